	.target	sm_90a

	.elftype	@"ET_EXEC"


//--------------------- .note.nv.tkinfo           --------------------------
	.section	.note.nv.tkinfo,"",@"SHT_NOTE"
	.sectionflags	@"SHF_NOTE_NV_TKINFO"
	.tkinfo
        /*0018*/ 	.word	0x00000002
        /*0030*/ 	.string	""
        /*0030*/ 	.string	"ptxas"
        /*0030*/ 	.string	"Cuda compilation tools, release 13.0, V13.0.88"
        /*0030*/ 	.string	"Build cuda_13.0.r13.0/compiler.36424714_0"
        /*0030*/ 	.string	"-arch sm_90a -m 64 "



//--------------------- .note.nv.cuinfo           --------------------------
	.section	.note.nv.cuinfo,"",@"SHT_NOTE"
	.sectionflags	@"SHF_NOTE_NV_CUINFO"
        /*0018*/ 	.short	0x0002
        /*001a*/ 	.short	0x005a
        /*001c*/ 	.short	0x0082
	.zero		2


//--------------------- .nv.info                  --------------------------
	.section	.nv.info,"",@"SHT_CUDA_INFO"
	.align	4


	//----- nvinfo : EIATTR_REGCOUNT
	.align		4
        /*0000*/ 	.byte	0x04, 0x2f
        /*0002*/ 	.short	(.L_1 - .L_0)
	.align		4
.L_0:
        /*0004*/ 	.word	index@(_ZN18transformer_engine45_GLOBAL__N__233fe513_12_transpose_cu_974b958524transpose_general_kernelILm4ELm4EfEEvPKT1_PKfPS2_mm)
        /*0008*/ 	.word	0x00000020


	//----- nvinfo : EIATTR_FRAME_SIZE
	.align		4
.L_1:
        /*000c*/ 	.byte	0x04, 0x11
        /*000e*/ 	.short	(.L_3 - .L_2)
	.align		4
.L_2:
        /*0010*/ 	.word	index@($__internal_4_$__cuda_sm20_div_u64)
        /*0014*/ 	.word	0x00000000


	//----- nvinfo : EIATTR_FRAME_SIZE
	.align		4
.L_3:
        /*0018*/ 	.byte	0x04, 0x11
        /*001a*/ 	.short	(.L_5 - .L_4)
	.align		4
.L_4:
        /*001c*/ 	.word	index@(_ZN18transformer_engine45_GLOBAL__N__233fe513_12_transpose_cu_974b958524transpose_general_kernelILm4ELm4EfEEvPKT1_PKfPS2_mm)
        /*0020*/ 	.word	0x00000000


	//----- nvinfo : EIATTR_REGCOUNT
	.align		4
.L_5:
        /*0024*/ 	.byte	0x04, 0x2f
        /*0026*/ 	.short	(.L_7 - .L_6)
	.align		4
.L_6:
        /*0028*/ 	.word	index@(_ZN18transformer_engine45_GLOBAL__N__233fe513_12_transpose_cu_974b958524transpose_general_kernelILm4ELm4E6__halfEEvPKT1_PKfPS3_mm)
        /*002c*/ 	.word	0x00000030


	//----- nvinfo : EIATTR_FRAME_SIZE
	.align		4
.L_7:
        /*0030*/ 	.byte	0x04, 0x11
        /*0032*/ 	.short	(.L_9 - .L_8)
	.align		4
.L_8:
        /*0034*/ 	.word	index@($__internal_3_$__cuda_sm20_div_u64)
        /*0038*/ 	.word	0x00000000


	//----- nvinfo : EIATTR_FRAME_SIZE
	.align		4
.L_9:
        /*003c*/ 	.byte	0x04, 0x11
        /*003e*/ 	.short	(.L_11 - .L_10)
	.align		4
.L_10:
        /*0040*/ 	.word	index@(_ZN18transformer_engine45_GLOBAL__N__233fe513_12_transpose_cu_974b958524transpose_general_kernelILm4ELm4E6__halfEEvPKT1_PKfPS3_mm)
        /*0044*/ 	.word	0x00000000


	//----- nvinfo : EIATTR_REGCOUNT
	.align		4
.L_11:
        /*0048*/ 	.byte	0x04, 0x2f
        /*004a*/ 	.short	(.L_13 - .L_12)
	.align		4
.L_12:
        /*004c*/ 	.word	index@(_ZN18transformer_engine45_GLOBAL__N__233fe513_12_transpose_cu_974b958524transpose_general_kernelILm4ELm4E13__nv_bfloat16EEvPKT1_PKfPS3_mm)
        /*0050*/ 	.word	0x00000030


	//----- nvinfo : EIATTR_FRAME_SIZE
	.align		4
.L_13:
        /*0054*/ 	.byte	0x04, 0x11
        /*0056*/ 	.short	(.L_15 - .L_14)
	.align		4
.L_14:
        /*0058*/ 	.word	index@($__internal_2_$__cuda_sm20_div_u64)
        /*005c*/ 	.word	0x00000000


	//----- nvinfo : EIATTR_FRAME_SIZE
	.align		4
.L_15:
        /*0060*/ 	.byte	0x04, 0x11
        /*0062*/ 	.short	(.L_17 - .L_16)
	.align		4
.L_16:
        /*0064*/ 	.word	index@(_ZN18transformer_engine45_GLOBAL__N__233fe513_12_transpose_cu_974b958524transpose_general_kernelILm4ELm4E13__nv_bfloat16EEvPKT1_PKfPS3_mm)
        /*0068*/ 	.word	0x00000000


	//----- nvinfo : EIATTR_REGCOUNT
	.align		4
.L_17:
        /*006c*/ 	.byte	0x04, 0x2f
        /*006e*/ 	.short	(.L_19 - .L_18)
	.align		4
.L_18:
        /*0070*/ 	.word	index@(_ZN18transformer_engine45_GLOBAL__N__233fe513_12_transpose_cu_974b958524transpose_general_kernelILm4ELm4E13__nv_fp8_e5m2EEvPKT1_PKfPS3_mm)
        /*0074*/ 	.word	0x00000038


	//----- nvinfo : EIATTR_FRAME_SIZE
	.align		4
.L_19:
        /*0078*/ 	.byte	0x04, 0x11
        /*007a*/ 	.short	(.L_21 - .L_20)
	.align		4
.L_20:
        /*007c*/ 	.word	index@($__internal_1_$__cuda_sm20_div_u64)
        /*0080*/ 	.word	0x00000000


	//----- nvinfo : EIATTR_FRAME_SIZE
	.align		4
.L_21:
        /*0084*/ 	.byte	0x04, 0x11
        /*0086*/ 	.short	(.L_23 - .L_22)
	.align		4
.L_22:
        /*0088*/ 	.word	index@(_ZN18transformer_engine45_GLOBAL__N__233fe513_12_transpose_cu_974b958524transpose_general_kernelILm4ELm4E13__nv_fp8_e5m2EEvPKT1_PKfPS3_mm)
        /*008c*/ 	.word	0x00000000


	//----- nvinfo : EIATTR_REGCOUNT
	.align		4
.L_23:
        /*0090*/ 	.byte	0x04, 0x2f
        /*0092*/ 	.short	(.L_25 - .L_24)
	.align		4
.L_24:
        /*0094*/ 	.word	index@(_ZN18transformer_engine45_GLOBAL__N__233fe513_12_transpose_cu_974b958524transpose_general_kernelILm4ELm4E13__nv_fp8_e4m3EEvPKT1_PKfPS3_mm)
        /*0098*/ 	.word	0x00000038


	//----- nvinfo : EIATTR_FRAME_SIZE
	.align		4
.L_25:
        /*009c*/ 	.byte	0x04, 0x11
        /*009e*/ 	.short	(.L_27 - .L_26)
	.align		4
.L_26:
        /*00a0*/ 	.word	index@($__internal_0_$__cuda_sm20_div_u64)
        /*00a4*/ 	.word	0x00000000


	//----- nvinfo : EIATTR_FRAME_SIZE
	.align		4
.L_27:
        /*00a8*/ 	.byte	0x04, 0x11
        /*00aa*/ 	.short	(.L_29 - .L_28)
	.align		4
.L_28:
        /*00ac*/ 	.word	index@(_ZN18transformer_engine45_GLOBAL__N__233fe513_12_transpose_cu_974b958524transpose_general_kernelILm4ELm4E13__nv_fp8_e4m3EEvPKT1_PKfPS3_mm)
        /*00b0*/ 	.word	0x00000000


	//----- nvinfo : EIATTR_MIN_STACK_SIZE
	.align		4
.L_29:
        /*00b4*/ 	.byte	0x04, 0x12
        /*00b6*/ 	.short	(.L_31 - .L_30)
	.align		4
.L_30:
        /*00b8*/ 	.word	index@(_ZN18transformer_engine45_GLOBAL__N__233fe513_12_transpose_cu_974b958524transpose_general_kernelILm4ELm4E13__nv_fp8_e4m3EEvPKT1_PKfPS3_mm)
        /*00bc*/ 	.word	0x00000000


	//----- nvinfo : EIATTR_MIN_STACK_SIZE
	.align		4
.L_31:
        /*00c0*/ 	.byte	0x04, 0x12
        /*00c2*/ 	.short	(.L_33 - .L_32)
	.align		4
.L_32:
        /*00c4*/ 	.word	index@(_ZN18transformer_engine45_GLOBAL__N__233fe513_12_transpose_cu_974b958524transpose_general_kernelILm4ELm4E13__nv_fp8_e5m2EEvPKT1_PKfPS3_mm)
        /*00c8*/ 	.word	0x00000000


	//----- nvinfo : EIATTR_MIN_STACK_SIZE
	.align		4
.L_33:
        /*00cc*/ 	.byte	0x04, 0x12
        /*00ce*/ 	.short	(.L_35 - .L_34)
	.align		4
.L_34:
        /*00d0*/ 	.word	index@(_ZN18transformer_engine45_GLOBAL__N__233fe513_12_transpose_cu_974b958524transpose_general_kernelILm4ELm4E13__nv_bfloat16EEvPKT1_PKfPS3_mm)
        /*00d4*/ 	.word	0x00000000


	//----- nvinfo : EIATTR_MIN_STACK_SIZE
	.align		4
.L_35:
        /*00d8*/ 	.byte	0x04, 0x12
        /*00da*/ 	.short	(.L_37 - .L_36)
	.align		4
.L_36:
        /*00dc*/ 	.word	index@(_ZN18transformer_engine45_GLOBAL__N__233fe513_12_transpose_cu_974b958524transpose_general_kernelILm4ELm4E6__halfEEvPKT1_PKfPS3_mm)
        /*00e0*/ 	.word	0x00000000


	//----- nvinfo : EIATTR_MIN_STACK_SIZE
	.align		4
.L_37:
        /*00e4*/ 	.byte	0x04, 0x12
        /*00e6*/ 	.short	(.L_39 - .L_38)
	.align		4
.L_38:
        /*00e8*/ 	.word	index@(_ZN18transformer_engine45_GLOBAL__N__233fe513_12_transpose_cu_974b958524transpose_general_kernelILm4ELm4EfEEvPKT1_PKfPS2_mm)
        /*00ec*/ 	.word	0x00000000
.L_39:


//--------------------- .nv.compat                --------------------------
	.section	.nv.compat,"",@"SHT_CUDA_COMPAT_INFO"
	.align	4
        /*0000*/ 	.byte	0x02, 0x09, 0x01, 0x00, 0x02, 0x02, 0x02, 0x00, 0x02, 0x05, 0x05, 0x00, 0x03, 0x07, 0x01, 0x01
        /*0010*/ 	.byte	0x02, 0x03, 0x00, 0x00, 0x02, 0x06, 0x01, 0x00, 0x04, 0x0b, 0x08, 0x00, 0x00, 0x00, 0x00, 0x00
        /*0020*/ 	.byte	0x00, 0x00, 0x00, 0x00


//--------------------- .nv.info._ZN18transformer_engine45_GLOBAL__N__233fe513_12_transpose_cu_974b958524transpose_general_kernelILm4ELm4E13__nv_fp8_e4m3EEvPKT1_PKfPS3_mm --------------------------
	.section	.nv.info._ZN18transformer_engine45_GLOBAL__N__233fe513_12_transpose_cu_974b958524transpose_general_kernelILm4ELm4E13__nv_fp8_e4m3EEvPKT1_PKfPS3_mm,"",@"SHT_CUDA_INFO"
	.sectionflags	@""
	.align	4


	//----- nvinfo : EIATTR_CUDA_API_VERSION
	.align		4
        /*0000*/ 	.byte	0x04, 0x37
        /*0002*/ 	.short	(.L_41 - .L_40)
.L_40:
        /*0004*/ 	.word	0x00000082


	//----- nvinfo : EIATTR_KPARAM_INFO
	.align		4
.L_41:
        /*0008*/ 	.byte	0x04, 0x17
        /*000a*/ 	.short	(.L_43 - .L_42)
.L_42:
        /*000c*/ 	.word	0x00000000
        /*0010*/ 	.short	0x0004
        /*0012*/ 	.short	0x0020
        /*0014*/ 	.byte	0x00, 0xf0, 0x21, 0x00


	//----- nvinfo : EIATTR_KPARAM_INFO
	.align		4
.L_43:
        /*0018*/ 	.byte	0x04, 0x17
        /*001a*/ 	.short	(.L_45 - .L_44)
.L_44:
        /*001c*/ 	.word	0x00000000
        /*0020*/ 	.short	0x0003
        /*0022*/ 	.short	0x0018
        /*0024*/ 	.byte	0x00, 0xf0, 0x21, 0x00


	//----- nvinfo : EIATTR_KPARAM_INFO
	.align		4
.L_45:
        /*0028*/ 	.byte	0x04, 0x17
        /*002a*/ 	.short	(.L_47 - .L_46)
.L_46:
        /*002c*/ 	.word	0x00000000
        /*0030*/ 	.short	0x0002
        /*0032*/ 	.short	0x0010
        /*0034*/ 	.byte	0x00, 0xf0, 0x21, 0x00


	//----- nvinfo : EIATTR_KPARAM_INFO
	.align		4
.L_47:
        /*0038*/ 	.byte	0x04, 0x17
        /*003a*/ 	.short	(.L_49 - .L_48)
.L_48:
        /*003c*/ 	.word	0x00000000
        /*0040*/ 	.short	0x0001
        /*0042*/ 	.short	0x0008
        /*0044*/ 	.byte	0x00, 0xf0, 0x21, 0x00


	//----- nvinfo : EIATTR_KPARAM_INFO
	.align		4
.L_49:
        /*0048*/ 	.byte	0x04, 0x17
        /*004a*/ 	.short	(.L_51 - .L_50)
.L_50:
        /*004c*/ 	.word	0x00000000
        /*0050*/ 	.short	0x0000
        /*0052*/ 	.short	0x0000
        /*0054*/ 	.byte	0x00, 0xf0, 0x21, 0x00


	//----- nvinfo : EIATTR_SPARSE_MMA_MASK
	.align		4
.L_51:
        /*0058*/ 	.byte	0x03, 0x50
        /*005a*/ 	.short	0x0000


	//----- nvinfo : EIATTR_MAXREG_COUNT
	.align		4
        /*005c*/ 	.byte	0x03, 0x1b
        /*005e*/ 	.short	0x00ff


	//----- nvinfo : EIATTR_NUM_BARRIERS
	.align		4
        /*0060*/ 	.byte	0x02, 0x4c
        /*0062*/ 	.byte	0x01
	.zero		1


	//----- nvinfo : EIATTR_MERCURY_ISA_VERSION
	.align		4
        /*0064*/ 	.byte	0x03, 0x5f
        /*0066*/ 	.short	0x0101


	//----- nvinfo : EIATTR_EXIT_INSTR_OFFSETS
	.align		4
        /*0068*/ 	.byte	0x04, 0x1c
        /*006a*/ 	.short	(.L_53 - .L_52)


	//   ....[0]....
.L_52:
        /*006c*/ 	.word	0x00000090


	//   ....[1]....
        /*0070*/ 	.word	0x0000b0f0


	//----- nvinfo : EIATTR_MAX_THREADS
	.align		4
.L_53:
        /*0074*/ 	.byte	0x04, 0x05
        /*0076*/ 	.short	(.L_55 - .L_54)
.L_54:
        /*0078*/ 	.word	0x00000080
        /*007c*/ 	.word	0x00000001
        /*0080*/ 	.word	0x00000001


	//----- nvinfo : EIATTR_CRS_STACK_SIZE
	.align		4
.L_55:
        /*0084*/ 	.byte	0x04, 0x1e
        /*0086*/ 	.short	(.L_57 - .L_56)
.L_56:
        /*0088*/ 	.word	0x00000000


	//----- nvinfo : EIATTR_CBANK_PARAM_SIZE
	.align		4
.L_57:
        /*008c*/ 	.byte	0x03, 0x19
        /*008e*/ 	.short	0x0028


	//----- nvinfo : EIATTR_PARAM_CBANK
	.align		4
        /*0090*/ 	.byte	0x04, 0x0a
        /*0092*/ 	.short	(.L_59 - .L_58)
	.align		4
.L_58:
        /*0094*/ 	.word	index@(.nv.constant0._ZN18transformer_engine45_GLOBAL__N__233fe513_12_transpose_cu_974b958524transpose_general_kernelILm4ELm4E13__nv_fp8_e4m3EEvPKT1_PKfPS3_mm)
        /*0098*/ 	.short	0x0210
        /*009a*/ 	.short	0x0028


	//----- nvinfo : EIATTR_SW_WAR
	.align		4
.L_59:
        /*009c*/ 	.byte	0x04, 0x36
        /*009e*/ 	.short	(.L_61 - .L_60)
.L_60:
        /*00a0*/ 	.word	0x00000008
.L_61:


//--------------------- .nv.info._ZN18transformer_engine45_GLOBAL__N__233fe513_12_transpose_cu_974b958524transpose_general_kernelILm4ELm4E13__nv_fp8_e5m2EEvPKT1_PKfPS3_mm --------------------------
	.section	.nv.info._ZN18transformer_engine45_GLOBAL__N__233fe513_12_transpose_cu_974b958524transpose_general_kernelILm4ELm4E13__nv_fp8_e5m2EEvPKT1_PKfPS3_mm,"",@"SHT_CUDA_INFO"
	.sectionflags	@""
	.align	4


	//----- nvinfo : EIATTR_CUDA_API_VERSION
	.align		4
        /*0000*/ 	.byte	0x04, 0x37
        /*0002*/ 	.short	(.L_63 - .L_62)
.L_62:
        /*0004*/ 	.word	0x00000082


	//----- nvinfo : EIATTR_KPARAM_INFO
	.align		4
.L_63:
        /*0008*/ 	.byte	0x04, 0x17
        /*000a*/ 	.short	(.L_65 - .L_64)
.L_64:
        /*000c*/ 	.word	0x00000000
        /*0010*/ 	.short	0x0004
        /*0012*/ 	.short	0x0020
        /*0014*/ 	.byte	0x00, 0xf0, 0x21, 0x00


	//----- nvinfo : EIATTR_KPARAM_INFO
	.align		4
.L_65:
        /*0018*/ 	.byte	0x04, 0x17
        /*001a*/ 	.short	(.L_67 - .L_66)
.L_66:
        /*001c*/ 	.word	0x00000000
        /*0020*/ 	.short	0x0003
        /*0022*/ 	.short	0x0018
        /*0024*/ 	.byte	0x00, 0xf0, 0x21, 0x00


	//----- nvinfo : EIATTR_KPARAM_INFO
	.align		4
.L_67:
        /*0028*/ 	.byte	0x04, 0x17
        /*002a*/ 	.short	(.L_69 - .L_68)
.L_68:
        /*002c*/ 	.word	0x00000000
        /*0030*/ 	.short	0x0002
        /*0032*/ 	.short	0x0010
        /*0034*/ 	.byte	0x00, 0xf0, 0x21, 0x00


	//----- nvinfo : EIATTR_KPARAM_INFO
	.align		4
.L_69:
        /*0038*/ 	.byte	0x04, 0x17
        /*003a*/ 	.short	(.L_71 - .L_70)
.L_70:
        /*003c*/ 	.word	0x00000000
        /*0040*/ 	.short	0x0001
        /*0042*/ 	.short	0x0008
        /*0044*/ 	.byte	0x00, 0xf0, 0x21, 0x00


	//----- nvinfo : EIATTR_KPARAM_INFO
	.align		4
.L_71:
        /*0048*/ 	.byte	0x04, 0x17
        /*004a*/ 	.short	(.L_73 - .L_72)
.L_72:
        /*004c*/ 	.word	0x00000000
        /*0050*/ 	.short	0x0000
        /*0052*/ 	.short	0x0000
        /*0054*/ 	.byte	0x00, 0xf0, 0x21, 0x00


	//----- nvinfo : EIATTR_SPARSE_MMA_MASK
	.align		4
.L_73:
        /*0058*/ 	.byte	0x03, 0x50
        /*005a*/ 	.short	0x0000


	//----- nvinfo : EIATTR_MAXREG_COUNT
	.align		4
        /*005c*/ 	.byte	0x03, 0x1b
        /*005e*/ 	.short	0x00ff


	//----- nvinfo : EIATTR_NUM_BARRIERS
	.align		4
        /*0060*/ 	.byte	0x02, 0x4c
        /*0062*/ 	.byte	0x01
	.zero		1


	//----- nvinfo : EIATTR_MERCURY_ISA_VERSION
	.align		4
        /*0064*/ 	.byte	0x03, 0x5f
        /*0066*/ 	.short	0x0101


	//----- nvinfo : EIATTR_EXIT_INSTR_OFFSETS
	.align		4
        /*0068*/ 	.byte	0x04, 0x1c
        /*006a*/ 	.short	(.L_75 - .L_74)


	//   ....[0]....
.L_74:
        /*006c*/ 	.word	0x00000090


	//   ....[1]....
        /*0070*/ 	.word	0x0000b0f0


	//----- nvinfo : EIATTR_MAX_THREADS
	.align		4
.L_75:
        /*0074*/ 	.byte	0x04, 0x05
        /*0076*/ 	.short	(.L_77 - .L_76)
.L_76:
        /*0078*/ 	.word	0x00000080
        /*007c*/ 	.word	0x00000001
        /*0080*/ 	.word	0x00000001


	//----- nvinfo : EIATTR_CRS_STACK_SIZE
	.align		4
.L_77:
        /*0084*/ 	.byte	0x04, 0x1e
        /*0086*/ 	.short	(.L_79 - .L_78)
.L_78:
        /*0088*/ 	.word	0x00000000


	//----- nvinfo : EIATTR_CBANK_PARAM_SIZE
	.align		4
.L_79:
        /*008c*/ 	.byte	0x03, 0x19
        /*008e*/ 	.short	0x0028


	//----- nvinfo : EIATTR_PARAM_CBANK
	.align		4
        /*0090*/ 	.byte	0x04, 0x0a
        /*0092*/ 	.short	(.L_81 - .L_80)
	.align		4
.L_80:
        /*0094*/ 	.word	index@(.nv.constant0._ZN18transformer_engine45_GLOBAL__N__233fe513_12_transpose_cu_974b958524transpose_general_kernelILm4ELm4E13__nv_fp8_e5m2EEvPKT1_PKfPS3_mm)
        /*0098*/ 	.short	0x0210
        /*009a*/ 	.short	0x0028


	//----- nvinfo : EIATTR_SW_WAR
	.align		4
.L_81:
        /*009c*/ 	.byte	0x04, 0x36
        /*009e*/ 	.short	(.L_83 - .L_82)
.L_82:
        /*00a0*/ 	.word	0x00000008
.L_83:


//--------------------- .nv.info._ZN18transformer_engine45_GLOBAL__N__233fe513_12_transpose_cu_974b958524transpose_general_kernelILm4ELm4E13__nv_bfloat16EEvPKT1_PKfPS3_mm --------------------------
	.section	.nv.info._ZN18transformer_engine45_GLOBAL__N__233fe513_12_transpose_cu_974b958524transpose_general_kernelILm4ELm4E13__nv_bfloat16EEvPKT1_PKfPS3_mm,"",@"SHT_CUDA_INFO"
	.sectionflags	@""
	.align	4


	//----- nvinfo : EIATTR_CUDA_API_VERSION
	.align		4
        /*0000*/ 	.byte	0x04, 0x37
        /*0002*/ 	.short	(.L_85 - .L_84)
.L_84:
        /*0004*/ 	.word	0x00000082


	//----- nvinfo : EIATTR_KPARAM_INFO
	.align		4
.L_85:
        /*0008*/ 	.byte	0x04, 0x17
        /*000a*/ 	.short	(.L_87 - .L_86)
.L_86:
        /*000c*/ 	.word	0x00000000
        /*0010*/ 	.short	0x0004
        /*0012*/ 	.short	0x0020
        /*0014*/ 	.byte	0x00, 0xf0, 0x21, 0x00


	//----- nvinfo : EIATTR_KPARAM_INFO
	.align		4
.L_87:
        /*0018*/ 	.byte	0x04, 0x17
        /*001a*/ 	.short	(.L_89 - .L_88)
.L_88:
        /*001c*/ 	.word	0x00000000
        /*0020*/ 	.short	0x0003
        /*0022*/ 	.short	0x0018
        /*0024*/ 	.byte	0x00, 0xf0, 0x21, 0x00


	//----- nvinfo : EIATTR_KPARAM_INFO
	.align		4
.L_89:
        /*0028*/ 	.byte	0x04, 0x17
        /*002a*/ 	.short	(.L_91 - .L_90)
.L_90:
        /*002c*/ 	.word	0x00000000
        /*0030*/ 	.short	0x0002
        /*0032*/ 	.short	0x0010
        /*0034*/ 	.byte	0x00, 0xf0, 0x21, 0x00


	//----- nvinfo : EIATTR_KPARAM_INFO
	.align		4
.L_91:
        /*0038*/ 	.byte	0x04, 0x17
        /*003a*/ 	.short	(.L_93 - .L_92)
.L_92:
        /*003c*/ 	.word	0x00000000
        /*0040*/ 	.short	0x0001
        /*0042*/ 	.short	0x0008
        /*0044*/ 	.byte	0x00, 0xf0, 0x21, 0x00


	//----- nvinfo : EIATTR_KPARAM_INFO
	.align		4
.L_93:
        /*0048*/ 	.byte	0x04, 0x17
        /*004a*/ 	.short	(.L_95 - .L_94)
.L_94:
        /*004c*/ 	.word	0x00000000
        /*0050*/ 	.short	0x0000
        /*0052*/ 	.short	0x0000
        /*0054*/ 	.byte	0x00, 0xf0, 0x21, 0x00


	//----- nvinfo : EIATTR_SPARSE_MMA_MASK
	.align		4
.L_95:
        /*0058*/ 	.byte	0x03, 0x50
        /*005a*/ 	.short	0x0000


	//----- nvinfo : EIATTR_MAXREG_COUNT
	.align		4
        /*005c*/ 	.byte	0x03, 0x1b
        /*005e*/ 	.short	0x00ff


	//----- nvinfo : EIATTR_NUM_BARRIERS
	.align		4
        /*0060*/ 	.byte	0x02, 0x4c
        /*0062*/ 	.byte	0x01
	.zero		1


	//----- nvinfo : EIATTR_MERCURY_ISA_VERSION
	.align		4
        /*0064*/ 	.byte	0x03, 0x5f
        /*0066*/ 	.short	0x0101


	//----- nvinfo : EIATTR_EXIT_INSTR_OFFSETS
	.align		4
        /*0068*/ 	.byte	0x04, 0x1c
        /*006a*/ 	.short	(.L_97 - .L_96)


	//   ....[0]....
.L_96:
        /*006c*/ 	.word	0x00000090


	//   ....[1]....
        /*0070*/ 	.word	0x00003f90


	//----- nvinfo : EIATTR_MAX_THREADS
	.align		4
.L_97:
        /*0074*/ 	.byte	0x04, 0x05
        /*0076*/ 	.short	(.L_99 - .L_98)
.L_98:
        /*0078*/ 	.word	0x00000080
        /*007c*/ 	.word	0x00000001
        /*0080*/ 	.word	0x00000001


	//----- nvinfo : EIATTR_CRS_STACK_SIZE
	.align		4
.L_99:
        /*0084*/ 	.byte	0x04, 0x1e
        /*0086*/ 	.short	(.L_101 - .L_100)
.L_100:
        /*0088*/ 	.word	0x00000000


	//----- nvinfo : EIATTR_CBANK_PARAM_SIZE
	.align		4
.L_101:
        /*008c*/ 	.byte	0x03, 0x19
        /*008e*/ 	.short	0x0028


	//----- nvinfo : EIATTR_PARAM_CBANK
	.align		4
        /*0090*/ 	.byte	0x04, 0x0a
        /*0092*/ 	.short	(.L_103 - .L_102)
	.align		4
.L_102:
        /*0094*/ 	.word	index@(.nv.constant0._ZN18transformer_engine45_GLOBAL__N__233fe513_12_transpose_cu_974b958524transpose_general_kernelILm4ELm4E13__nv_bfloat16EEvPKT1_PKfPS3_mm)
        /*0098*/ 	.short	0x0210
        /*009a*/ 	.short	0x0028


	//----- nvinfo : EIATTR_SW_WAR
	.align		4
.L_103:
        /*009c*/ 	.byte	0x04, 0x36
        /*009e*/ 	.short	(.L_105 - .L_104)
.L_104:
        /*00a0*/ 	.word	0x00000008
.L_105:


//--------------------- .nv.info._ZN18transformer_engine45_GLOBAL__N__233fe513_12_transpose_cu_974b958524transpose_general_kernelILm4ELm4E6__halfEEvPKT1_PKfPS3_mm --------------------------
	.section	.nv.info._ZN18transformer_engine45_GLOBAL__N__233fe513_12_transpose_cu_974b958524transpose_general_kernelILm4ELm4E6__halfEEvPKT1_PKfPS3_mm,"",@"SHT_CUDA_INFO"
	.sectionflags	@""
	.align	4


	//----- nvinfo : EIATTR_CUDA_API_VERSION
	.align		4
        /*0000*/ 	.byte	0x04, 0x37
        /*0002*/ 	.short	(.L_107 - .L_106)
.L_106:
        /*0004*/ 	.word	0x00000082


	//----- nvinfo : EIATTR_KPARAM_INFO
	.align		4
.L_107:
        /*0008*/ 	.byte	0x04, 0x17
        /*000a*/ 	.short	(.L_109 - .L_108)
.L_108:
        /*000c*/ 	.word	0x00000000
        /*0010*/ 	.short	0x0004
        /*0012*/ 	.short	0x0020
        /*0014*/ 	.byte	0x00, 0xf0, 0x21, 0x00


	//----- nvinfo : EIATTR_KPARAM_INFO
	.align		4
.L_109:
        /*0018*/ 	.byte	0x04, 0x17
        /*001a*/ 	.short	(.L_111 - .L_110)
.L_110:
        /*001c*/ 	.word	0x00000000
        /*0020*/ 	.short	0x0003
        /*0022*/ 	.short	0x0018
        /*0024*/ 	.byte	0x00, 0xf0, 0x21, 0x00


	//----- nvinfo : EIATTR_KPARAM_INFO
	.align		4
.L_111:
        /*0028*/ 	.byte	0x04, 0x17
        /*002a*/ 	.short	(.L_113 - .L_112)
.L_112:
        /*002c*/ 	.word	0x00000000
        /*0030*/ 	.short	0x0002
        /*0032*/ 	.short	0x0010
        /*0034*/ 	.byte	0x00, 0xf0, 0x21, 0x00


	//----- nvinfo : EIATTR_KPARAM_INFO
	.align		4
.L_113:
        /*0038*/ 	.byte	0x04, 0x17
        /*003a*/ 	.short	(.L_115 - .L_114)
.L_114:
        /*003c*/ 	.word	0x00000000
        /*0040*/ 	.short	0x0001
        /*0042*/ 	.short	0x0008
        /*0044*/ 	.byte	0x00, 0xf0, 0x21, 0x00


	//----- nvinfo : EIATTR_KPARAM_INFO
	.align		4
.L_115:
        /*0048*/ 	.byte	0x04, 0x17
        /*004a*/ 	.short	(.L_117 - .L_116)
.L_116:
        /*004c*/ 	.word	0x00000000
        /*0050*/ 	.short	0x0000
        /*0052*/ 	.short	0x0000
        /*0054*/ 	.byte	0x00, 0xf0, 0x21, 0x00


	//----- nvinfo : EIATTR_SPARSE_MMA_MASK
	.align		4
.L_117:
        /*0058*/ 	.byte	0x03, 0x50
        /*005a*/ 	.short	0x0000


	//----- nvinfo : EIATTR_MAXREG_COUNT
	.align		4
        /*005c*/ 	.byte	0x03, 0x1b
        /*005e*/ 	.short	0x00ff


	//----- nvinfo : EIATTR_NUM_BARRIERS
	.align		4
        /*0060*/ 	.byte	0x02, 0x4c
        /*0062*/ 	.byte	0x01
	.zero		1


	//----- nvinfo : EIATTR_MERCURY_ISA_VERSION
	.align		4
        /*0064*/ 	.byte	0x03, 0x5f
        /*0066*/ 	.short	0x0101


	//----- nvinfo : EIATTR_EXIT_INSTR_OFFSETS
	.align		4
        /*0068*/ 	.byte	0x04, 0x1c
        /*006a*/ 	.short	(.L_119 - .L_118)


	//   ....[0]....
.L_118:
        /*006c*/ 	.word	0x00000090


	//   ....[1]....
        /*0070*/ 	.word	0x00003f90


	//----- nvinfo : EIATTR_MAX_THREADS
	.align		4
.L_119:
        /*0074*/ 	.byte	0x04, 0x05
        /*0076*/ 	.short	(.L_121 - .L_120)
.L_120:
        /*0078*/ 	.word	0x00000080
        /*007c*/ 	.word	0x00000001
        /*0080*/ 	.word	0x00000001


	//----- nvinfo : EIATTR_CRS_STACK_SIZE
	.align		4
.L_121:
        /*0084*/ 	.byte	0x04, 0x1e
        /*0086*/ 	.short	(.L_123 - .L_122)
.L_122:
        /*0088*/ 	.word	0x00000000


	//----- nvinfo : EIATTR_CBANK_PARAM_SIZE
	.align		4
.L_123:
        /*008c*/ 	.byte	0x03, 0x19
        /*008e*/ 	.short	0x0028


	//----- nvinfo : EIATTR_PARAM_CBANK
	.align		4
        /*0090*/ 	.byte	0x04, 0x0a
        /*0092*/ 	.short	(.L_125 - .L_124)
	.align		4
.L_124:
        /*0094*/ 	.word	index@(.nv.constant0._ZN18transformer_engine45_GLOBAL__N__233fe513_12_transpose_cu_974b958524transpose_general_kernelILm4ELm4E6__halfEEvPKT1_PKfPS3_mm)
        /*0098*/ 	.short	0x0210
        /*009a*/ 	.short	0x0028


	//----- nvinfo : EIATTR_SW_WAR
	.align		4
.L_125:
        /*009c*/ 	.byte	0x04, 0x36
        /*009e*/ 	.short	(.L_127 - .L_126)
.L_126:
        /*00a0*/ 	.word	0x00000008
.L_127:


//--------------------- .nv.info._ZN18transformer_engine45_GLOBAL__N__233fe513_12_transpose_cu_974b958524transpose_general_kernelILm4ELm4EfEEvPKT1_PKfPS2_mm --------------------------
	.section	.nv.info._ZN18transformer_engine45_GLOBAL__N__233fe513_12_transpose_cu_974b958524transpose_general_kernelILm4ELm4EfEEvPKT1_PKfPS2_mm,"",@"SHT_CUDA_INFO"
	.sectionflags	@""
	.align	4


	//----- nvinfo : EIATTR_CUDA_API_VERSION
	.align		4
        /*0000*/ 	.byte	0x04, 0x37
        /*0002*/ 	.short	(.L_129 - .L_128)
.L_128:
        /*0004*/ 	.word	0x00000082


	//----- nvinfo : EIATTR_KPARAM_INFO
	.align		4
.L_129:
        /*0008*/ 	.byte	0x04, 0x17
        /*000a*/ 	.short	(.L_131 - .L_130)
.L_130:
        /*000c*/ 	.word	0x00000000
        /*0010*/ 	.short	0x0004
        /*0012*/ 	.short	0x0020
        /*0014*/ 	.byte	0x00, 0xf0, 0x21, 0x00


	//----- nvinfo : EIATTR_KPARAM_INFO
	.align		4
.L_131:
        /*0018*/ 	.byte	0x04, 0x17
        /*001a*/ 	.short	(.L_133 - .L_132)
.L_132:
        /*001c*/ 	.word	0x00000000
        /*0020*/ 	.short	0x0003
        /*0022*/ 	.short	0x0018
        /*0024*/ 	.byte	0x00, 0xf0, 0x21, 0x00


	//----- nvinfo : EIATTR_KPARAM_INFO
	.align		4
.L_133:
        /*0028*/ 	.byte	0x04, 0x17
        /*002a*/ 	.short	(.L_135 - .L_134)
.L_134:
        /*002c*/ 	.word	0x00000000
        /*0030*/ 	.short	0x0002
        /*0032*/ 	.short	0x0010
        /*0034*/ 	.byte	0x00, 0xf0, 0x21, 0x00


	//----- nvinfo : EIATTR_KPARAM_INFO
	.align		4
.L_135:
        /*0038*/ 	.byte	0x04, 0x17
        /*003a*/ 	.short	(.L_137 - .L_136)
.L_136:
        /*003c*/ 	.word	0x00000000
        /*0040*/ 	.short	0x0001
        /*0042*/ 	.short	0x0008
        /*0044*/ 	.byte	0x00, 0xf0, 0x21, 0x00


	//----- nvinfo : EIATTR_KPARAM_INFO
	.align		4
.L_137:
        /*0048*/ 	.byte	0x04, 0x17
        /*004a*/ 	.short	(.L_139 - .L_138)
.L_138:
        /*004c*/ 	.word	0x00000000
        /*0050*/ 	.short	0x0000
        /*0052*/ 	.short	0x0000
        /*0054*/ 	.byte	0x00, 0xf0, 0x21, 0x00


	//----- nvinfo : EIATTR_SPARSE_MMA_MASK
	.align		4
.L_139:
        /*0058*/ 	.byte	0x03, 0x50
        /*005a*/ 	.short	0x0000


	//----- nvinfo : EIATTR_MAXREG_COUNT
	.align		4
        /*005c*/ 	.byte	0x03, 0x1b
        /*005e*/ 	.short	0x00ff


	//----- nvinfo : EIATTR_NUM_BARRIERS
	.align		4
        /*0060*/ 	.byte	0x02, 0x4c
        /*0062*/ 	.byte	0x01
	.zero		1


	//----- nvinfo : EIATTR_MERCURY_ISA_VERSION
	.align		4
        /*0064*/ 	.byte	0x03, 0x5f
        /*0066*/ 	.short	0x0101


	//----- nvinfo : EIATTR_EXIT_INSTR_OFFSETS
	.align		4
        /*0068*/ 	.byte	0x04, 0x1c
        /*006a*/ 	.short	(.L_141 - .L_140)


	//   ....[0]....
.L_140:
        /*006c*/ 	.word	0x00000090


	//   ....[1]....
        /*0070*/ 	.word	0x000014e0


	//----- nvinfo : EIATTR_MAX_THREADS
	.align		4
.L_141:
        /*0074*/ 	.byte	0x04, 0x05
        /*0076*/ 	.short	(.L_143 - .L_142)
.L_142:
        /*0078*/ 	.word	0x00000080
        /*007c*/ 	.word	0x00000001
        /*0080*/ 	.word	0x00000001


	//----- nvinfo : EIATTR_CRS_STACK_SIZE
	.align		4
.L_143:
        /*0084*/ 	.byte	0x04, 0x1e
        /*0086*/ 	.short	(.L_145 - .L_144)
.L_144:
        /*0088*/ 	.word	0x00000000


	//----- nvinfo : EIATTR_CBANK_PARAM_SIZE
	.align		4
.L_145:
        /*008c*/ 	.byte	0x03, 0x19
        /*008e*/ 	.short	0x0028


	//----- nvinfo : EIATTR_PARAM_CBANK
	.align		4
        /*0090*/ 	.byte	0x04, 0x0a
        /*0092*/ 	.short	(.L_147 - .L_146)
	.align		4
.L_146:
        /*0094*/ 	.word	index@(.nv.constant0._ZN18transformer_engine45_GLOBAL__N__233fe513_12_transpose_cu_974b958524transpose_general_kernelILm4ELm4EfEEvPKT1_PKfPS2_mm)
        /*0098*/ 	.short	0x0210
        /*009a*/ 	.short	0x0028


	//----- nvinfo : EIATTR_SW_WAR
	.align		4
.L_147:
        /*009c*/ 	.byte	0x04, 0x36
        /*009e*/ 	.short	(.L_149 - .L_148)
.L_148:
        /*00a0*/ 	.word	0x00000008
.L_149:


//--------------------- .nv.callgraph             --------------------------
	.section	.nv.callgraph,"",@"SHT_CUDA_CALLGRAPH"
	.align	4
	.sectionentsize	8
	.align		4
        /*0000*/ 	.word	0x00000000
	.align		4
        /*0004*/ 	.word	0xffffffff
	.align		4
        /*0008*/ 	.word	0x00000000
	.align		4
        /*000c*/ 	.word	0xfffffffe
	.align		4
        /*0010*/ 	.word	0x00000000
	.align		4
        /*0014*/ 	.word	0xfffffffd
	.align		4
        /*0018*/ 	.word	0x00000000
	.align		4
        /*001c*/ 	.word	0xfffffffc


//--------------------- .text._ZN18transformer_engine45_GLOBAL__N__233fe513_12_transpose_cu_974b958524transpose_general_kernelILm4ELm4E13__nv_fp8_e4m3EEvPKT1_PKfPS3_mm --------------------------
	.section	.text._ZN18transformer_engine45_GLOBAL__N__233fe513_12_transpose_cu_974b958524transpose_general_kernelILm4ELm4E13__nv_fp8_e4m3EEvPKT1_PKfPS3_mm,"ax",@progbits
	.align	128
.text._ZN18transformer_engine45_GLOBAL__N__233fe513_12_transpose_cu_974b958524transpose_general_kernelILm4ELm4E13__nv_fp8_e4m3EEvPKT1_PKfPS3_mm:
        .type           _ZN18transformer_engine45_GLOBAL__N__233fe513_12_transpose_cu_974b958524transpose_general_kernelILm4ELm4E13__nv_fp8_e4m3EEvPKT1_PKfPS3_mm,@function
        .size           _ZN18transformer_engine45_GLOBAL__N__233fe513_12_transpose_cu_974b958524transpose_general_kernelILm4ELm4E13__nv_fp8_e4m3EEvPKT1_PKfPS3_mm,(.L_x_420 - _ZN18transformer_engine45_GLOBAL__N__233fe513_12_transpose_cu_974b958524transpose_general_kernelILm4ELm4E13__nv_fp8_e4m3EEvPKT1_PKfPS3_mm)
        .other          _ZN18transformer_engine45_GLOBAL__N__233fe513_12_transpose_cu_974b958524transpose_general_kernelILm4ELm4E13__nv_fp8_e4m3EEvPKT1_PKfPS3_mm,@"STO_CUDA_ENTRY STV_DEFAULT"
_ZN18transformer_engine45_GLOBAL__N__233fe513_12_transpose_cu_974b958524transpose_general_kernelILm4ELm4E13__nv_fp8_e4m3EEvPKT1_PKfPS3_mm:
[----:B------:R-:W-:Y:S01]  /*0000*/  LDC R1, c[0x0][0x28] ;  /* 0x00000a00ff017b82 */ /* 0x000fe20000000800 */
[----:B------:R-:W-:Y:S01]  /*0010*/  ULDC.64 UR4, c[0x0][0x218] ;  /* 0x0000860000047ab9 */ /* 0x000fe20000000a00 */
[----:B------:R-:W-:Y:S01]  /*0020*/  ULDC.64 UR14, c[0x0][0x208] ;  /* 0x00008200000e7ab9 */ /* 0x000fe20000000a00 */
[----:B------:R-:W-:-:S04]  /*0030*/  ISETP.NE.U32.AND P0, PT, RZ, UR4, PT ;  /* 0x00000004ff007c0c */ /* 0x000fc8000bf05070 */
[----:B------:R-:W-:-:S13]  /*0040*/  ISETP.NE.AND.EX P0, PT, RZ, UR5, PT, P0 ;  /* 0x00000005ff007c0c */ /* 0x000fda000bf05300 */
[----:B------:R-:W-:Y:S05]  /*0050*/  @!P0 BRA `(.L_x_0) ;  /* 0x0000000000108947 */ /* 0x000fea0003800000 */
[----:B------:R-:W0:Y:S02]  /*0060*/  LDC.64 R2, c[0x0][0x218] ;  /* 0x00008600ff027b82 */ /* 0x000e240000000a00 */
[----:B0-----:R-:W2:Y:S02]  /*0070*/  LDG.E.CONSTANT R2, desc[UR14][R2.64] ;  /* 0x0000000e02027981 */ /* 0x001ea4000c1e9900 */
[----:B--2---:R-:W-:-:S13]  /*0080*/  FSETP.NEU.AND P0, PT, R2, 1, PT ;  /* 0x3f8000000200780b */ /* 0x004fda0003f0d000 */
[----:B------:R-:W-:Y:S05]  /*0090*/  @!P0 EXIT ;  /* 0x000000000000894d */ /* 0x000fea0003800000 */
.L_x_0:
[----:B------:R-:W-:Y:S02]  /*00a0*/  ULDC.64 UR6, c[0x0][0x230] ;  /* 0x00008c0000067ab9 */ /* 0x000fe40000000a00 */
[----:B------:R-:W-:-:S04]  /*00b0*/  UIADD3 UR6, UP0, UR6, 0x7f, URZ ;  /* 0x0000007f06067890 */ /* 0x000fc8000ff1e03f */
[----:B------:R-:W-:Y:S01]  /*00c0*/  UIADD3.X UR4, URZ, UR7, URZ, UP0, !UPT ;  /* 0x000000073f047290 */ /* 0x000fe200087fe43f */
[----:B------:R-:W0:Y:S03]  /*00d0*/  S2UR UR7, SR_CTAID.X ;  /* 0x00000000000779c3 */ /* 0x000e260000002500 */
[----:B------:R-:W-:Y:S02]  /*00e0*/  USHF.R.U32.HI UR9, URZ, 0x7, UR4 ;  /* 0x000000073f097899 */ /* 0x000fe40008011604 */
[----:B------:R-:W-:Y:S02]  /*00f0*/  USHF.R.U64 UR6, UR6, 0x7, UR4 ;  /* 0x0000000706067899 */ /* 0x000fe40008001204 */
[----:B------:R-:W-:-:S06]  /*0100*/  ULOP3.LUT UP0, URZ, UR9, 0x1ffffff, URZ, 0xc0, !UPT ;  /* 0x01ffffff093f7892 */ /* 0x000fcc000f80c03f */
[----:B------:R-:W-:-:S13]  /*0110*/  PLOP3.LUT P0, PT, PT, PT, UP0, 0x80, 0x0 ;  /* 0x000000000000781c */ /* 0x000fda0003f0f008 */
[----:B0-----:R-:W-:Y:S05]  /*0120*/  @!P0 BRA `(.L_x_1) ;  /* 0x0000000000348947 */ /* 0x001fea0003800000 */
[----:B------:R-:W-:-:S07]  /*0130*/  MOV R4, 0x150 ;  /* 0x0000015000047802 */ /* 0x000fce0000000f00 */
[----:B------:R-:W-:Y:S05]  /*0140*/  CALL.REL.NOINC `($__internal_0_$__cuda_sm20_div_u64) ;  /* 0x000000ac00ec7944 */ /* 0x000fea0003c00000 */
[----:B------:R-:W-:Y:S02]  /*0150*/  UIADD3 UR12, UP0, URZ, -UR8, URZ ;  /* 0x800000083f0c7290 */ /* 0x000fe4000ff1e03f */
[----:B------:R-:W-:Y:S01]  /*0160*/  IMAD.U32 R2, RZ, RZ, UR8 ;  /* 0x00000008ff027e24 */ /* 0x000fe2000f8e00ff */
[----:B------:R-:W-:Y:S01]  /*0170*/  UMOV UR4, UR7 ;  /* 0x0000000700047c82 */ /* 0x000fe20008000000 */
[----:B------:R-:W-:Y:S01]  /*0180*/  UMOV UR5, URZ ;  /* 0x0000003f00057c82 */ /* 0x000fe20008000000 */
[----:B------:R-:W-:Y:S02]  /*0190*/  UIADD3.X UR11, URZ, ~UR10, URZ, UP0, !UPT ;  /* 0x8000000a3f0b7290 */ /* 0x000fe400087fe43f */
[----:B------:R-:W-:Y:S02]  /*01a0*/  IMAD.U32 R3, RZ, RZ, UR10 ;  /* 0x0000000aff037e24 */ /* 0x000fe4000f8e00ff */
[----:B------:R-:W-:Y:S02]  /*01b0*/  UIMAD UR11, UR11, UR6, URZ ;  /* 0x000000060b0b72a4 */ /* 0x000fe4000f8e023f */
[----:B------:R-:W-:-:S02]  /*01c0*/  UIMAD.WIDE.U32 UR6, UR6, UR12, UR4 ;  /* 0x0000000c060672a5 */ /* 0x000fc4000f8e0004 */
[----:B------:R-:W-:-:S04]  /*01d0*/  UIMAD UR11, UR9, UR12, UR11 ;  /* 0x0000000c090b72a4 */ /* 0x000fc8000f8e020b */
[----:B------:R-:W-:Y:S01]  /*01e0*/  UIADD3 UR4, UR7, UR11, URZ ;  /* 0x0000000b07047290 */ /* 0x000fe2000fffe03f */
[----:B------:R-:W-:Y:S11]  /*01f0*/  BRA `(.L_x_2) ;  /* 0x0000000000607947 */ /* 0x000ff60003800000 */
.L_x_1:
[----:B------:R-:W0:Y:S01]  /*0200*/  I2F.U32.RP R0, UR6 ;  /* 0x0000000600007d06 */ /* 0x000e220008209000 */
[----:B------:R-:W-:Y:S01]  /*0210*/  UMOV UR4, URZ ;  /* 0x0000003f00047c82 */ /* 0x000fe20008000000 */
[----:B------:R-:W-:Y:S01]  /*0220*/  UISETP.NE.U32.AND UP2, UPT, UR6, URZ, UPT ;  /* 0x0000003f0600728c */ /* 0x000fe2000bf45070 */
[----:B------:R-:W-:-:S05]  /*0230*/  IMAD.MOV.U32 R3, RZ, RZ, RZ ;  /* 0x000000ffff037224 */ /* 0x000fca00078e00ff */
[----:B0-----:R-:W0:Y:S02]  /*0240*/  MUFU.RCP R0, R0 ;  /* 0x0000000000007308 */ /* 0x001e240000001000 */
[----:B0-----:R-:W-:-:S06]  /*0250*/  VIADD R2, R0, 0xffffffe ;  /* 0x0ffffffe00027836 */ /* 0x001fcc0000000000 */
[----:B------:R-:W0:Y:S02]  /*0260*/  F2I.FTZ.U32.TRUNC.NTZ R2, R2 ;  /* 0x0000000200027305 */ /* 0x000e24000021f000 */
[----:B0-----:R-:W-:-:S13]  /*0270*/  R2UR UR5, R2 ;  /* 0x00000000020572ca */ /* 0x001fda00000e0000 */
[----:B------:R-:W-:-:S04]  /*0280*/  UIADD3 UR8, URZ, -UR5, URZ ;  /* 0x800000053f087290 */ /* 0x000fc8000fffe03f */
[----:B------:R-:W-:-:S04]  /*0290*/  UIMAD UR8, UR8, UR6, URZ ;  /* 0x00000006080872a4 */ /* 0x000fc8000f8e023f */
[----:B------:R-:W-:-:S04]  /*02a0*/  UIMAD.WIDE.U32 UR4, UR5, UR8, UR4 ;  /* 0x00000008050472a5 */ /* 0x000fc8000f8e0004 */
[----:B------:R-:W-:-:S04]  /*02b0*/  UIMAD.WIDE.U32 UR4, UR5, UR7, URZ ;  /* 0x00000007050472a5 */ /* 0x000fc8000f8e003f */
[----:B------:R-:W-:-:S04]  /*02c0*/  UIADD3 UR4, -UR5, URZ, URZ ;  /* 0x0000003f05047290 */ /* 0x000fc8000fffe13f */
[----:B------:R-:W-:-:S04]  /*02d0*/  UIMAD UR4, UR6, UR4, UR7 ;  /* 0x00000004060472a4 */ /* 0x000fc8000f8e0207 */
[----:B------:R-:W-:-:S11]  /*02e0*/  UISETP.GE.U32.AND UP0, UPT, UR4, UR6, UPT ;  /* 0x000000060400728c */ /* 0x000fd6000bf06070 */
[----:B------:R-:W-:Y:S02]  /*02f0*/  @UP0 UIADD3 UR4, UR4, -UR6, URZ ;  /* 0x8000000604040290 */ /* 0x000fe4000fffe03f */
[----:B------:R-:W-:Y:S02]  /*0300*/  @UP0 UIADD3 UR5, UR5, 0x1, URZ ;  /* 0x0000000105050890 */ /* 0x000fe4000fffe03f */
[----:B------:R-:W-:-:S11]  /*0310*/  UISETP.GE.U32.AND UP1, UPT, UR4, UR6, UPT ;  /* 0x000000060400728c */ /* 0x000fd6000bf26070 */
[----:B------:R-:W-:Y:S02]  /*0320*/  @UP1 UIADD3 UR5, UR5, 0x1, URZ ;  /* 0x0000000105051890 */ /* 0x000fe4000fffe03f */
[----:B------:R-:W-:-:S04]  /*0330*/  @!UP2 ULOP3.LUT UR5, URZ, UR6, URZ, 0x33, !UPT ;  /* 0x000000063f05a292 */ /* 0x000fc8000f8e333f */
[----:B------:R-:W-:Y:S02]  /*0340*/  UIADD3 UR4, -UR5, URZ, URZ ;  /* 0x0000003f05047290 */ /* 0x000fe4000fffe13f */
[----:B------:R-:W-:Y:S02]  /*0350*/  IMAD.U32 R2, RZ, RZ, UR5 ;  /* 0x00000005ff027e24 */ /* 0x000fe4000f8e00ff */
[----:B------:R-:W-:-:S03]  /*0360*/  UIMAD UR6, UR6, UR4, UR7 ;  /* 0x00000004060672a4 */ /* 0x000fc6000f8e0207 */
[----:B------:R-:W-:-:S09]  /*0370*/  UMOV UR4, URZ ;  /* 0x0000003f00047c82 */ /* 0x000fd20008000000 */
.L_x_2:
[----:B------:R-:W0:Y:S01]  /*0380*/  S2R R4, SR_TID.X ;  /* 0x0000000000047919 */ /* 0x000e220000002100 */
[----:B------:R-:W-:Y:S01]  /*0390*/  F2FP.SATFINITE.E4M3.F32.PACK_AB_MERGE_C R0, RZ, RZ, RZ ;  /* 0x000000ffff00723e */ /* 0x000fe200048070ff */
[----:B------:R-:W-:Y:S01]  /*03a0*/  USHF.L.U32 UR5, UR6, 0x7, URZ ;  /* 0x0000000706057899 */ /* 0x000fe2000800063f */
[----:B------:R-:W-:Y:S01]  /*03b0*/  SHF.L.U64.HI R25, R2, 0x7, R3 ;  /* 0x0000000702197819 */ /* 0x000fe20000010203 */
[----:B------:R-:W-:Y:S01]  /*03c0*/  USHF.L.U64.HI UR4, UR6, 0x7, UR4 ;  /* 0x0000000706047899 */ /* 0x000fe20008010204 */
[----:B------:R-:W-:Y:S01]  /*03d0*/  R2UR UR8, R0 ;  /* 0x00000000000872ca */ /* 0x000fe200000e0000 */
[----:B------:R-:W-:Y:S01]  /*03e0*/  IMAD.SHL.U32 R0, R2, 0x80, RZ ;  /* 0x0000008002007824 */ /* 0x000fe200078e00ff */
[----:B------:R-:W-:Y:S01]  /*03f0*/  ULDC.64 UR6, c[0x0][0x230] ;  /* 0x00008c0000067ab9 */ /* 0x000fe20000000a00 */
[----:B------:R-:W-:Y:S10]  /*0400*/  BSSY B0, `(.L_x_3) ;  /* 0x0000034000007945 */ /* 0x000ff40003800000 */
[----:B------:R-:W-:-:S02]  /*0410*/  IMAD.U32 R5, RZ, RZ, UR8 ;  /* 0x00000008ff057e24 */ /* 0x000fc4000f8e00ff */
[----:B------:R-:W-:Y:S02]  /*0420*/  IMAD.U32 R11, RZ, RZ, UR8 ;  /* 0x00000008ff0b7e24 */ /* 0x000fe4000f8e00ff */
[----:B------:R-:W-:Y:S02]  /*0430*/  IMAD.U32 R7, RZ, RZ, UR8 ;  /* 0x00000008ff077e24 */ /* 0x000fe4000f8e00ff */
[----:B------:R-:W-:Y:S02]  /*0440*/  IMAD.U32 R9, RZ, RZ, UR8 ;  /* 0x00000008ff097e24 */ /* 0x000fe4000f8e00ff */
[----:B------:R-:W-:Y:S02]  /*0450*/  IMAD.U32 R6, RZ, RZ, UR8 ;  /* 0x00000008ff067e24 */ /* 0x000fe4000f8e00ff */
[----:B------:R-:W-:Y:S02]  /*0460*/  IMAD.U32 R13, RZ, RZ, UR8 ;  /* 0x00000008ff0d7e24 */ /* 0x000fe4000f8e00ff */
[----:B------:R-:W-:Y:S01]  /*0470*/  IMAD.U32 R12, RZ, RZ, UR8 ;  /* 0x00000008ff0c7e24 */ /* 0x000fe2000f8e00ff */
[----:B0-----:R-:W-:Y:S01]  /*0480*/  SHF.R.U32.HI R2, RZ, 0x3, R4 ;  /* 0x00000003ff027819 */ /* 0x001fe20000011604 */
[----:B------:R-:W-:-:S02]  /*0490*/  IMAD.SHL.U32 R3, R4, 0x4, RZ ;  /* 0x0000000404037824 */ /* 0x000fc400078e00ff */
[----:B------:R-:W-:Y:S01]  /*04a0*/  IMAD.U32 R8, RZ, RZ, UR8 ;  /* 0x00000008ff087e24 */ /* 0x000fe2000f8e00ff */
[----:B------:R-:W-:Y:S01]  /*04b0*/  LOP3.LUT R2, R2, 0x1ffffffc, RZ, 0xc0, !PT ;  /* 0x1ffffffc02027812 */ /* 0x000fe200078ec0ff */
[----:B------:R-:W-:Y:S01]  /*04c0*/  IMAD.U32 R4, RZ, RZ, UR8 ;  /* 0x00000008ff047e24 */ /* 0x000fe2000f8e00ff */
[----:B------:R-:W-:Y:S02]  /*04d0*/  LOP3.LUT R3, R3, 0x7c, RZ, 0xc0, !PT ;  /* 0x0000007c03037812 */ /* 0x000fe400078ec0ff */
[----:B------:R-:W-:Y:S02]  /*04e0*/  IADD3 R29, P0, R2, UR5, RZ ;  /* 0x00000005021d7c10 */ /* 0x000fe4000ff1e0ff */
[----:B------:R-:W-:Y:S02]  /*04f0*/  LOP3.LUT R24, R0, R3, RZ, 0xfc, !PT ;  /* 0x0000000300187212 */ /* 0x000fe400078efcff */
[C---:B------:R-:W-:Y:S01]  /*0500*/  ISETP.GE.U32.AND P2, PT, R29.reuse, UR6, PT ;  /* 0x000000061d007c0c */ /* 0x040fe2000bf46070 */
[----:B------:R-:W-:Y:S01]  /*0510*/  IMAD.X R28, RZ, RZ, UR4, P0 ;  /* 0x00000004ff1c7e24 */ /* 0x000fe200080e06ff */
[----:B------:R-:W-:-:S02]  /*0520*/  IADD3 R17, P3, R29, 0x1, RZ ;  /* 0x000000011d117810 */ /* 0x000fc40007f7e0ff */
[----:B------:R-:W-:Y:S02]  /*0530*/  IADD3 R10, P6, R29, 0x2, RZ ;  /* 0x000000021d0a7810 */ /* 0x000fe40007fde0ff */
[----:B------:R-:W-:Y:S01]  /*0540*/  ISETP.GE.U32.AND.EX P2, PT, R28, UR7, PT, P2 ;  /* 0x000000071c007c0c */ /* 0x000fe2000bf46120 */
[----:B------:R-:W-:Y:S01]  /*0550*/  IMAD.X R18, RZ, RZ, R28, P3 ;  /* 0x000000ffff127224 */ /* 0x000fe200018e061c */
[----:B------:R-:W-:Y:S02]  /*0560*/  ISETP.GE.U32.AND P1, PT, R17, UR6, PT ;  /* 0x0000000611007c0c */ /* 0x000fe4000bf26070 */
[----:B------:R-:W-:Y:S02]  /*0570*/  ISETP.GE.U32.AND P0, PT, R10, UR6, PT ;  /* 0x000000060a007c0c */ /* 0x000fe4000bf06070 */
[----:B------:R-:W-:Y:S02]  /*0580*/  ISETP.GE.U32.AND.EX P1, PT, R18, UR7, PT, P1 ;  /* 0x0000000712007c0c */ /* 0x000fe4000bf26110 */
[----:B------:R-:W-:-:S05]  /*0590*/  PRMT R3, R5, 0x7610, R3 ;  /* 0x0000761005037816 */ /* 0x000fca0000000003 */
[----:B------:R-:W-:Y:S06]  /*05a0*/  @P2 BRA `(.L_x_4) ;  /* 0x0000000000642947 */ /* 0x000fec0003800000 */
[----:B------:R-:W-:Y:S01]  /*05b0*/  ULDC.64 UR10, c[0x0][0x228] ;  /* 0x00008a00000a7ab9 */ /* 0x000fe20000000a00 */
[----:B------:R-:W-:Y:S01]  /*05c0*/  ULDC.64 UR12, c[0x0][0x210] ;  /* 0x00008400000c7ab9 */ /* 0x000fe20000000a00 */
[----:B------:R-:W-:Y:S01]  /*05d0*/  IMAD.WIDE.U32 R14, R29, UR10, R24 ;  /* 0x0000000a1d0e7c25 */ /* 0x000fe2000f8e0018 */
[----:B------:R-:W-:-:S03]  /*05e0*/  IADD3 R19, P5, R24, 0x1, RZ ;  /* 0x0000000118137810 */ /* 0x000fc60007fbe0ff */
[----:B------:R-:W-:Y:S01]  /*05f0*/  IMAD R16, R28, UR10, RZ ;  /* 0x0000000a1c107c24 */ /* 0x000fe2000f8e02ff */
[----:B------:R-:W-:Y:S01]  /*0600*/  IADD3 R14, P3, R14, UR12, RZ ;  /* 0x0000000c0e0e7c10 */ /* 0x000fe2000ff7e0ff */
[----:B------:R-:W-:Y:S01]  /*0610*/  IMAD.X R20, RZ, RZ, R25, P5 ;  /* 0x000000ffff147224 */ /* 0x000fe200028e0619 */
[----:B------:R-:W-:Y:S01]  /*0620*/  ISETP.GE.U32.AND P4, PT, R19, UR10, PT ;  /* 0x0000000a13007c0c */ /* 0x000fe2000bf86070 */
[----:B------:R-:W-:Y:S01]  /*0630*/  IMAD R5, R29, UR11, R16 ;  /* 0x0000000b1d057c24 */ /* 0x000fe2000f8e0210 */
[----:B------:R-:W-:Y:S02]  /*0640*/  IADD3 R16, P2, R24, 0x2, RZ ;  /* 0x0000000218107810 */ /* 0x000fe40007f5e0ff */
[----:B------:R-:W-:Y:S02]  /*0650*/  ISETP.GE.U32.AND.EX P4, PT, R20, UR11, PT, P4 ;  /* 0x0000000b14007c0c */ /* 0x000fe4000bf86140 */
[----:B------:R-:W-:Y:S01]  /*0660*/  IADD3.X R15, R15, UR13, R5, P3, !PT ;  /* 0x0000000d0f0f7c10 */ /* 0x000fe20009ffe405 */
[----:B------:R-:W-:Y:S01]  /*0670*/  IMAD.X R19, RZ, RZ, R25, P2 ;  /* 0x000000ffff137224 */ /* 0x000fe200010e0619 */
[----:B------:R-:W-:-:S02]  /*0680*/  IADD3 R5, P3, R24, 0x3, RZ ;  /* 0x0000000318057810 */ /* 0x000fc40007f7e0ff */
[----:B------:R-:W-:Y:S02]  /*0690*/  ISETP.GE.U32.AND P5, PT, R16, UR10, PT ;  /* 0x0000000a10007c0c */ /* 0x000fe4000bfa6070 */
[----:B------:R-:W-:Y:S01]  /*06a0*/  ISETP.GE.U32.AND P2, PT, R24, UR10, PT ;  /* 0x0000000a18007c0c */ /* 0x000fe2000bf46070 */
[----:B------:R-:W-:Y:S01]  /*06b0*/  IMAD.X R16, RZ, RZ, R25, P3 ;  /* 0x000000ffff107224 */ /* 0x000fe200018e0619 */
[----:B------:R-:W-:Y:S02]  /*06c0*/  ISETP.GE.U32.AND P3, PT, R5, UR10, PT ;  /* 0x0000000a05007c0c */ /* 0x000fe4000bf66070 */
[----:B------:R-:W-:Y:S01]  /*06d0*/  ISETP.GE.U32.AND.EX P5, PT, R19, UR11, PT, P5 ;  /* 0x0000000b13007c0c */ /* 0x000fe2000bfa6150 */
[----:B------:R0:W5:Y:S01]  /*06e0*/  @!P4 LDG.E.U8.CONSTANT R7, desc[UR14][R14.64+0x1] ;  /* 0x0000010e0e07c981 */ /* 0x000162000c1e9100 */
[----:B------:R-:W-:Y:S02]  /*06f0*/  ISETP.GE.U32.AND.EX P2, PT, R25, UR11, PT, P2 ;  /* 0x0000000b19007c0c */ /* 0x000fe4000bf46120 */
[----:B------:R-:W-:-:S09]  /*0700*/  ISETP.GE.U32.AND.EX P3, PT, R16, UR11, PT, P3 ;  /* 0x0000000b10007c0c */ /* 0x000fd2000bf66130 */
[----:B------:R0:W5:Y:S04]  /*0710*/  @!P5 LDG.E.U8.CONSTANT R9, desc[UR14][R14.64+0x2] ;  /* 0x0000020e0e09d981 */ /* 0x000168000c1e9100 */
[----:B------:R0:W5:Y:S04]  /*0720*/  @!P2 LDG.E.U8.CONSTANT R11, desc[UR14][R14.64] ;  /* 0x0000000e0e0ba981 */ /* 0x000168000c1e9100 */
[----:B------:R0:W5:Y:S02]  /*0730*/  @!P3 LDG.E.U8.CONSTANT R6, desc[UR14][R14.64+0x3] ;  /* 0x0000030e0e06b981 */ /* 0x000164000c1e9100 */
.L_x_4:
[----:B------:R-:W-:Y:S05]  /*0740*/  BSYNC B0 ;  /* 0x0000000000007941 */ /* 0x000fea0003800000 */
.L_x_3:
[----:B------:R-:W-:Y:S04]  /*0750*/  BSSY B0, `(.L_x_5) ;  /* 0x000001d000007945 */ /* 0x000fe80003800000 */
[----:B------:R-:W-:Y:S05]  /*0760*/  @P1 BRA `(.L_x_6) ;  /* 0x00000000006c1947 */ /* 0x000fea0003800000 */
[C---:B------:R-:W-:Y:S01]  /*0770*/  IADD3 R5, P3, R24.reuse, 0x1, RZ ;  /* 0x0000000118057810 */ /* 0x040fe20007f7e0ff */
[----:B------:R-:W-:Y:S01]  /*0780*/  ULDC.64 UR10, c[0x0][0x228] ;  /* 0x00008a00000a7ab9 */ /* 0x000fe20000000a00 */
[C---:B0-----:R-:W-:Y:S01]  /*0790*/  IADD3 R14, P2, R24.reuse, 0x2, RZ ;  /* 0x00000002180e7810 */ /* 0x041fe20007f5e0ff */
[----:B------:R-:W-:Y:S01]  /*07a0*/  ULDC.64 UR12, c[0x0][0x210] ;  /* 0x00008400000c7ab9 */ /* 0x000fe20000000a00 */
[----:B------:R-:W-:Y:S01]  /*07b0*/  IADD3 R15, P5, R24, 0x3, RZ ;  /* 0x00000003180f7810 */ /* 0x000fe20007fbe0ff */
[--C-:B------:R-:W-:Y:S01]  /*07c0*/  IMAD.X R16, RZ, RZ, R25.reuse, P3 ;  /* 0x000000ffff107224 */ /* 0x100fe200018e0619 */
[----:B------:R-:W-:Y:S01]  /*07d0*/  ISETP.GE.U32.AND P1, PT, R5, UR10, PT ;  /* 0x0000000a05007c0c */ /* 0x000fe2000bf26070 */
[----:B------:R-:W-:Y:S01]  /*07e0*/  IMAD R5, R18, UR10, RZ ;  /* 0x0000000a12057c24 */ /* 0x000fe2000f8e02ff */
[----:B------:R-:W-:Y:S01]  /*07f0*/  ISETP.GE.U32.AND P4, PT, R14, UR10, PT ;  /* 0x0000000a0e007c0c */ /* 0x000fe2000bf86070 */
[----:B------:R-:W-:Y:S01]  /*0800*/  IMAD.MOV.U32 R14, RZ, RZ, R24 ;  /* 0x000000ffff0e7224 */ /* 0x000fe200078e0018 */
[----:B------:R-:W-:Y:S01]  /*0810*/  ISETP.GE.U32.AND P3, PT, R15, UR10, PT ;  /* 0x0000000a0f007c0c */ /* 0x000fe2000bf66070 */
[----:B------:R-:W-:Y:S01]  /*0820*/  IMAD.MOV.U32 R15, RZ, RZ, R25 ;  /* 0x000000ffff0f7224 */ /* 0x000fe200078e0019 */
[----:B------:R-:W-:Y:S01]  /*0830*/  ISETP.GE.U32.AND.EX P1, PT, R16, UR11, PT, P1 ;  /* 0x0000000b10007c0c */ /* 0x000fe2000bf26110 */
[----:B------:R-:W-:-:S02]  /*0840*/  IMAD R5, R17, UR11, R5 ;  /* 0x0000000b11057c24 */ /* 0x000fc4000f8e0205 */
[----:B------:R-:W-:-:S04]  /*0850*/  IMAD.WIDE.U32 R14, R17, UR10, R14 ;  /* 0x0000000a110e7c25 */ /* 0x000fc8000f8e000e */
[--C-:B------:R-:W-:Y:S01]  /*0860*/  IMAD.X R17, RZ, RZ, R25.reuse, P2 ;  /* 0x000000ffff117224 */ /* 0x100fe200010e0619 */
[----:B------:R-:W-:Y:S01]  /*0870*/  ISETP.GE.U32.AND P2, PT, R24, UR10, PT ;  /* 0x0000000a18007c0c */ /* 0x000fe2000bf46070 */
[----:B------:R-:W-:Y:S01]  /*0880*/  IMAD.X R18, RZ, RZ, R25, P5 ;  /* 0x000000ffff127224 */ /* 0x000fe200028e0619 */
[----:B------:R-:W-:Y:S02]  /*0890*/  IADD3 R14, P5, R14, UR12, RZ ;  /* 0x0000000c0e0e7c10 */ /* 0x000fe4000ffbe0ff */
[----:B------:R-:W-:Y:S02]  /*08a0*/  ISETP.GE.U32.AND.EX P4, PT, R17, UR11, PT, P4 ;  /* 0x0000000b11007c0c */ /* 0x000fe4000bf86140 */
[----:B------:R-:W-:Y:S02]  /*08b0*/  ISETP.GE.U32.AND.EX P3, PT, R18, UR11, PT, P3 ;  /* 0x0000000b12007c0c */ /* 0x000fe4000bf66130 */
[----:B------:R-:W-:Y:S02]  /*08c0*/  ISETP.GE.U32.AND.EX P2, PT, R25, UR11, PT, P2 ;  /* 0x0000000b19007c0c */ /* 0x000fe4000bf46120 */
[----:B------:R-:W-:-:S05]  /*08d0*/  IADD3.X R15, R15, UR13, R5, P5, !PT ;  /* 0x0000000d0f0f7c10 */ /* 0x000fca000affe405 */
[----:B------:R1:W5:Y:S04]  /*08e0*/  @!P1 LDG.E.U8.CONSTANT R12, desc[UR14][R14.64+0x1] ;  /* 0x0000010e0e0c9981 */ /* 0x000368000c1e9100 */
[----:B------:R1:W5:Y:S04]  /*08f0*/  @!P4 LDG.E.U8.CONSTANT R8, desc[UR14][R14.64+0x2] ;  /* 0x0000020e0e08c981 */ /* 0x000368000c1e9100 */
[----:B------:R1:W5:Y:S04]  /*0900*/  @!P2 LDG.E.U8.CONSTANT R13, desc[UR14][R14.64] ;  /* 0x0000000e0e0da981 */ /* 0x000368000c1e9100 */
[----:B------:R1:W5:Y:S02]  /*0910*/  @!P3 LDG.E.U8.CONSTANT R3, desc[UR14][R14.64+0x3] ;  /* 0x0000030e0e03b981 */ /* 0x000364000c1e9100 */
.L_x_6:
[----:B------:R-:W-:Y:S05]  /*0920*/  BSYNC B0 ;  /* 0x0000000000007941 */ /* 0x000fea0003800000 */
.L_x_5:
[----:B------:R-:W-:Y:S01]  /*0930*/  IMAD.X R19, RZ, RZ, R28, P6 ;  /* 0x000000ffff137224 */ /* 0x000fe200030e061c */
[----:B------:R-:W-:Y:S01]  /*0940*/  BSSY B0, `(.L_x_7) ;  /* 0x0000028000007945 */ /* 0x000fe20003800000 */
[----:B01----:R-:W-:Y:S01]  /*0950*/  IMAD.U32 R15, RZ, RZ, UR8 ;  /* 0x00000008ff0f7e24 */ /* 0x003fe2000f8e00ff */
[----:B------:R-:W-:Y:S01]  /*0960*/  PRMT R14, R4, 0x7610, R14 ;  /* 0x00007610040e7816 */ /* 0x000fe2000000000e */
[----:B------:R-:W-:Y:S01]  /*0970*/  IMAD.U32 R20, RZ, RZ, UR8 ;  /* 0x00000008ff147e24 */ /* 0x000fe2000f8e00ff */
[----:B------:R-:W-:Y:S01]  /*0980*/  ISETP.GE.U32.AND.EX P0, PT, R19, UR7, PT, P0 ;  /* 0x0000000713007c0c */ /* 0x000fe2000bf06100 */
[----:B------:R-:W-:Y:S01]  /*0990*/  IMAD.U32 R5, RZ, RZ, UR8 ;  /* 0x00000008ff057e24 */ /* 0x000fe2000f8e00ff */
[----:B------:R-:W-:Y:S02]  /*09a0*/  PRMT R4, R15, 0x7610, R4 ;  /* 0x000076100f047816 */ /* 0x000fe40000000004 */
[----:B-----5:R-:W-:Y:S02]  /*09b0*/  LOP3.LUT R17, R7, 0xff, RZ, 0xc0, !PT ;  /* 0x000000ff07117812 */ /* 0x020fe400078ec0ff */
[----:B------:R-:W-:-:S02]  /*09c0*/  LOP3.LUT R15, R11, 0xff, RZ, 0xc0, !PT ;  /* 0x000000ff0b0f7812 */ /* 0x000fc400078ec0ff */
[----:B------:R-:W-:Y:S02]  /*09d0*/  LOP3.LUT R16, R13, 0xffff, RZ, 0xc0, !PT ;  /* 0x0000ffff0d107812 */ /* 0x000fe400078ec0ff */
[----:B------:R-:W-:Y:S02]  /*09e0*/  LOP3.LUT R18, R12, 0xffff, RZ, 0xc0, !PT ;  /* 0x0000ffff0c127812 */ /* 0x000fe400078ec0ff */
[----:B------:R-:W-:Y:S01]  /*09f0*/  PRMT R7, R20, 0x7610, R7 ;  /* 0x0000761014077816 */ /* 0x000fe20000000007 */
[----:B------:R-:W-:Y:S06]  /*0a00*/  @P0 BRA `(.L_x_8) ;  /* 0x00000000006c0947 */ /* 0x000fec0003800000 */
[C---:B------:R-:W-:Y:S01]  /*0a10*/  IADD3 R11, P3, R24.reuse, 0x1, RZ ;  /* 0x00000001180b7810 */ /* 0x040fe20007f7e0ff */
[----:B------:R-:W-:Y:S01]  /*0a20*/  ULDC.64 UR10, c[0x0][0x228] ;  /* 0x00008a00000a7ab9 */ /* 0x000fe20000000a00 */
[C---:B------:R-:W-:Y:S01]  /*0a30*/  IADD3 R12, P4, R24.reuse, 0x2, RZ ;  /* 0x00000002180c7810 */ /* 0x040fe20007f9e0ff */
[----:B------:R-:W-:Y:S01]  /*0a40*/  ULDC.64 UR12, c[0x0][0x210] ;  /* 0x00008400000c7ab9 */ /* 0x000fe20000000a00 */
[----:B------:R-:W-:Y:S02]  /*0a50*/  IADD3 R13, P5, R24, 0x3, RZ ;  /* 0x00000003180d7810 */ /* 0x000fe40007fbe0ff */
[----:B------:R-:W-:Y:S01]  /*0a60*/  ISETP.GE.U32.AND P0, PT, R11, UR10, PT ;  /* 0x0000000a0b007c0c */ /* 0x000fe2000bf06070 */
[----:B------:R-:W-:Y:S01]  /*0a70*/  IMAD R11, R19, UR10, RZ ;  /* 0x0000000a130b7c24 */ /* 0x000fe2000f8e02ff */
[----:B------:R-:W-:Y:S01]  /*0a80*/  ISETP.GE.U32.AND P2, PT, R12, UR10, PT ;  /* 0x0000000a0c007c0c */ /* 0x000fe2000bf46070 */
[----:B------:R-:W-:Y:S01]  /*0a90*/  IMAD.MOV.U32 R12, RZ, RZ, R24 ;  /* 0x000000ffff0c7224 */ /* 0x000fe200078e0018 */
[----:B------:R-:W-:Y:S01]  /*0aa0*/  ISETP.GE.U32.AND P1, PT, R13, UR10, PT ;  /* 0x0000000a0d007c0c */ /* 0x000fe2000bf26070 */
[----:B------:R-:W-:-:S02]  /*0ab0*/  IMAD.MOV.U32 R13, RZ, RZ, R25 ;  /* 0x000000ffff0d7224 */ /* 0x000fc400078e0019 */
[C---:B------:R-:W-:Y:S02]  /*0ac0*/  IMAD R11, R10.reuse, UR11, R11 ;  /* 0x0000000b0a0b7c24 */ /* 0x040fe4000f8e020b */
[----:B------:R-:W-:-:S04]  /*0ad0*/  IMAD.WIDE.U32 R12, R10, UR10, R12 ;  /* 0x0000000a0a0c7c25 */ /* 0x000fc8000f8e000c */
[--C-:B------:R-:W-:Y:S01]  /*0ae0*/  IMAD.X R19, RZ, RZ, R25.reuse, P3 ;  /* 0x000000ffff137224 */ /* 0x100fe200018e0619 */
[----:B------:R-:W-:Y:S01]  /*0af0*/  ISETP.GE.U32.AND P3, PT, R24, UR10, PT ;  /* 0x0000000a18007c0c */ /* 0x000fe2000bf66070 */
[--C-:B------:R-:W-:Y:S02]  /*0b00*/  IMAD.X R10, RZ, RZ, R25.reuse, P4 ;  /* 0x000000ffff0a7224 */ /* 0x100fe400020e0619 */
[----:B------:R-:W-:Y:S01]  /*0b10*/  IMAD.X R20, RZ, RZ, R25, P5 ;  /* 0x000000ffff147224 */ /* 0x000fe200028e0619 */
[----:B------:R-:W-:Y:S02]  /*0b20*/  ISETP.GE.U32.AND.EX P0, PT, R19, UR11, PT, P0 ;  /* 0x0000000b13007c0c */ /* 0x000fe4000bf06100 */
[----:B------:R-:W-:Y:S02]  /*0b30*/  ISETP.GE.U32.AND.EX P2, PT, R10, UR11, PT, P2 ;  /* 0x0000000b0a007c0c */ /* 0x000fe4000bf46120 */
[----:B------:R-:W-:Y:S02]  /*0b40*/  ISETP.GE.U32.AND.EX P1, PT, R20, UR11, PT, P1 ;  /* 0x0000000b14007c0c */ /* 0x000fe4000bf26110 */
[----:B------:R-:W-:-:S02]  /*0b50*/  ISETP.GE.U32.AND.EX P3, PT, R25, UR11, PT, P3 ;  /* 0x0000000b19007c0c */ /* 0x000fc4000bf66130 */
[----:B------:R-:W-:-:S04]  /*0b60*/  IADD3 R10, P4, R12, UR12, RZ ;  /* 0x0000000c0c0a7c10 */ /* 0x000fc8000ff9e0ff */
[----:B------:R-:W-:-:S05]  /*0b70*/  IADD3.X R11, R13, UR13, R11, P4, !PT ;  /* 0x0000000d0d0b7c10 */ /* 0x000fca000a7fe40b */
[----:B------:R0:W5:Y:S04]  /*0b80*/  @!P0 LDG.E.U8.CONSTANT R5, desc[UR14][R10.64+0x1] ;  /* 0x0000010e0a058981 */ /* 0x000168000c1e9100 */
[----:B------:R0:W5:Y:S04]  /*0b90*/  @!P2 LDG.E.U8.CONSTANT R4, desc[UR14][R10.64+0x2] ;  /* 0x0000020e0a04a981 */ /* 0x000168000c1e9100 */
[----:B------:R0:W5:Y:S04]  /*0ba0*/  @!P3 LDG.E.U8.CONSTANT R14, desc[UR14][R10.64] ;  /* 0x0000000e0a0eb981 */ /* 0x000168000c1e9100 */
[----:B------:R0:W5:Y:S02]  /*0bb0*/  @!P1 LDG.E.U8.CONSTANT R7, desc[UR14][R10.64+0x3] ;  /* 0x0000030e0a079981 */ /* 0x000164000c1e9100 */
.L_x_8:
[----:B------:R-:W-:Y:S05]  /*0bc0*/  BSYNC B0 ;  /* 0x0000000000007941 */ /* 0x000fea0003800000 */
.L_x_7:
[----:B------:R-:W-:Y:S01]  /*0bd0*/  IADD3 R13, P1, R29, 0x3, RZ ;  /* 0x000000031d0d7810 */ /* 0x000fe20007f3e0ff */
[----:B------:R-:W-:Y:S01]  /*0be0*/  BSSY B0, `(.L_x_9) ;  /* 0x000002d000007945 */ /* 0x000fe20003800000 */
[----:B------:R-:W-:Y:S01]  /*0bf0*/  LOP3.LUT R9, R9, 0xff, RZ, 0xc0, !PT ;  /* 0x000000ff09097812 */ /* 0x000fe200078ec0ff */
[----:B-----5:R-:W-:Y:S01]  /*0c00*/  IMAD.U32 R14, R14, 0x10000, RZ ;  /* 0x000100000e0e7824 */ /* 0x020fe200078e00ff */
[----:B------:R-:W-:Y:S01]  /*0c10*/  ISETP.GE.U32.AND P0, PT, R13, UR6, PT ;  /* 0x000000060d007c0c */ /* 0x000fe2000bf06070 */
[----:B------:R-:W-:Y:S01]  /*0c20*/  IMAD.X R12, RZ, RZ, R28, P1 ;  /* 0x000000ffff0c7224 */ /* 0x000fe200008e061c */
[----:B------:R-:W-:Y:S02]  /*0c30*/  LOP3.LUT R8, R8, 0xffff, RZ, 0xc0, !PT ;  /* 0x0000ffff08087812 */ /* 0x000fe400078ec0ff */
[----:B------:R-:W-:Y:S02]  /*0c40*/  LOP3.LUT R6, R6, 0xff, RZ, 0xc0, !PT ;  /* 0x000000ff06067812 */ /* 0x000fe400078ec0ff */
[----:B------:R-:W-:-:S02]  /*0c50*/  ISETP.GE.U32.AND.EX P0, PT, R12, UR7, PT, P0 ;  /* 0x000000070c007c0c */ /* 0x000fc4000bf06100 */
[----:B------:R-:W-:Y:S02]  /*0c60*/  LOP3.LUT R3, R3, 0xffff, RZ, 0xc0, !PT ;  /* 0x0000ffff03037812 */ /* 0x000fe400078ec0ff */
[----:B------:R-:W-:Y:S02]  /*0c70*/  PRMT R15, R16, 0x7604, R15 ;  /* 0x00007604100f7816 */ /* 0x000fe4000000000f */
[----:B------:R-:W-:Y:S02]  /*0c80*/  PRMT R18, R18, 0x7604, R17 ;  /* 0x0000760412127816 */ /* 0x000fe40000000011 */
[----:B------:R-:W-:Y:S01]  /*0c90*/  PRMT R17, R8, 0x7604, R9 ;  /* 0x0000760408117816 */ /* 0x000fe20000000009 */
[----:B------:R-:W-:Y:S01]  /*0ca0*/  IMAD.U32 R9, RZ, RZ, UR8 ;  /* 0x00000008ff097e24 */ /* 0x000fe2000f8e00ff */
[----:B------:R-:W-:Y:S01]  /*0cb0*/  PRMT R16, R3, 0x7604, R6 ;  /* 0x0000760403107816 */ /* 0x000fe20000000006 */
[----:B------:R-:W-:Y:S02]  /*0cc0*/  IMAD.U32 R6, RZ, RZ, UR8 ;  /* 0x00000008ff067e24 */ /* 0x000fe4000f8e00ff */
[----:B------:R-:W-:-:S02]  /*0cd0*/  IMAD.U32 R8, RZ, RZ, UR8 ;  /* 0x00000008ff087e24 */ /* 0x000fc4000f8e00ff */
[----:B------:R-:W-:Y:S01]  /*0ce0*/  IMAD.U32 R3, RZ, RZ, UR8 ;  /* 0x00000008ff037e24 */ /* 0x000fe2000f8e00ff */
[----:B------:R-:W-:Y:S06]  /*0cf0*/  @P0 BRA `(.L_x_10) ;  /* 0x00000000006c0947 */ /* 0x000fec0003800000 */
[C---:B0-----:R-:W-:Y:S01]  /*0d00*/  IADD3 R10, P3, R24.reuse, 0x1, RZ ;  /* 0x00000001180a7810 */ /* 0x041fe20007f7e0ff */
[----:B------:R-:W-:Y:S01]  /*0d10*/  ULDC.64 UR10, c[0x0][0x228] ;  /* 0x00008a00000a7ab9 */ /* 0x000fe20000000a00 */
[----:B------:R-:W-:Y:S01]  /*0d20*/  IADD3 R11, P4, R24, 0x2, RZ ;  /* 0x00000002180b7810 */ /* 0x000fe20007f9e0ff */
[----:B------:R-:W-:Y:S01]  /*0d30*/  IMAD R12, R12, UR10, RZ ;  /* 0x0000000a0c0c7c24 */ /* 0x000fe2000f8e02ff */
[----:B------:R-:W-:Y:S01]  /*0d40*/  ISETP.GE.U32.AND P0, PT, R10, UR10, PT ;  /* 0x0000000a0a007c0c */ /* 0x000fe2000bf06070 */
[----:B------:R-:W-:Y:S01]  /*0d50*/  IMAD.MOV.U32 R10, RZ, RZ, R24 ;  /* 0x000000ffff0a7224 */ /* 0x000fe200078e0018 */
[----:B------:R-:W-:Y:S01]  /*0d60*/  ISETP.GE.U32.AND P2, PT, R11, UR10, PT ;  /* 0x0000000a0b007c0c */ /* 0x000fe2000bf46070 */
[----:B------:R-:W-:Y:S01]  /*0d70*/  IMAD.MOV.U32 R11, RZ, RZ, R25 ;  /* 0x000000ffff0b7224 */ /* 0x000fe200078e0019 */
[----:B------:R-:W-:Y:S01]  /*0d80*/  IADD3 R19, P5, R24, 0x3, RZ ;  /* 0x0000000318137810 */ /* 0x000fe20007fbe0ff */
[----:B------:R-:W-:Y:S01]  /*0d90*/  ULDC.64 UR12, c[0x0][0x210] ;  /* 0x00008400000c7ab9 */ /* 0x000fe20000000a00 */
[----:B------:R-:W-:-:S02]  /*0da0*/  IMAD.WIDE.U32 R10, R13, UR10, R10 ;  /* 0x0000000a0d0a7c25 */ /* 0x000fc4000f8e000a */
[----:B------:R-:W-:Y:S02]  /*0db0*/  ISETP.GE.U32.AND P1, PT, R19, UR10, PT ;  /* 0x0000000a13007c0c */ /* 0x000fe4000bf26070 */
[----:B------:R-:W-:Y:S02]  /*0dc0*/  IMAD R13, R13, UR11, R12 ;  /* 0x0000000b0d0d7c24 */ /* 0x000fe4000f8e020c */
[--C-:B------:R-:W-:Y:S01]  /*0dd0*/  IMAD.X R19, RZ, RZ, R25.reuse, P3 ;  /* 0x000000ffff137224 */ /* 0x100fe200018e0619 */
[----:B------:R-:W-:Y:S01]  /*0de0*/  ISETP.GE.U32.AND P3, PT, R24, UR10, PT ;  /* 0x0000000a18007c0c */ /* 0x000fe2000bf66070 */
[--C-:B------:R-:W-:Y:S01]  /*0df0*/  IMAD.X R12, RZ, RZ, R25.reuse, P4 ;  /* 0x000000ffff0c7224 */ /* 0x100fe200020e0619 */
[----:B------:R-:W-:Y:S01]  /*0e00*/  IADD3 R10, P4, R10, UR12, RZ ;  /* 0x0000000c0a0a7c10 */ /* 0x000fe2000ff9e0ff */
[----:B------:R-:W-:Y:S01]  /*0e10*/  IMAD.X R20, RZ, RZ, R25, P5 ;  /* 0x000000ffff147224 */ /* 0x000fe200028e0619 */
[----:B------:R-:W-:Y:S02]  /*0e20*/  ISETP.GE.U32.AND.EX P0, PT, R19, UR11, PT, P0 ;  /* 0x0000000b13007c0c */ /* 0x000fe4000bf06100 */
[----:B------:R-:W-:-:S02]  /*0e30*/  ISETP.GE.U32.AND.EX P2, PT, R12, UR11, PT, P2 ;  /* 0x0000000b0c007c0c */ /* 0x000fc4000bf46120 */
[----:B------:R-:W-:Y:S02]  /*0e40*/  ISETP.GE.U32.AND.EX P1, PT, R20, UR11, PT, P1 ;  /* 0x0000000b14007c0c */ /* 0x000fe4000bf26110 */
[----:B------:R-:W-:Y:S02]  /*0e50*/  ISETP.GE.U32.AND.EX P3, PT, R25, UR11, PT, P3 ;  /* 0x0000000b19007c0c */ /* 0x000fe4000bf66130 */
[----:B------:R-:W-:-:S05]  /*0e60*/  IADD3.X R11, R11, UR13, R13, P4, !PT ;  /* 0x0000000d0b0b7c10 */ /* 0x000fca000a7fe40d */
[----:B------:R1:W5:Y:S04]  /*0e70*/  @!P0 LDG.E.U8.CONSTANT R9, desc[UR14][R10.64+0x1] ;  /* 0x0000010e0a098981 */ /* 0x000368000c1e9100 */
[----:B------:R1:W5:Y:S04]  /*0e80*/  @!P2 LDG.E.U8.CONSTANT R8, desc[UR14][R10.64+0x2] ;  /* 0x0000020e0a08a981 */ /* 0x000368000c1e9100 */
[----:B------:R1:W5:Y:S04]  /*0e90*/  @!P3 LDG.E.U8.CONSTANT R6, desc[UR14][R10.64] ;  /* 0x0000000e0a06b981 */ /* 0x000368000c1e9100 */
[----:B------:R1:W5:Y:S02]  /*0ea0*/  @!P1 LDG.E.U8.CONSTANT R3, desc[UR14][R10.64+0x3] ;  /* 0x0000030e0a039981 */ /* 0x000364000c1e9100 */
.L_x_10:
[----:B------:R-:W-:Y:S05]  /*0eb0*/  BSYNC B0 ;  /* 0x0000000000007941 */ /* 0x000fea0003800000 */
.L_x_9:
[----:B------:R-:W-:Y:S01]  /*0ec0*/  IADD3 R13, P1, R29, 0x10, RZ ;  /* 0x000000101d0d7810 */ /* 0x000fe20007f3e0ff */
[----:B------:R-:W-:Y:S01]  /*0ed0*/  IMAD.U32 R5, R5, 0x10000, RZ ;  /* 0x0001000005057824 */ /* 0x000fe200078e00ff */
[----:B------:R-:W-:Y:S01]  /*0ee0*/  BSSY B0, `(.L_x_11) ;  /* 0x000002e000007945 */ /* 0x000fe20003800000 */
[----:B------:R-:W-:Y:S01]  /*0ef0*/  IMAD.U32 R4, R4, 0x10000, RZ ;  /* 0x0001000004047824 */ /* 0x000fe200078e00ff */
[----:B------:R-:W-:Y:S01]  /*0f00*/  ISETP.GE.U32.AND P0, PT, R13, UR6, PT ;  /* 0x000000060d007c0c */ /* 0x000fe2000bf06070 */
[----:B------:R-:W-:Y:S01]  /*0f10*/  IMAD.X R12, RZ, RZ, R28, P1 ;  /* 0x000000ffff0c7224 */ /* 0x000fe200008e061c */
[----:B------:R-:W-:Y:S01]  /*0f20*/  LOP3.LUT R18, R18, 0xff0000, R5, 0xf8, !PT ;  /* 0x00ff000012127812 */ /* 0x000fe200078ef805 */
[----:B------:R-:W-:Y:S01]  /*0f30*/  IMAD.U32 R7, R7, 0x10000, RZ ;  /* 0x0001000007077824 */ /* 0x000fe200078e00ff */
[----:B------:R-:W-:Y:S01]  /*0f40*/  LOP3.LUT R17, R17, 0xff0000, R4, 0xf8, !PT ;  /* 0x00ff000011117812 */ /* 0x000fe200078ef804 */
[----:B------:R-:W-:Y:S01]  /*0f50*/  IMAD.U32 R5, RZ, RZ, UR8 ;  /* 0x00000008ff057e24 */ /* 0x000fe2000f8e00ff */
[----:B------:R-:W-:Y:S01]  /*0f60*/  ISETP.GE.U32.AND.EX P0, PT, R12, UR7, PT, P0 ;  /* 0x000000070c007c0c */ /* 0x000fe2000bf06100 */
[----:B01----:R-:W-:Y:S01]  /*0f70*/  IMAD.U32 R11, RZ, RZ, UR8 ;  /* 0x00000008ff0b7e24 */ /* 0x003fe2000f8e00ff */
[----:B-----5:R-:W-:Y:S01]  /*0f80*/  LOP3.LUT R4, R6, 0xffff, RZ, 0xc0, !PT ;  /* 0x0000ffff06047812 */ /* 0x020fe200078ec0ff */
[----:B------:R-:W-:Y:S01]  /*0f90*/  IMAD.U32 R10, RZ, RZ, UR8 ;  /* 0x00000008ff0a7e24 */ /* 0x000fe2000f8e00ff */
[----:B------:R-:W-:Y:S01]  /*0fa0*/  LOP3.LUT R16, R16, 0xff0000, R7, 0xf8, !PT ;  /* 0x00ff000010107812 */ /* 0x000fe200078ef807 */
[----:B------:R-:W-:Y:S01]  /*0fb0*/  IMAD.U32 R7, RZ, RZ, UR8 ;  /* 0x00000008ff077e24 */ /* 0x000fe2000f8e00ff */
[----:B------:R-:W-:Y:S01]  /*0fc0*/  LOP3.LUT R14, R15, 0xff0000, R14, 0xf8, !PT ;  /* 0x00ff00000f0e7812 */ /* 0x000fe200078ef80e */
[----:B------:R-:W-:Y:S01]  /*0fd0*/  IMAD.SHL.U32 R37, R4, 0x1000000, RZ ;  /* 0x0100000004257824 */ /* 0x000fe200078e00ff */
[----:B------:R-:W-:-:S02]  /*0fe0*/  PRMT R6, R5, 0x7610, R6 ;  /* 0x0000761005067816 */ /* 0x000fc40000000006 */
[----:B------:R-:W-:-:S03]  /*0ff0*/  LOP3.LUT R9, R9, 0xffff, RZ, 0xc0, !PT ;  /* 0x0000ffff09097812 */ /* 0x000fc600078ec0ff */
[----:B------:R-:W-:Y:S05]  /*1000*/  @P0 BRA `(.L_x_12) ;  /* 0x00000000006c0947 */ /* 0x000fea0003800000 */
[C---:B------:R-:W-:Y:S01]  /*1010*/  IADD3 R4, P3, R24.reuse, 0x1, RZ ;  /* 0x0000000118047810 */ /* 0x040fe20007f7e0ff */
        /* <DEDUP_REMOVED lines=26> */
.L_x_12:
[----:B------:R-:W-:Y:S05]  /*11c0*/  BSYNC B0 ;  /* 0x0000000000007941 */ /* 0x000fea0003800000 */
.L_x_11:
[----:B------:R-:W-:Y:S01]  /*11d0*/  IADD3 R19, P1, R29, 0x11, RZ ;  /* 0x000000111d137810 */ /* 0x000fe20007f3e0ff */
[----:B------:R-:W-:Y:S01]  /*11e0*/  IMAD.SHL.U32 R9, R9, 0x1000000, RZ ;  /* 0x0100000009097824 */ /* 0x000fe200078e00ff */
[----:B------:R-:W-:Y:S01]  /*11f0*/  LOP3.LUT R37, R14, R37, RZ, 0xfc, !PT ;  /* 0x000000250e257212 */ /* 0x000fe200078efcff */
[----:B------:R-:W-:Y:S01]  /*1200*/  BSSY B0, `(.L_x_13) ;  /* 0x000002c000007945 */ /* 0x000fe20003800000 */
[----:B------:R-:W-:Y:S01]  /*1210*/  ISETP.GE.U32.AND P0, PT, R19, UR6, PT ;  /* 0x0000000613007c0c */ /* 0x000fe2000bf06070 */
[----:B------:R-:W-:Y:S01]  /*1220*/  IMAD.X R14, RZ, RZ, R28, P1 ;  /* 0x000000ffff0e7224 */ /* 0x000fe200008e061c */
[----:B------:R-:W-:Y:S01]  /*1230*/  LOP3.LUT R8, R8, 0xffff, RZ, 0xc0, !PT ;  /* 0x0000ffff08087812 */ /* 0x000fe200078ec0ff */
[----:B------:R-:W-:Y:S01]  /*1240*/  IMAD.U32 R13, RZ, RZ, UR8 ;  /* 0x00000008ff0d7e24 */ /* 0x000fe2000f8e00ff */
[----:B0-----:R-:W-:Y:S01]  /*1250*/  LOP3.LUT R5, R3, 0xffff, RZ, 0xc0, !PT ;  /* 0x0000ffff03057812 */ /* 0x001fe200078ec0ff */
[----:B------:R-:W-:Y:S01]  /*1260*/  IMAD.U32 R12, RZ, RZ, UR8 ;  /* 0x00000008ff0c7e24 */ /* 0x000fe2000f8e00ff */
[----:B------:R-:W-:Y:S01]  /*1270*/  ISETP.GE.U32.AND.EX P0, PT, R14, UR7, PT, P0 ;  /* 0x000000070e007c0c */ /* 0x000fe2000bf06100 */
[----:B------:R-:W-:Y:S01]  /*1280*/  IMAD.SHL.U32 R4, R8, 0x1000000, RZ ;  /* 0x0100000008047824 */ /* 0x000fe200078e00ff */
[----:B------:R-:W-:Y:S01]  /*1290*/  LOP3.LUT R3, R18, R9, RZ, 0xfc, !PT ;  /* 0x0000000912037212 */ /* 0x000fe200078efcff */
[----:B------:R-:W-:Y:S01]  /*12a0*/  IMAD.SHL.U32 R5, R5, 0x1000000, RZ ;  /* 0x0100000005057824 */ /* 0x000fe200078e00ff */
[----:B------:R-:W-:-:S02]  /*12b0*/  IADD3 R15, P3, R29, 0x12, RZ ;  /* 0x000000121d0f7810 */ /* 0x000fc40007f7e0ff */
[----:B------:R-:W-:Y:S01]  /*12c0*/  LOP3.LUT R4, R17, R4, RZ, 0xfc, !PT ;  /* 0x0000000411047212 */ /* 0x000fe200078efcff */
[----:B------:R-:W-:Y:S01]  /*12d0*/  IMAD.U32 R17, RZ, RZ, UR8 ;  /* 0x00000008ff117e24 */ /* 0x000fe2000f8e00ff */
[----:B------:R-:W-:Y:S01]  /*12e0*/  LOP3.LUT R5, R16, R5, RZ, 0xfc, !PT ;  /* 0x0000000510057212 */ /* 0x000fe200078efcff */
[----:B------:R-:W-:-:S04]  /*12f0*/  IMAD.U32 R16, RZ, RZ, UR8 ;  /* 0x00000008ff107e24 */ /* 0x000fc8000f8e00ff */
        /* <DEDUP_REMOVED lines=28> */
.L_x_14:
[----:B------:R-:W-:Y:S05]  /*14c0*/  BSYNC B0 ;  /* 0x0000000000007941 */ /* 0x000fea0003800000 */
.L_x_13:
[----:B------:R-:W-:Y:S01]  /*14d0*/  IMAD.X R22, RZ, RZ, R28, P3 ;  /* 0x000000ffff167224 */ /* 0x000fe200018e061c */
[----:B------:R-:W-:Y:S01]  /*14e0*/  ISETP.GE.U32.AND P0, PT, R15, UR6, PT ;  /* 0x000000060f007c0c */ /* 0x000fe2000bf06070 */
[----:B------:R-:W-:Y:S01]  /*14f0*/  IMAD.U32 R21, RZ, RZ, UR8 ;  /* 0x00000008ff157e24 */ /* 0x000fe2000f8e00ff */
[----:B------:R-:W-:Y:S01]  /*1500*/  BSSY B0, `(.L_x_15) ;  /* 0x0000026000007945 */ /* 0x000fe20003800000 */
[----:B-----5:R-:W-:Y:S01]  /*1510*/  LOP3.LUT R19, R10, 0xff, RZ, 0xc0, !PT ;  /* 0x000000ff0a137812 */ /* 0x020fe200078ec0ff */
[----:B------:R-:W-:Y:S01]  /*1520*/  IMAD.U32 R14, RZ, RZ, UR8 ;  /* 0x00000008ff0e7e24 */ /* 0x000fe2000f8e00ff */
[----:B------:R-:W-:Y:S01]  /*1530*/  ISETP.GE.U32.AND.EX P0, PT, R22, UR7, PT, P0 ;  /* 0x0000000716007c0c */ /* 0x000fe2000bf06100 */
[----:B0-----:R-:W-:Y:S01]  /*1540*/  IMAD.U32 R9, RZ, RZ, UR8 ;  /* 0x00000008ff097e24 */ /* 0x001fe2000f8e00ff */
[----:B------:R-:W-:Y:S01]  /*1550*/  LOP3.LUT R11, R11, 0xff, RZ, 0xc0, !PT ;  /* 0x000000ff0b0b7812 */ /* 0x000fe200078ec0ff */
[----:B------:R-:W-:Y:S01]  /*1560*/  IMAD.U32 R8, RZ, RZ, UR8 ;  /* 0x00000008ff087e24 */ /* 0x000fe2000f8e00ff */
[----:B------:R-:W-:-:S02]  /*1570*/  LOP3.LUT R18, R16, 0xffff, RZ, 0xc0, !PT ;  /* 0x0000ffff10127812 */ /* 0x000fc400078ec0ff */
[----:B------:R-:W-:Y:S02]  /*1580*/  LOP3.LUT R20, R17, 0xffff, RZ, 0xc0, !PT ;  /* 0x0000ffff11147812 */ /* 0x000fe400078ec0ff */
[----:B------:R-:W-:-:S05]  /*1590*/  PRMT R10, R21, 0x7610, R10 ;  /* 0x00007610150a7816 */ /* 0x000fca000000000a */
        /* <DEDUP_REMOVED lines=28> */
.L_x_16:
[----:B------:R-:W-:Y:S05]  /*1760*/  BSYNC B0 ;  /* 0x0000000000007941 */ /* 0x000fea0003800000 */
.L_x_15:
[----:B0-----:R-:W-:Y:S01]  /*1770*/  IADD3 R17, P1, R29, 0x13, RZ ;  /* 0x000000131d117810 */ /* 0x001fe20007f3e0ff */
        /* <DEDUP_REMOVED lines=45> */
.L_x_18:
[----:B------:R-:W-:Y:S05]  /*1a50*/  BSYNC B0 ;  /* 0x0000000000007941 */ /* 0x000fea0003800000 */
.L_x_17:
[----:B------:R-:W-:Y:S01]  /*1a60*/  IMAD.U32 R8, R8, 0x10000, RZ ;  /* 0x0001000008087824 */ /* 0x000fe200078e00ff */
[----:B------:R-:W-:Y:S01]  /*1a70*/  IADD3 R20, P1, R29, 0x20, RZ ;  /* 0x000000201d147810 */ /* 0x000fe20007f3e0ff */
[----:B------:R-:W-:Y:S01]  /*1a80*/  IMAD.U32 R10, R10, 0x10000, RZ ;  /* 0x000100000a0a7824 */ /* 0x000fe200078e00ff */
[----:B------:R-:W-:Y:S01]  /*1a90*/  BSSY B0, `(.L_x_19) ;  /* 0x000002f000007945 */ /* 0x000fe20003800000 */
[----:B0-----:R-:W-:Y:S01]  /*1aa0*/  IMAD.U32 R14, R9, 0x10000, RZ ;  /* 0x00010000090e7824 */ /* 0x001fe200078e00ff */
[----:B------:R-:W-:Y:S01]  /*1ab0*/  LOP3.LUT R8, R19, 0xff0000, R8, 0xf8, !PT ;  /* 0x00ff000013087812 */ /* 0x000fe200078ef808 */
[----:B------:R-:W-:Y:S01]  /*1ac0*/  IMAD.X R19, RZ, RZ, R28, P1 ;  /* 0x000000ffff137224 */ /* 0x000fe200008e061c */
[----:B------:R-:W-:Y:S01]  /*1ad0*/  ISETP.GE.U32.AND P0, PT, R20, UR6, PT ;  /* 0x0000000614007c0c */ /* 0x000fe2000bf06070 */
[----:B------:R-:W-:Y:S01]  /*1ae0*/  IMAD.U32 R9, RZ, RZ, UR8 ;  /* 0x00000008ff097e24 */ /* 0x000fe2000f8e00ff */
[----:B------:R-:W-:Y:S01]  /*1af0*/  LOP3.LUT R16, R21, 0xff0000, R10, 0xf8, !PT ;  /* 0x00ff000015107812 */ /* 0x000fe200078ef80a */
[----:B------:R-:W-:Y:S01]  /*1b00*/  IMAD.U32 R15, RZ, RZ, UR8 ;  /* 0x00000008ff0f7e24 */ /* 0x000fe2000f8e00ff */
[----:B------:R-:W-:-:S02]  /*1b10*/  ISETP.GE.U32.AND.EX P0, PT, R19, UR7, PT, P0 ;  /* 0x0000000713007c0c */ /* 0x000fc4000bf06100 */
[----:B------:R-:W-:Y:S01]  /*1b20*/  LOP3.LUT R17, R11, 0xff0000, R14, 0xf8, !PT ;  /* 0x00ff00000b117812 */ /* 0x000fe200078ef80e */
[----:B------:R-:W-:Y:S01]  /*1b30*/  IMAD.U32 R14, RZ, RZ, UR8 ;  /* 0x00000008ff0e7e24 */ /* 0x000fe2000f8e00ff */
[----:B-----5:R-:W-:Y:S01]  /*1b40*/  LOP3.LUT R10, R12, 0xffff, RZ, 0xc0, !PT ;  /* 0x0000ffff0c0a7812 */ /* 0x020fe200078ec0ff */
[----:B------:R-:W-:Y:S01]  /*1b50*/  IMAD.U32 R11, RZ, RZ, UR8 ;  /* 0x00000008ff0b7e24 */ /* 0x000fe2000f8e00ff */
[----:B------:R-:W-:Y:S02]  /*1b60*/  LOP3.LUT R49, R18, 0xff0000, R49, 0xf8, !PT ;  /* 0x00ff000012317812 */ /* 0x000fe400078ef831 */
[----:B------:R-:W-:Y:S01]  /*1b70*/  PRMT R12, R9, 0x7610, R12 ;  /* 0x00007610090c7816 */ /* 0x000fe2000000000c */
[----:B------:R-:W-:Y:S01]  /*1b80*/  IMAD.SHL.U32 R18, R10, 0x1000000, RZ ;  /* 0x010000000a127824 */ /* 0x000fe200078e00ff */
[----:B------:R-:W-:Y:S02]  /*1b90*/  PRMT R9, R14, 0x7610, R9 ;  /* 0x000076100e097816 */ /* 0x000fe40000000009 */
[----:B------:R-:W-:-:S02]  /*1ba0*/  LOP3.LUT R13, R13, 0xffff, RZ, 0xc0, !PT ;  /* 0x0000ffff0d0d7812 */ /* 0x000fc400078ec0ff */
[----:B------:R-:W-:Y:S01]  /*1bb0*/  PRMT R10, R15, 0x7610, R10 ;  /* 0x000076100f0a7816 */ /* 0x000fe2000000000a */
        /* <DEDUP_REMOVED lines=10> */
[C---:B------:R-:W-:Y:S01]  /*1c60*/  IMAD R19, R20.reuse, UR11, R19 ;  /* 0x0000000b14137c24 */ /* 0x040fe2000f8e0213 */
[----:B------:R-:W-:Y:S01]  /*1c70*/  ULDC.64 UR12, c[0x0][0x210] ;  /* 0x00008400000c7ab9 */ /* 0x000fe20000000a00 */
[----:B------:R-:W-:Y:S01]  /*1c80*/  IMAD.WIDE.U32 R14, R20, UR10, R14 ;  /* 0x0000000a140e7c25 */ /* 0x000fe2000f8e000e */
[----:B------:R-:W-:-:S03]  /*1c90*/  ISETP.GE.U32.AND P1, PT, R21, UR10, PT ;  /* 0x0000000a15007c0c */ /* 0x000fc6000bf26070 */
[--C-:B------:R-:W-:Y:S01]  /*1ca0*/  IMAD.X R21, RZ, RZ, R25.reuse, P3 ;  /* 0x000000ffff157224 */ /* 0x100fe200018e0619 */
[----:B------:R-:W-:Y:S01]  /*1cb0*/  ISETP.GE.U32.AND P3, PT, R24, UR10, PT ;  /* 0x0000000a18007c0c */ /* 0x000fe2000bf66070 */
[--C-:B------:R-:W-:Y:S01]  /*1cc0*/  IMAD.X R20, RZ, RZ, R25.reuse, P4 ;  /* 0x000000ffff147224 */ /* 0x100fe200020e0619 */
[----:B------:R-:W-:Y:S01]  /*1cd0*/  IADD3 R14, P4, R14, UR12, RZ ;  /* 0x0000000c0e0e7c10 */ /* 0x000fe2000ff9e0ff */
[----:B------:R-:W-:Y:S01]  /*1ce0*/  IMAD.X R22, RZ, RZ, R25, P5 ;  /* 0x000000ffff167224 */ /* 0x000fe200028e0619 */
[----:B------:R-:W-:Y:S02]  /*1cf0*/  ISETP.GE.U32.AND.EX P0, PT, R21, UR11, PT, P0 ;  /* 0x0000000b15007c0c */ /* 0x000fe4000bf06100 */
[----:B------:R-:W-:Y:S02]  /*1d00*/  ISETP.GE.U32.AND.EX P2, PT, R20, UR11, PT, P2 ;  /* 0x0000000b14007c0c */ /* 0x000fe4000bf46120 */
[----:B------:R-:W-:Y:S02]  /*1d10*/  ISETP.GE.U32.AND.EX P1, PT, R22, UR11, PT, P1 ;  /* 0x0000000b16007c0c */ /* 0x000fe4000bf26110 */
[----:B------:R-:W-:-:S02]  /*1d20*/  ISETP.GE.U32.AND.EX P3, PT, R25, UR11, PT, P3 ;  /* 0x0000000b19007c0c */ /* 0x000fc4000bf66130 */
[----:B------:R-:W-:-:S05]  /*1d30*/  IADD3.X R15, R15, UR13, R19, P4, !PT ;  /* 0x0000000d0f0f7c10 */ /* 0x000fca000a7fe413 */
[----:B------:R0:W5:Y:S04]  /*1d40*/  @!P0 LDG.E.U8.CONSTANT R12, desc[UR14][R14.64+0x1] ;  /* 0x0000010e0e0c8981 */ /* 0x000168000c1e9100 */
[----:B------:R0:W5:Y:S04]  /*1d50*/  @!P2 LDG.E.U8.CONSTANT R9, desc[UR14][R14.64+0x2] ;  /* 0x0000020e0e09a981 */ /* 0x000168000c1e9100 */
[----:B------:R0:W5:Y:S04]  /*1d60*/  @!P3 LDG.E.U8.CONSTANT R11, desc[UR14][R14.64] ;  /* 0x0000000e0e0bb981 */ /* 0x000168000c1e9100 */
[----:B------:R0:W5:Y:S02]  /*1d70*/  @!P1 LDG.E.U8.CONSTANT R10, desc[UR14][R14.64+0x3] ;  /* 0x0000030e0e0a9981 */ /* 0x000164000c1e9100 */
.L_x_20:
[----:B------:R-:W-:Y:S05]  /*1d80*/  BSYNC B0 ;  /* 0x0000000000007941 */ /* 0x000fea0003800000 */
.L_x_19:
[----:B------:R-:W-:Y:S01]  /*1d90*/  IADD3 R21, P1, R29, 0x21, RZ ;  /* 0x000000211d157810 */ /* 0x000fe20007f3e0ff */
[----:B0-----:R-:W-:Y:S01]  /*1da0*/  IMAD.SHL.U32 R14, R13, 0x1000000, RZ ;  /* 0x010000000d0e7824 */ /* 0x001fe200078e00ff */
[----:B------:R-:W-:Y:S01]  /*1db0*/  LOP3.LUT R49, R49, R18, RZ, 0xfc, !PT ;  /* 0x0000001231317212 */ /* 0x000fe200078efcff */
[----:B------:R-:W-:Y:S01]  /*1dc0*/  BSSY B0, `(.L_x_21) ;  /* 0x000002c000007945 */ /* 0x000fe20003800000 */
[----:B------:R-:W-:Y:S01]  /*1dd0*/  ISETP.GE.U32.AND P0, PT, R21, UR6, PT ;  /* 0x0000000615007c0c */ /* 0x000fe2000bf06070 */
[----:B------:R-:W-:Y:S01]  /*1de0*/  IMAD.X R18, RZ, RZ, R28, P1 ;  /* 0x000000ffff127224 */ /* 0x000fe200008e061c */
[----:B------:R-:W-:Y:S01]  /*1df0*/  LOP3.LUT R13, R6, 0xffff, RZ, 0xc0, !PT ;  /* 0x0000ffff060d7812 */ /* 0x000fe200078ec0ff */
[----:B------:R-:W-:Y:S01]  /*1e00*/  IMAD.U32 R20, RZ, RZ, UR8 ;  /* 0x00000008ff147e24 */ /* 0x000fe2000f8e00ff */
[----:B------:R-:W-:Y:S02]  /*1e10*/  LOP3.LUT R15, R7, 0xffff, RZ, 0xc0, !PT ;  /* 0x0000ffff070f7812 */ /* 0x000fe400078ec0ff */
[----:B------:R-:W-:Y:S01]  /*1e20*/  ISETP.GE.U32.AND.EX P0, PT, R18, UR7, PT, P0 ;  /* 0x0000000712007c0c */ /* 0x000fe2000bf06100 */
[----:B------:R-:W-:Y:S01]  /*1e30*/  IMAD.SHL.U32 R7, R13, 0x1000000, RZ ;  /* 0x010000000d077824 */ /* 0x000fe200078e00ff */
[----:B------:R-:W-:Y:S01]  /*1e40*/  LOP3.LUT R6, R17, R14, RZ, 0xfc, !PT ;  /* 0x0000000e11067212 */ /* 0x000fe200078efcff */
[----:B------:R-:W-:Y:S01]  /*1e50*/  IMAD.SHL.U32 R15, R15, 0x1000000, RZ ;  /* 0x010000000f0f7824 */ /* 0x000fe200078e00ff */
[----:B------:R-:W-:Y:S01]  /*1e60*/  IADD3 R19, P3, R29, 0x22, RZ ;  /* 0x000000221d137810 */ /* 0x000fe20007f7e0ff */
[----:B------:R-:W-:Y:S01]  /*1e70*/  IMAD.U32 R13, RZ, RZ, UR8 ;  /* 0x00000008ff0d7e24 */ /* 0x000fe2000f8e00ff */
        /* <DEDUP_REMOVED lines=32> */
.L_x_22:
[----:B------:R-:W-:Y:S05]  /*2080*/  BSYNC B0 ;  /* 0x0000000000007941 */ /* 0x000fea0003800000 */
.L_x_21:
        /* <DEDUP_REMOVED lines=41> */
.L_x_24:
[----:B------:R-:W-:Y:S05]  /*2320*/  BSYNC B0 ;  /* 0x0000000000007941 */ /* 0x000fea0003800000 */
.L_x_23:
[----:B------:R-:W-:Y:S01]  /*2330*/  IADD3 R26, P1, R29, 0x23, RZ ;  /* 0x000000231d1a7810 */ /* 0x000fe20007f3e0ff */
[----:B------:R-:W-:Y:S01]  /*2340*/  BSSY B0, `(.L_x_25) ;  /* 0x000002d000007945 */ /* 0x000fe20003800000 */
[----:B------:R-:W-:Y:S01]  /*2350*/  PRMT R19, R20, 0x7604, R23 ;  /* 0x0000760414137816 */ /* 0x000fe20000000017 */
[----:B------:R-:W-:Y:S01]  /*2360*/  IMAD.U32 R20, RZ, RZ, UR8 ;  /* 0x00000008ff147e24 */ /* 0x000fe2000f8e00ff */
[----:B------:R-:W-:Y:S01]  /*2370*/  ISETP.GE.U32.AND P0, PT, R26, UR6, PT ;  /* 0x000000061a007c0c */ /* 0x000fe2000bf06070 */
[----:B------:R-:W-:Y:S01]  /*2380*/  IMAD.X R23, RZ, RZ, R28, P1 ;  /* 0x000000ffff177224 */ /* 0x000fe200008e061c */
[----:B------:R-:W-:Y:S01]  /*2390*/  LOP3.LUT R9, R9, 0xff, RZ, 0xc0, !PT ;  /* 0x000000ff09097812 */ /* 0x000fe200078ec0ff */
[----:B-----5:R-:W-:Y:S01]  /*23a0*/  IMAD.U32 R18, R18, 0x10000, RZ ;  /* 0x0001000012127824 */ /* 0x020fe200078e00ff */
[----:B0-----:R-:W-:Y:S01]  /*23b0*/  LOP3.LUT R12, R17, 0xffff, RZ, 0xc0, !PT ;  /* 0x0000ffff110c7812 */ /* 0x001fe200078ec0ff */
[----:B------:R-:W-:Y:S01]  /*23c0*/  IMAD.U32 R17, RZ, RZ, UR8 ;  /* 0x00000008ff117e24 */ /* 0x000fe2000f8e00ff */
[----:B------:R-:W-:-:S02]  /*23d0*/  ISETP.GE.U32.AND.EX P0, PT, R23, UR7, PT, P0 ;  /* 0x0000000717007c0c */ /* 0x000fc4000bf06100 */
[----:B------:R-:W-:Y:S02]  /*23e0*/  LOP3.LUT R10, R10, 0xff, RZ, 0xc0, !PT ;  /* 0x000000ff0a0a7812 */ /* 0x000fe400078ec0ff */
[----:B------:R-:W-:Y:S02]  /*23f0*/  LOP3.LUT R13, R16, 0xffff, RZ, 0xc0, !PT ;  /* 0x0000ffff100d7812 */ /* 0x000fe400078ec0ff */
[----:B------:R-:W-:Y:S02]  /*2400*/  PRMT R21, R22, 0x7604, R21 ;  /* 0x0000760416157816 */ /* 0x000fe40000000015 */
[----:B------:R-:W-:Y:S01]  /*2410*/  PRMT R16, R12, 0x7604, R9 ;  /* 0x000076040c107816 */ /* 0x000fe20000000009 */
[----:B------:R-:W-:Y:S01]  /*2420*/  IMAD.U32 R9, RZ, RZ, UR8 ;  /* 0x00000008ff097e24 */ /* 0x000fe2000f8e00ff */
[----:B------:R-:W-:Y:S01]  /*2430*/  PRMT R22, R13, 0x7604, R10 ;  /* 0x000076040d167816 */ /* 0x000fe2000000000a */
[----:B------:R-:W-:Y:S02]  /*2440*/  IMAD.U32 R10, RZ, RZ, UR8 ;  /* 0x00000008ff0a7e24 */ /* 0x000fe4000f8e00ff */
        /* <DEDUP_REMOVED lines=28> */
.L_x_26:
[----:B------:R-:W-:Y:S05]  /*2610*/  BSYNC B0 ;  /* 0x0000000000007941 */ /* 0x000fea0003800000 */
.L_x_25:
[----:B------:R-:W-:Y:S01]  /*2620*/  IADD3 R23, P1, R29, 0x30, RZ ;  /* 0x000000301d177810 */ /* 0x000fe20007f3e0ff */
[----:B0-----:R-:W-:Y:S01]  /*2630*/  IMAD.U32 R13, R11, 0x10000, RZ ;  /* 0x000100000b0d7824 */ /* 0x001fe200078e00ff */
[----:B------:R-:W-:Y:S01]  /*2640*/  LOP3.LUT R21, R21, 0xff0000, R18, 0xf8, !PT ;  /* 0x00ff000015157812 */ /* 0x000fe200078ef812 */
[----:B------:R-:W-:Y:S01]  /*2650*/  IMAD.U32 R14, R14, 0x10000, RZ ;  /* 0x000100000e0e7824 */ /* 0x000fe200078e00ff */
[----:B------:R-:W-:Y:S01]  /*2660*/  ISETP.GE.U32.AND P0, PT, R23, UR6, PT ;  /* 0x0000000617007c0c */ /* 0x000fe2000bf06070 */
[----:B------:R-:W-:Y:S01]  /*2670*/  IMAD.X R18, RZ, RZ, R28, P1 ;  /* 0x000000ffff127224 */ /* 0x000fe200008e061c */
[----:B------:R-:W-:Y:S01]  /*2680*/  LOP3.LUT R22, R22, 0xff0000, R13, 0xf8, !PT ;  /* 0x00ff000016167812 */ /* 0x000fe200078ef80d */
[----:B------:R-:W-:Y:S01]  /*2690*/  IMAD.U32 R15, R15, 0x10000, RZ ;  /* 0x000100000f0f7824 */ /* 0x000fe200078e00ff */
[----:B-----5:R-:W-:Y:S01]  /*26a0*/  LOP3.LUT R12, R17, 0xffff, RZ, 0xc0, !PT ;  /* 0x0000ffff110c7812 */ /* 0x020fe200078ec0ff */
[----:B------:R-:W-:Y:S01]  /*26b0*/  IMAD.U32 R13, RZ, RZ, UR8 ;  /* 0x00000008ff0d7e24 */ /* 0x000fe2000f8e00ff */
[----:B------:R-:W-:Y:S01]  /*26c0*/  ISETP.GE.U32.AND.EX P0, PT, R18, UR7, PT, P0 ;  /* 0x0000000712007c0c */ /* 0x000fe2000bf06100 */
[----:B------:R-:W-:Y:S01]  /*26d0*/  BSSY B0, `(.L_x_27) ;  /* 0x0000025000007945 */ /* 0x000fe20003800000 */
[----:B------:R-:W-:Y:S01]  /*26e0*/  LOP3.LUT R19, R19, 0xff0000, R14, 0xf8, !PT ;  /* 0x00ff000013137812 */ /* 0x000fe200078ef80e */
[----:B------:R-:W-:Y:S01]  /*26f0*/  IMAD.U32 R14, RZ, RZ, UR8 ;  /* 0x00000008ff0e7e24 */ /* 0x000fe2000f8e00ff */
[----:B------:R-:W-:Y:S01]  /*2700*/  LOP3.LUT R11, R16, 0xff0000, R15, 0xf8, !PT ;  /* 0x00ff0000100b7812 */ /* 0x000fe200078ef80f */
[----:B------:R-:W-:Y:S01]  /*2710*/  IMAD.U32 R16, RZ, RZ, UR8 ;  /* 0x00000008ff107e24 */ /* 0x000fe2000f8e00ff */
[----:B------:R-:W-:Y:S01]  /*2720*/  PRMT R17, R13, 0x7610, R17 ;  /* 0x000076100d117816 */ /* 0x000fe20000000011 */
[----:B------:R-:W-:Y:S01]  /*2730*/  IMAD.U32 R15, RZ, RZ, UR8 ;  /* 0x00000008ff0f7e24 */ /* 0x000fe2000f8e00ff */
[----:B------:R-:W-:Y:S01]  /*2740*/  LOP3.LUT R20, R20, 0xffff, RZ, 0xc0, !PT ;  /* 0x0000ffff14147812 */ /* 0x000fe200078ec0ff */
[----:B------:R-:W-:-:S04]  /*2750*/  IMAD.SHL.U32 R48, R12, 0x1000000, RZ ;  /* 0x010000000c307824 */ /* 0x000fc800078e00ff */
        /* <DEDUP_REMOVED lines=28> */
.L_x_28:
[----:B------:R-:W-:Y:S05]  /*2920*/  BSYNC B0 ;  /* 0x0000000000007941 */ /* 0x000fea0003800000 */
.L_x_27:
[----:B------:R-:W-:Y:S01]  /*2930*/  IADD3 R31, P1, R29, 0x31, RZ ;  /* 0x000000311d1f7810 */ /* 0x000fe20007f3e0ff */
[----:B------:R-:W-:Y:S01]  /*2940*/  IMAD.SHL.U32 R20, R20, 0x1000000, RZ ;  /* 0x0100000014147824 */ /* 0x000fe200078e00ff */
[----:B0-----:R-:W-:Y:S01]  /*2950*/  LOP3.LUT R12, R9, 0xffff, RZ, 0xc0, !PT ;  /* 0x0000ffff090c7812 */ /* 0x001fe200078ec0ff */
[----:B------:R-:W-:Y:S01]  /*2960*/  BSSY B0, `(.L_x_29) ;  /* 0x000002c000007945 */ /* 0x000fe20003800000 */
[----:B------:R-:W-:Y:S01]  /*2970*/  ISETP.GE.U32.AND P0, PT, R31, UR6, PT ;  /* 0x000000061f007c0c */ /* 0x000fe2000bf06070 */
[----:B------:R-:W-:Y:S01]  /*2980*/  IMAD.X R18, RZ, RZ, R28, P1 ;  /* 0x000000ffff127224 */ /* 0x000fe200008e061c */
[----:B------:R-:W-:Y:S01]  /*2990*/  LOP3.LUT R13, R10, 0xffff, RZ, 0xc0, !PT ;  /* 0x0000ffff0a0d7812 */ /* 0x000fe200078ec0ff */
[----:B------:R-:W-:Y:S01]  /*29a0*/  IMAD.SHL.U32 R10, R12, 0x1000000, RZ ;  /* 0x010000000c0a7824 */ /* 0x000fe200078e00ff */
[----:B------:R-:W-:Y:S01]  /*29b0*/  LOP3.LUT R48, R21, R48, RZ, 0xfc, !PT ;  /* 0x0000003015307212 */ /* 0x000fe200078efcff */
[----:B------:R-:W-:Y:S01]  /*29c0*/  IMAD.U32 R27, RZ, RZ, UR8 ;  /* 0x00000008ff1b7e24 */ /* 0x000fe2000f8e00ff */
[----:B------:R-:W-:Y:S01]  /*29d0*/  ISETP.GE.U32.AND.EX P0, PT, R18, UR7, PT, P0 ;  /* 0x0000000712007c0c */ /* 0x000fe2000bf06100 */
[----:B------:R-:W-:Y:S01]  /*29e0*/  IMAD.SHL.U32 R13, R13, 0x1000000, RZ ;  /* 0x010000000d0d7824 */ /* 0x000fe200078e00ff */
[----:B------:R-:W-:Y:S01]  /*29f0*/  LOP3.LUT R9, R19, R20, RZ, 0xfc, !PT ;  /* 0x0000001413097212 */ /* 0x000fe200078efcff */
[----:B------:R-:W-:Y:S01]  /*2a00*/  IMAD.U32 R26, RZ, RZ, UR8 ;  /* 0x00000008ff1a7e24 */ /* 0x000fe2000f8e00ff */
[----:B------:R-:W-:Y:S01]  /*2a10*/  LOP3.LUT R10, R11, R10, RZ, 0xfc, !PT ;  /* 0x0000000a0b0a7212 */ /* 0x000fe200078efcff */
[----:B------:R-:W-:Y:S01]  /*2a20*/  IMAD.U32 R21, RZ, RZ, UR8 ;  /* 0x00000008ff157e24 */ /* 0x000fe2000f8e00ff */
[----:B------:R-:W-:Y:S01]  /*2a30*/  LOP3.LUT R11, R22, R13, RZ, 0xfc, !PT ;  /* 0x0000000d160b7212 */ /* 0x000fe200078efcff */
[----:B------:R-:W-:Y:S01]  /*2a40*/  IMAD.U32 R20, RZ, RZ, UR8 ;  /* 0x00000008ff147e24 */ /* 0x000fe2000f8e00ff */
[----:B------:R-:W-:-:S05]  /*2a50*/  IADD3 R23, P3, R29, 0x32, RZ ;  /* 0x000000321d177810 */ /* 0x000fca0007f7e0ff */
[----:B------:R-:W-:Y:S08]  /*2a60*/  @P0 BRA `(.L_x_30) ;  /* 0x00000000006c0947 */ /* 0x000ff00003800000 */
[----:B------:R-:W-:Y:S01]  /*2a70*/  ULDC.64 UR10, c[0x0][0x228] ;  /* 0x00008a00000a7ab9 */ /* 0x000fe20000000a00 */
[----:B------:R-:W-:Y:S01]  /*2a80*/  IADD3 R19, P6, R24, 0x3, RZ ;  /* 0x0000000318137810 */ /* 0x000fe20007fde0ff */
[----:B------:R-:W-:Y:S01]  /*2a90*/  IMAD R18, R18, UR10, RZ ;  /* 0x0000000a12127c24 */ /* 0x000fe2000f8e02ff */
[C---:B------:R-:W-:Y:S01]  /*2aa0*/  IADD3 R12, P4, R24.reuse, 0x1, RZ ;  /* 0x00000001180c7810 */ /* 0x040fe20007f9e0ff */
[----:B------:R-:W-:Y:S01]  /*2ab0*/  ULDC.64 UR12, c[0x0][0x210] ;  /* 0x00008400000c7ab9 */ /* 0x000fe20000000a00 */
[----:B------:R-:W-:Y:S01]  /*2ac0*/  IADD3 R13, P5, R24, 0x2, RZ ;  /* 0x00000002180d7810 */ /* 0x000fe20007fbe0ff */
[--C-:B------:R-:W-:Y:S01]  /*2ad0*/  IMAD.X R30, RZ, RZ, R25.reuse, P6 ;  /* 0x000000ffff1e7224 */ /* 0x100fe200030e0619 */
[----:B------:R-:W-:Y:S01]  /*2ae0*/  ISETP.GE.U32.AND P2, PT, R19, UR10, PT ;  /* 0x0000000a13007c0c */ /* 0x000fe2000bf46070 */
[----:B------:R-:W-:Y:S01]  /*2af0*/  IMAD R19, R31, UR11, R18 ;  /* 0x0000000b1f137c24 */ /* 0x000fe2000f8e0212 */
[----:B------:R-:W-:Y:S01]  /*2b00*/  ISETP.GE.U32.AND P0, PT, R12, UR10, PT ;  /* 0x0000000a0c007c0c */ /* 0x000fe2000bf06070 */
[----:B------:R-:W-:Y:S01]  /*2b10*/  IMAD.MOV.U32 R12, RZ, RZ, R24 ;  /* 0x000000ffff0c7224 */ /* 0x000fe200078e0018 */
[----:B------:R-:W-:Y:S01]  /*2b20*/  ISETP.GE.U32.AND P1, PT, R13, UR10, PT ;  /* 0x0000000a0d007c0c */ /* 0x000fe2000bf26070 */
[--C-:B------:R-:W-:Y:S01]  /*2b30*/  IMAD.MOV.U32 R13, RZ, RZ, R25.reuse ;  /* 0x000000ffff0d7224 */ /* 0x100fe200078e0019 */
[----:B------:R-:W-:Y:S01]  /*2b40*/  ISETP.GE.U32.AND.EX P2, PT, R30, UR11, PT, P2 ;  /* 0x0000000b1e007c0c */ /* 0x000fe2000bf46120 */
[--C-:B------:R-:W-:Y:S01]  /*2b50*/  IMAD.X R22, RZ, RZ, R25.reuse, P4 ;  /* 0x000000ffff167224 */ /* 0x100fe200020e0619 */
[----:B------:R-:W-:Y:S01]  /*2b60*/  ISETP.GE.U32.AND P4, PT, R24, UR10, PT ;  /* 0x0000000a18007c0c */ /* 0x000fe2000bf86070 */
[----:B------:R-:W-:-:S02]  /*2b70*/  IMAD.X R18, RZ, RZ, R25, P5 ;  /* 0x000000ffff127224 */ /* 0x000fc400028e0619 */
[----:B------:R-:W-:Y:S01]  /*2b80*/  IMAD.WIDE.U32 R12, R31, UR10, R12 ;  /* 0x0000000a1f0c7c25 */ /* 0x000fe2000f8e000c */
[----:B------:R-:W-:Y:S02]  /*2b90*/  ISETP.GE.U32.AND.EX P0, PT, R22, UR11, PT, P0 ;  /* 0x0000000b16007c0c */ /* 0x000fe4000bf06100 */
[----:B------:R-:W-:Y:S02]  /*2ba0*/  ISETP.GE.U32.AND.EX P1, PT, R18, UR11, PT, P1 ;  /* 0x0000000b12007c0c */ /* 0x000fe4000bf26110 */
[----:B------:R-:W-:Y:S02]  /*2bb0*/  ISETP.GE.U32.AND.EX P4, PT, R25, UR11, PT, P4 ;  /* 0x0000000b19007c0c */ /* 0x000fe4000bf86140 */
[----:B------:R-:W-:-:S04]  /*2bc0*/  IADD3 R12, P5, R12, UR12, RZ ;  /* 0x0000000c0c0c7c10 */ /* 0x000fc8000ffbe0ff */
[----:B------:R-:W-:-:S05]  /*2bd0*/  IADD3.X R13, R13, UR13, R19, P5, !PT ;  /* 0x0000000d0d0d7c10 */ /* 0x000fca000affe413 */
[----:B------:R0:W5:Y:S04]  /*2be0*/  @!P0 LDG.E.U8.CONSTANT R26, desc[UR14][R12.64+0x1] ;  /* 0x0000010e0c1a8981 */ /* 0x000168000c1e9100 */
[----:B------:R0:W5:Y:S04]  /*2bf0*/  @!P1 LDG.E.U8.CONSTANT R21, desc[UR14][R12.64+0x2] ;  /* 0x0000020e0c159981 */ /* 0x000168000c1e9100 */
[----:B------:R0:W5:Y:S04]  /*2c00*/  @!P4 LDG.E.U8.CONSTANT R27, desc[UR14][R12.64] ;  /* 0x0000000e0c1bc981 */ /* 0x000168000c1e9100 */
[----:B------:R0:W5:Y:S02]  /*2c10*/  @!P2 LDG.E.U8.CONSTANT R20, desc[UR14][R12.64+0x3] ;  /* 0x0000030e0c14a981 */ /* 0x000164000c1e9100 */
.L_x_30:
[----:B------:R-:W-:Y:S05]  /*2c20*/  BSYNC B0 ;  /* 0x0000000000007941 */ /* 0x000fea0003800000 */
.L_x_29:
[----:B0-----:R-:W-:Y:S01]  /*2c30*/  IMAD.X R12, RZ, RZ, R28, P3 ;  /* 0x000000ffff0c7224 */ /* 0x001fe200018e061c */
[----:B------:R-:W-:Y:S01]  /*2c40*/  ISETP.GE.U32.AND P0, PT, R23, UR6, PT ;  /* 0x0000000617007c0c */ /* 0x000fe2000bf06070 */
[----:B------:R-:W-:Y:S01]  /*2c50*/  IMAD.U32 R13, RZ, RZ, UR8 ;  /* 0x00000008ff0d7e24 */ /* 0x000fe2000f8e00ff */
[----:B------:R-:W-:Y:S01]  /*2c60*/  BSSY B0, `(.L_x_31) ;  /* 0x0000026000007945 */ /* 0x000fe20003800000 */
[----:B-----5:R-:W-:Y:S01]  /*2c70*/  LOP3.LUT R30, R16, 0xff, RZ, 0xc0, !PT ;  /* 0x000000ff101e7812 */ /* 0x020fe200078ec0ff */
[----:B------:R-:W-:Y:S01]  /*2c80*/  IMAD.U32 R22, RZ, RZ, UR8 ;  /* 0x00000008ff167e24 */ /* 0x000fe2000f8e00ff */
[----:B------:R-:W-:Y:S01]  /*2c90*/  ISETP.GE.U32.AND.EX P0, PT, R12, UR7, PT, P0 ;  /* 0x000000070c007c0c */ /* 0x000fe2000bf06100 */
[----:B------:R-:W-:Y:S01]  /*2ca0*/  IMAD.U32 R19, RZ, RZ, UR8 ;  /* 0x00000008ff137e24 */ /* 0x000fe2000f8e00ff */
        /* <DEDUP_REMOVED lines=9> */
[----:B------:R-:W-:Y:S01]  /*2d40*/  ULDC.64 UR12, c[0x0][0x210] ;  /* 0x00008400000c7ab9 */ /* 0x000fe20000000a00 */
[----:B------:R-:W-:Y:S01]  /*2d50*/  ISETP.GE.U32.AND P2, PT, R26, UR10, PT ;  /* 0x0000000a1a007c0c */ /* 0x000fe2000bf46070 */
[----:B------:R-:W-:Y:S01]  /*2d60*/  IMAD R26, R12, UR10, RZ ;  /* 0x0000000a0c1a7c24 */ /* 0x000fe2000f8e02ff */
[----:B------:R-:W-:Y:S01]  /*2d70*/  ISETP.GE.U32.AND P0, PT, R13, UR10, PT ;  /* 0x0000000a0d007c0c */ /* 0x000fe2000bf06070 */
[----:B------:R-:W-:Y:S01]  /*2d80*/  IMAD.MOV.U32 R12, RZ, RZ, R24 ;  /* 0x000000ffff0c7224 */ /* 0x000fe200078e0018 */
[----:B------:R-:W-:Y:S01]  /*2d90*/  IADD3 R31, P5, R24, 0x3, RZ ;  /* 0x00000003181f7810 */ /* 0x000fe20007fbe0ff */
[----:B------:R-:W-:-:S03]  /*2da0*/  IMAD.MOV.U32 R13, RZ, RZ, R25 ;  /* 0x000000ffff0d7224 */ /* 0x000fc600078e0019 */
[----:B------:R-:W-:Y:S01]  /*2db0*/  ISETP.GE.U32.AND P1, PT, R31, UR10, PT ;  /* 0x0000000a1f007c0c */ /* 0x000fe2000bf26070 */
[----:B------:R-:W-:-:S04]  /*2dc0*/  IMAD.WIDE.U32 R12, R23, UR10, R12 ;  /* 0x0000000a170c7c25 */ /* 0x000fc8000f8e000c */
[----:B------:R-:W-:Y:S02]  /*2dd0*/  IMAD R23, R23, UR11, R26 ;  /* 0x0000000b17177c24 */ /* 0x000fe4000f8e021a */
[--C-:B------:R-:W-:Y:S01]  /*2de0*/  IMAD.X R31, RZ, RZ, R25.reuse, P3 ;  /* 0x000000ffff1f7224 */ /* 0x100fe200018e0619 */
[----:B------:R-:W-:Y:S01]  /*2df0*/  ISETP.GE.U32.AND P3, PT, R24, UR10, PT ;  /* 0x0000000a18007c0c */ /* 0x000fe2000bf66070 */
[--C-:B------:R-:W-:Y:S01]  /*2e00*/  IMAD.X R26, RZ, RZ, R25.reuse, P4 ;  /* 0x000000ffff1a7224 */ /* 0x100fe200020e0619 */
[----:B------:R-:W-:Y:S01]  /*2e10*/  IADD3 R12, P4, R12, UR12, RZ ;  /* 0x0000000c0c0c7c10 */ /* 0x000fe2000ff9e0ff */
[----:B------:R-:W-:Y:S01]  /*2e20*/  IMAD.X R33, RZ, RZ, R25, P5 ;  /* 0x000000ffff217224 */ /* 0x000fe200028e0619 */
[----:B------:R-:W-:Y:S02]  /*2e30*/  ISETP.GE.U32.AND.EX P0, PT, R31, UR11, PT, P0 ;  /* 0x0000000b1f007c0c */ /* 0x000fe4000bf06100 */
[----:B------:R-:W-:Y:S02]  /*2e40*/  ISETP.GE.U32.AND.EX P2, PT, R26, UR11, PT, P2 ;  /* 0x0000000b1a007c0c */ /* 0x000fe4000bf46120 */
[----:B------:R-:W-:-:S02]  /*2e50*/  ISETP.GE.U32.AND.EX P1, PT, R33, UR11, PT, P1 ;  /* 0x0000000b21007c0c */ /* 0x000fc4000bf26110 */
[----:B------:R-:W-:Y:S02]  /*2e60*/  ISETP.GE.U32.AND.EX P3, PT, R25, UR11, PT, P3 ;  /* 0x0000000b19007c0c */ /* 0x000fe4000bf66130 */
[----:B------:R-:W-:-:S05]  /*2e70*/  IADD3.X R13, R13, UR13, R23, P4, !PT ;  /* 0x0000000d0d0d7c10 */ /* 0x000fca000a7fe417 */
[----:B------:R0:W5:Y:S04]  /*2e80*/  @!P0 LDG.E.U8.CONSTANT R19, desc[UR14][R12.64+0x1] ;  /* 0x0000010e0c138981 */ /* 0x000168000c1e9100 */
[----:B------:R0:W5:Y:S04]  /*2e90*/  @!P2 LDG.E.U8.CONSTANT R18, desc[UR14][R12.64+0x2] ;  /* 0x0000020e0c12a981 */ /* 0x000168000c1e9100 */
[----:B------:R0:W5:Y:S04]  /*2ea0*/  @!P3 LDG.E.U8.CONSTANT R22, desc[UR14][R12.64] ;  /* 0x0000000e0c16b981 */ /* 0x000168000c1e9100 */
[----:B------:R0:W5:Y:S02]  /*2eb0*/  @!P1 LDG.E.U8.CONSTANT R16, desc[UR14][R12.64+0x3] ;  /* 0x0000030e0c109981 */ /* 0x000164000c1e9100 */
.L_x_32:
[----:B------:R-:W-:Y:S05]  /*2ec0*/  BSYNC B0 ;  /* 0x0000000000007941 */ /* 0x000fea0003800000 */
.L_x_31:
[----:B------:R-:W-:Y:S01]  /*2ed0*/  IADD3 R31, P1, R29, 0x33, RZ ;  /* 0x000000331d1f7810 */ /* 0x000fe20007f3e0ff */
[----:B------:R-:W-:Y:S01]  /*2ee0*/  BSSY B0, `(.L_x_33) ;  /* 0x000002d000007945 */ /* 0x000fe20003800000 */
[----:B------:R-:W-:Y:S01]  /*2ef0*/  LOP3.LUT R14, R14, 0xff, RZ, 0xc0, !PT ;  /* 0x000000ff0e0e7812 */ /* 0x000fe200078ec0ff */
[----:B-----5:R-:W-:Y:S01]  /*2f00*/  IMAD.U32 R33, R22, 0x10000, RZ ;  /* 0x0001000016217824 */ /* 0x020fe200078e00ff */
[----:B------:R-:W-:Y:S01]  /*2f10*/  ISETP.GE.U32.AND P0, PT, R31, UR6, PT ;  /* 0x000000061f007c0c */ /* 0x000fe2000bf06070 */
[----:B0-----:R-:W-:Y:S01]  /*2f20*/  IMAD.X R13, RZ, RZ, R28, P1 ;  /* 0x000000ffff0d7224 */ /* 0x001fe200008e061c */
[----:B------:R-:W-:Y:S02]  /*2f30*/  LOP3.LUT R21, R21, 0xffff, RZ, 0xc0, !PT ;  /* 0x0000ffff15157812 */ /* 0x000fe400078ec0ff */
[----:B------:R-:W-:Y:S02]  /*2f40*/  LOP3.LUT R15, R15, 0xff, RZ, 0xc0, !PT ;  /* 0x000000ff0f0f7812 */ /* 0x000fe400078ec0ff */
[----:B------:R-:W-:-:S02]  /*2f50*/  ISETP.GE.U32.AND.EX P0, PT, R13, UR7, PT, P0 ;  /* 0x000000070d007c0c */ /* 0x000fc4000bf06100 */
[----:B------:R-:W-:Y:S02]  /*2f60*/  LOP3.LUT R12, R20, 0xffff, RZ, 0xc0, !PT ;  /* 0x0000ffff140c7812 */ /* 0x000fe400078ec0ff */
[----:B------:R-:W-:Y:S02]  /*2f70*/  PRMT R26, R27, 0x7604, R30 ;  /* 0x000076041b1a7816 */ /* 0x000fe4000000001e */
[----:B------:R-:W-:Y:S01]  /*2f80*/  PRMT R23, R32, 0x7604, R17 ;  /* 0x0000760420177816 */ /* 0x000fe20000000011 */
[----:B------:R-:W-:Y:S01]  /*2f90*/  IMAD.U32 R17, RZ, RZ, UR8 ;  /* 0x00000008ff117e24 */ /* 0x000fe2000f8e00ff */
[----:B------:R-:W-:Y:S01]  /*2fa0*/  PRMT R20, R21, 0x7604, R14 ;  /* 0x0000760415147816 */ /* 0x000fe2000000000e */
[----:B------:R-:W-:Y:S01]  /*2fb0*/  IMAD.U32 R21, RZ, RZ, UR8 ;  /* 0x00000008ff157e24 */ /* 0x000fe2000f8e00ff */
[----:B------:R-:W-:Y:S01]  /*2fc0*/  PRMT R27, R12, 0x7604, R15 ;  /* 0x000076040c1b7816 */ /* 0x000fe2000000000f */
[----:B------:R-:W-:Y:S02]  /*2fd0*/  IMAD.U32 R15, RZ, RZ, UR8 ;  /* 0x00000008ff0f7e24 */ /* 0x000fe4000f8e00ff */
[----:B------:R-:W-:Y:S01]  /*2fe0*/  IMAD.U32 R14, RZ, RZ, UR8 ;  /* 0x00000008ff0e7e24 */ /* 0x000fe2000f8e00ff */
[----:B------:R-:W-:Y:S06]  /*2ff0*/  @P0 BRA `(.L_x_34) ;  /* 0x00000000006c0947 */ /* 0x000fec0003800000 */
        /* <DEDUP_REMOVED lines=27> */
.L_x_34:
[----:B------:R-:W-:Y:S05]  /*31b0*/  BSYNC B0 ;  /* 0x0000000000007941 */ /* 0x000fea0003800000 */
.L_x_33:
[----:B------:R-:W-:Y:S01]  /*31c0*/  IADD3 R31, P1, R29, 0x40, RZ ;  /* 0x000000401d1f7810 */ /* 0x000fe20007f3e0ff */
[----:B0-----:R-:W-:Y:S01]  /*31d0*/  IMAD.U32 R13, R18, 0x10000, RZ ;  /* 0x00010000120d7824 */ /* 0x001fe200078e00ff */
[----:B------:R-:W-:Y:S01]  /*31e0*/  BSSY B0, `(.L_x_35) ;  /* 0x000002f000007945 */ /* 0x000fe20003800000 */
[----:B------:R-:W-:Y:S01]  /*31f0*/  IMAD.U32 R12, R19, 0x10000, RZ ;  /* 0x00010000130c7824 */ /* 0x000fe200078e00ff */
[----:B------:R-:W-:Y:S01]  /*3200*/  ISETP.GE.U32.AND P0, PT, R31, UR6, PT ;  /* 0x000000061f007c0c */ /* 0x000fe2000bf06070 */
[----:B------:R-:W-:Y:S01]  /*3210*/  IMAD.X R30, RZ, RZ, R28, P1 ;  /* 0x000000ffff1e7224 */ /* 0x000fe200008e061c */
[----:B-----5:R-:W-:Y:S01]  /*3220*/  LOP3.LUT R22, R15, 0xffff, RZ, 0xc0, !PT ;  /* 0x0000ffff0f167812 */ /* 0x020fe200078ec0ff */
[----:B------:R-:W-:Y:S01]  /*3230*/  IMAD.U32 R18, R16, 0x10000, RZ ;  /* 0x0001000010127824 */ /* 0x000fe200078e00ff */
[----:B------:R-:W-:Y:S02]  /*3240*/  LOP3.LUT R23, R23, 0xff0000, R12, 0xf8, !PT ;  /* 0x00ff000017177812 */ /* 0x000fe400078ef80c */
[----:B------:R-:W-:-:S02]  /*3250*/  ISETP.GE.U32.AND.EX P0, PT, R30, UR7, PT, P0 ;  /* 0x000000071e007c0c */ /* 0x000fc4000bf06100 */
[----:B------:R-:W-:Y:S01]  /*3260*/  LOP3.LUT R16, R20, 0xff0000, R13, 0xf8, !PT ;  /* 0x00ff000014107812 */ /* 0x000fe200078ef80d */
[----:B------:R-:W-:Y:S01]  /*3270*/  IMAD.U32 R13, RZ, RZ, UR8 ;  /* 0x00000008ff0d7e24 */ /* 0x000fe2000f8e00ff */
[----:B------:R-:W-:Y:S01]  /*3280*/  LOP3.LUT R19, R27, 0xff0000, R18, 0xf8, !PT ;  /* 0x00ff00001b137812 */ /* 0x000fe200078ef812 */
[----:B------:R-:W-:Y:S01]  /*3290*/  IMAD.U32 R27, RZ, RZ, UR8 ;  /* 0x00000008ff1b7e24 */ /* 0x000fe2000f8e00ff */
[----:B------:R-:W-:Y:S01]  /*32a0*/  LOP3.LUT R12, R21, 0xffff, RZ, 0xc0, !PT ;  /* 0x0000ffff150c7812 */ /* 0x000fe200078ec0ff */
[----:B------:R-:W-:Y:S01]  /*32b0*/  IMAD.U32 R20, RZ, RZ, UR8 ;  /* 0x00000008ff147e24 */ /* 0x000fe2000f8e00ff */
[----:B------:R-:W-:Y:S01]  /*32c0*/  LOP3.LUT R26, R26, 0xff0000, R33, 0xf8, !PT ;  /* 0x00ff00001a1a7812 */ /* 0x000fe200078ef821 */
[----:B------:R-:W-:Y:S01]  /*32d0*/  IMAD.U32 R18, RZ, RZ, UR8 ;  /* 0x00000008ff127e24 */ /* 0x000fe2000f8e00ff */
[----:B------:R-:W-:Y:S01]  /*32e0*/  PRMT R21, R13, 0x7610, R21 ;  /* 0x000076100d157816 */ /* 0x000fe20000000015 */
[----:B------:R-:W-:Y:S01]  /*32f0*/  IMAD.SHL.U32 R47, R12, 0x1000000, RZ ;  /* 0x010000000c2f7824 */ /* 0x000fe200078e00ff */
        /* <DEDUP_REMOVED lines=29> */
.L_x_36:
[----:B------:R-:W-:Y:S05]  /*34d0*/  BSYNC B0 ;  /* 0x0000000000007941 */ /* 0x000fea0003800000 */
.L_x_35:
[----:B------:R-:W-:Y:S01]  /*34e0*/  IADD3 R27, P1, R29, 0x41, RZ ;  /* 0x000000411d1b7810 */ /* 0x000fe20007f3e0ff */
[----:B0-----:R-:W-:Y:S01]  /*34f0*/  IMAD.SHL.U32 R12, R22, 0x1000000, RZ ;  /* 0x01000000160c7824 */ /* 0x001fe200078e00ff */
[----:B------:R-:W-:Y:S01]  /*3500*/  LOP3.LUT R14, R14, 0xffff, RZ, 0xc0, !PT ;  /* 0x0000ffff0e0e7812 */ /* 0x000fe200078ec0ff */
        /* <DEDUP_REMOVED lines=44> */
.L_x_38:
[----:B------:R-:W-:Y:S05]  /*37d0*/  BSYNC B0 ;  /* 0x0000000000007941 */ /* 0x000fea0003800000 */
.L_x_37:
[----:B------:R-:W-:Y:S01]  /*37e0*/  IMAD.X R34, RZ, RZ, R28, P3 ;  /* 0x000000ffff227224 */ /* 0x000fe200018e061c */
[----:B------:R-:W-:Y:S01]  /*37f0*/  ISETP.GE.U32.AND P0, PT, R31, UR6, PT ;  /* 0x000000061f007c0c */ /* 0x000fe2000bf06070 */
[----:B0-----:R-:W-:Y:S01]  /*3800*/  IMAD.U32 R16, RZ, RZ, UR8 ;  /* 0x00000008ff107e24 */ /* 0x001fe2000f8e00ff */
        /* <DEDUP_REMOVED lines=38> */
.L_x_40:
[----:B------:R-:W-:Y:S05]  /*3a70*/  BSYNC B0 ;  /* 0x0000000000007941 */ /* 0x000fea0003800000 */
.L_x_39:
[----:B------:R-:W-:Y:S01]  /*3a80*/  PRMT R46, R33, 0x7604, R20 ;  /* 0x00007604212e7816 */ /* 0x000fe20000000014 */
[----:B------:R-:W-:Y:S01]  /*3a90*/  BSSY B0, `(.L_x_41) ;  /* 0x000002e000007945 */ /* 0x000fe20003800000 */
[----:B------:R-:W-:Y:S01]  /*3aa0*/  IADD3 R33, P1, R29, 0x43, RZ ;  /* 0x000000431d217810 */ /* 0x000fe20007f3e0ff */
[----:B------:R-:W-:Y:S01]  /*3ab0*/  IMAD.U32 R20, RZ, RZ, UR8 ;  /* 0x00000008ff147e24 */ /* 0x000fe2000f8e00ff */
[----:B------:R-:W-:Y:S01]  /*3ac0*/  PRMT R31, R32, 0x7604, R21 ;  /* 0x00007604201f7816 */ /* 0x000fe20000000015 */
[----:B------:R-:W-:Y:S01]  /*3ad0*/  IMAD.U32 R21, RZ, RZ, UR8 ;  /* 0x00000008ff157e24 */ /* 0x000fe2000f8e00ff */
[----:B------:R-:W-:Y:S01]  /*3ae0*/  ISETP.GE.U32.AND P0, PT, R33, UR6, PT ;  /* 0x0000000621007c0c */ /* 0x000fe2000bf06070 */
[----:B------:R-:W-:Y:S01]  /*3af0*/  IMAD.X R32, RZ, RZ, R28, P1 ;  /* 0x000000ffff207224 */ /* 0x000fe200008e061c */
[----:B------:R-:W-:Y:S01]  /*3b00*/  LOP3.LUT R18, R18, 0xff, RZ, 0xc0, !PT ;  /* 0x000000ff12127812 */ /* 0x000fe200078ec0ff */
[----:B-----5:R-:W-:Y:S01]  /*3b10*/  IMAD.U32 R27, R27, 0x10000, RZ ;  /* 0x000100001b1b7824 */ /* 0x020fe200078e00ff */
[----:B0-----:R-:W-:Y:S01]  /*3b20*/  LOP3.LUT R17, R26, 0xffff, RZ, 0xc0, !PT ;  /* 0x0000ffff1a117812 */ /* 0x001fe200078ec0ff */
[----:B------:R-:W-:Y:S01]  /*3b30*/  IMAD.U32 R30, R30, 0x10000, RZ ;  /* 0x000100001e1e7824 */ /* 0x000fe200078e00ff */
[----:B------:R-:W-:-:S02]  /*3b40*/  ISETP.GE.U32.AND.EX P0, PT, R32, UR7, PT, P0 ;  /* 0x0000000720007c0c */ /* 0x000fc4000bf06100 */
[----:B------:R-:W-:Y:S02]  /*3b50*/  LOP3.LUT R15, R15, 0xff, RZ, 0xc0, !PT ;  /* 0x000000ff0f0f7812 */ /* 0x000fe400078ec0ff */
[----:B------:R-:W-:Y:S02]  /*3b60*/  LOP3.LUT R16, R23, 0xffff, RZ, 0xc0, !PT ;  /* 0x0000ffff17107812 */ /* 0x000fe400078ec0ff */
[----:B------:R-:W-:Y:S01]  /*3b70*/  PRMT R26, R17, 0x7604, R18 ;  /* 0x00007604111a7816 */ /* 0x000fe20000000012 */
[----:B------:R-:W-:Y:S01]  /*3b80*/  IMAD.U32 R18, RZ, RZ, UR8 ;  /* 0x00000008ff127e24 */ /* 0x000fe2000f8e00ff */
[----:B------:R-:W-:Y:S01]  /*3b90*/  PRMT R23, R16, 0x7604, R15 ;  /* 0x0000760410177816 */ /* 0x000fe2000000000f */
        /* <DEDUP_REMOVED lines=29> */
.L_x_42:
[----:B------:R-:W-:Y:S05]  /*3d70*/  BSYNC B0 ;  /* 0x0000000000007941 */ /* 0x000fea0003800000 */
.L_x_41:
[----:B------:R-:W-:Y:S01]  /*3d80*/  LOP3.LUT R46, R46, 0xff0000, R27, 0xf8, !PT ;  /* 0x00ff00002e2e7812 */ /* 0x000fe200078ef81b */
[----:B0-----:R-:W-:Y:S01]  /*3d90*/  IMAD.U32 R16, R22, 0x10000, RZ ;  /* 0x0001000016107824 */ /* 0x001fe200078e00ff */
[----:B------:R-:W-:Y:S01]  /*3da0*/  IADD3 R27, P1, R29, 0x50, RZ ;  /* 0x000000501d1b7810 */ /* 0x000fe20007f3e0ff */
[----:B------:R-:W-:Y:S01]  /*3db0*/  IMAD.U32 R19, R19, 0x10000, RZ ;  /* 0x0001000013137824 */ /* 0x000fe200078e00ff */
[----:B------:R-:W-:Y:S01]  /*3dc0*/  BSSY B0, `(.L_x_43) ;  /* 0x0000028000007945 */ /* 0x000fe20003800000 */
[----:B------:R-:W-:Y:S01]  /*3dd0*/  LOP3.LUT R17, R31, 0xff0000, R30, 0xf8, !PT ;  /* 0x00ff00001f117812 */ /* 0x000fe200078ef81e */
[----:B------:R-:W-:Y:S01]  /*3de0*/  IMAD.U32 R30, RZ, RZ, UR8 ;  /* 0x00000008ff1e7e24 */ /* 0x000fe2000f8e00ff */
[----:B------:R-:W-:Y:S01]  /*3df0*/  ISETP.GE.U32.AND P0, PT, R27, UR6, PT ;  /* 0x000000061b007c0c */ /* 0x000fe2000bf06070 */
[----:B------:R-:W-:Y:S01]  /*3e00*/  IMAD.X R34, RZ, RZ, R28, P1 ;  /* 0x000000ffff227224 */ /* 0x000fe200008e061c */
[----:B------:R-:W-:Y:S01]  /*3e10*/  LOP3.LUT R16, R23, 0xff0000, R16, 0xf8, !PT ;  /* 0x00ff000017107812 */ /* 0x000fe200078ef810 */
[----:B------:R-:W-:Y:S01]  /*3e20*/  IMAD.U32 R31, RZ, RZ, UR8 ;  /* 0x00000008ff1f7e24 */ /* 0x000fe2000f8e00ff */
[----:B------:R-:W-:Y:S01]  /*3e30*/  LOP3.LUT R26, R26, 0xff0000, R19, 0xf8, !PT ;  /* 0x00ff00001a1a7812 */ /* 0x000fe200078ef813 */
[----:B------:R-:W-:Y:S01]  /*3e40*/  IMAD.U32 R22, RZ, RZ, UR8 ;  /* 0x00000008ff167e24 */ /* 0x000fe2000f8e00ff */
[----:B------:R-:W-:Y:S01]  /*3e50*/  ISETP.GE.U32.AND.EX P0, PT, R34, UR7, PT, P0 ;  /* 0x0000000722007c0c */ /* 0x000fe2000bf06100 */
[----:B------:R-:W-:Y:S01]  /*3e60*/  IMAD.U32 R23, RZ, RZ, UR8 ;  /* 0x00000008ff177e24 */ /* 0x000fe2000f8e00ff */
[----:B-----5:R-:W-:-:S11]  /*3e70*/  LOP3.LUT R32, R18, 0xffff, RZ, 0xc0, !PT ;  /* 0x0000ffff12207812 */ /* 0x020fd600078ec0ff */
        /* <DEDUP_REMOVED lines=28> */
.L_x_44:
[----:B------:R-:W-:Y:S05]  /*4040*/  BSYNC B0 ;  /* 0x0000000000007941 */ /* 0x000fea0003800000 */
.L_x_43:
        /* <DEDUP_REMOVED lines=14> */
[----:B------:R-:W-:Y:S01]  /*4130*/  IADD3 R35, P3, R29, 0x52, RZ ;  /* 0x000000521d237810 */ /* 0x000fe20007f7e0ff */
[----:B------:R-:W-:Y:S01]  /*4140*/  IMAD.U32 R33, RZ, RZ, UR8 ;  /* 0x00000008ff217e24 */ /* 0x000fe2000f8e00ff */
[----:B------:R-:W-:Y:S01]  /*4150*/  LOP3.LUT R18, R26, R21, RZ, 0xfc, !PT ;  /* 0x000000151a127212 */ /* 0x000fe200078efcff */
[----:B------:R-:W-:-:S06]  /*4160*/  IMAD.U32 R19, RZ, RZ, UR8 ;  /* 0x00000008ff137e24 */ /* 0x000fcc000f8e00ff */
[----:B------:R-:W-:Y:S05]  /*4170*/  @P0 BRA `(.L_x_46) ;  /* 0x00000000006c0947 */ /* 0x000fea0003800000 */
[C---:B------:R-:W-:Y:S01]  /*4180*/  IADD3 R20, P4, R24.reuse, 0x1, RZ ;  /* 0x0000000118147810 */ /* 0x040fe20007f9e0ff */
[----:B------:R-:W-:Y:S01]  /*4190*/  ULDC.64 UR10, c[0x0][0x228] ;  /* 0x00008a00000a7ab9 */ /* 0x000fe20000000a00 */
[C---:B------:R-:W-:Y:S01]  /*41a0*/  IADD3 R21, P5, R24.reuse, 0x2, RZ ;  /* 0x0000000218157810 */ /* 0x040fe20007fbe0ff */
[----:B------:R-:W-:Y:S01]  /*41b0*/  ULDC.64 UR12, c[0x0][0x210] ;  /* 0x00008400000c7ab9 */ /* 0x000fe20000000a00 */
[----:B------:R-:W-:Y:S02]  /*41c0*/  IADD3 R26, P6, R24, 0x3, RZ ;  /* 0x00000003181a7810 */ /* 0x000fe40007fde0ff */
[----:B------:R-:W-:Y:S01]  /*41d0*/  ISETP.GE.U32.AND P0, PT, R20, UR10, PT ;  /* 0x0000000a14007c0c */ /* 0x000fe2000bf06070 */
[----:B------:R-:W-:Y:S01]  /*41e0*/  IMAD.MOV.U32 R20, RZ, RZ, R24 ;  /* 0x000000ffff147224 */ /* 0x000fe200078e0018 */
[----:B------:R-:W-:Y:S01]  /*41f0*/  ISETP.GE.U32.AND P1, PT, R21, UR10, PT ;  /* 0x0000000a15007c0c */ /* 0x000fe2000bf26070 */
[----:B------:R-:W-:Y:S01]  /*4200*/  IMAD.MOV.U32 R21, RZ, RZ, R25 ;  /* 0x000000ffff157224 */ /* 0x000fe200078e0019 */
[----:B------:R-:W-:Y:S01]  /*4210*/  ISETP.GE.U32.AND P2, PT, R26, UR10, PT ;  /* 0x0000000a1a007c0c */ /* 0x000fe2000bf46070 */
[----:B------:R-:W-:-:S02]  /*4220*/  IMAD R26, R32, UR10, RZ ;  /* 0x0000000a201a7c24 */ /* 0x000fc4000f8e02ff */
        /* <DEDUP_REMOVED lines=16> */
.L_x_46:
[----:B------:R-:W-:Y:S05]  /*4330*/  BSYNC B0 ;  /* 0x0000000000007941 */ /* 0x000fea0003800000 */
.L_x_45:
        /* <DEDUP_REMOVED lines=23> */
[--C-:B------:R-:W-:Y:S02]  /*44b0*/  IMAD.MOV.U32 R21, RZ, RZ, R25.reuse ;  /* 0x000000ffff157224 */ /* 0x100fe400078e0019 */
[----:B------:R-:W-:Y:S01]  /*44c0*/  IMAD.X R36, RZ, RZ, R25, P5 ;  /* 0x000000ffff247224 */ /* 0x000fe200028e0619 */
[----:B------:R-:W-:Y:S01]  /*44d0*/  ISETP.GE.U32.AND P2, PT, R31, UR10, PT ;  /* 0x0000000a1f007c0c */ /* 0x000fe2000bf46070 */
[----:B------:R-:W-:-:S03]  /*44e0*/  IMAD.WIDE.U32 R20, R35, UR10, R20 ;  /* 0x0000000a23147c25 */ /* 0x000fc6000f8e0014 */
[----:B------:R-:W-:Y:S01]  /*44f0*/  ISETP.GE.U32.AND.EX P1, PT, R36, UR11, PT, P1 ;  /* 0x0000000b24007c0c */ /* 0x000fe2000bf26110 */
[----:B------:R-:W-:Y:S02]  /*4500*/  IMAD R35, R35, UR11, R34 ;  /* 0x0000000b23237c24 */ /* 0x000fe4000f8e0222 */
[--C-:B------:R-:W-:Y:S01]  /*4510*/  IMAD.X R31, RZ, RZ, R25.reuse, P3 ;  /* 0x000000ffff1f7224 */ /* 0x100fe200018e0619 */
[----:B------:R-:W-:Y:S01]  /*4520*/  ISETP.GE.U32.AND P3, PT, R24, UR10, PT ;  /* 0x0000000a18007c0c */ /* 0x000fe2000bf66070 */
[----:B------:R-:W-:Y:S01]  /*4530*/  IMAD.X R34, RZ, RZ, R25, P4 ;  /* 0x000000ffff227224 */ /* 0x000fe200020e0619 */
[----:B------:R-:W-:Y:S02]  /*4540*/  IADD3 R20, P4, R20, UR12, RZ ;  /* 0x0000000c14147c10 */ /* 0x000fe4000ff9e0ff */
        /* <DEDUP_REMOVED lines=8> */
.L_x_48:
[----:B------:R-:W-:Y:S05]  /*45d0*/  BSYNC B0 ;  /* 0x0000000000007941 */ /* 0x000fea0003800000 */
.L_x_47:
[----:B0-----:R-:W-:Y:S01]  /*45e0*/  LOP3.LUT R21, R33, 0xffff, RZ, 0xc0, !PT ;  /* 0x0000ffff21157812 */ /* 0x001fe200078ec0ff */
        /* <DEDUP_REMOVED lines=8> */
[----:B------:R-:W-:Y:S01]  /*4670*/  IMAD.U32 R36, RZ, RZ, UR8 ;  /* 0x00000008ff247e24 */ /* 0x000fe2000f8e00ff */
[----:B------:R-:W-:Y:S01]  /*4680*/  LOP3.LUT R23, R23, 0xff, RZ, 0xc0, !PT ;  /* 0x000000ff17177812 */ /* 0x000fe200078ec0ff */
[----:B-----5:R-:W-:Y:S01]  /*4690*/  IMAD.U32 R32, R32, 0x10000, RZ ;  /* 0x0001000020207824 */ /* 0x020fe200078e00ff */
[----:B------:R-:W-:-:S02]  /*46a0*/  ISETP.GE.U32.AND.EX P0, PT, R38, UR7, PT, P0 ;  /* 0x0000000726007c0c */ /* 0x000fc4000bf06100 */
[----:B------:R-:W-:Y:S01]  /*46b0*/  LOP3.LUT R20, R19, 0xffff, RZ, 0xc0, !PT ;  /* 0x0000ffff13147812 */ /* 0x000fe200078ec0ff */
[----:B------:R-:W-:Y:S01]  /*46c0*/  IMAD.U32 R19, RZ, RZ, UR8 ;  /* 0x00000008ff137e24 */ /* 0x000fe2000f8e00ff */
[----:B------:R-:W-:Y:S02]  /*46d0*/  PRMT R40, R41, 0x7604, R40 ;  /* 0x0000760429287816 */ /* 0x000fe40000000028 */
[----:B------:R-:W-:Y:S02]  /*46e0*/  PRMT R22, R21, 0x7604, R22 ;  /* 0x0000760415167816 */ /* 0x000fe40000000016 */
[----:B------:R-:W-:Y:S02]  /*46f0*/  PRMT R23, R20, 0x7604, R23 ;  /* 0x0000760414177816 */ /* 0x000fe40000000017 */
[----:B------:R-:W-:-:S03]  /*4700*/  IADD3 R39, P3, R29, 0x60, RZ ;  /* 0x000000601d277810 */ /* 0x000fc60007f7e0ff */
[----:B------:R-:W-:Y:S10]  /*4710*/  @P0 BRA `(.L_x_50) ;  /* 0x00000000006c0947 */ /* 0x000ff40003800000 */
        /* <DEDUP_REMOVED lines=27> */
.L_x_50:
[----:B------:R-:W-:Y:S05]  /*48d0*/  BSYNC B0 ;  /* 0x0000000000007941 */ /* 0x000fea0003800000 */
.L_x_49:
[----:B------:R-:W-:Y:S01]  /*48e0*/  LOP3.LUT R38, R31, 0xff0000, R32, 0xf8, !PT ;  /* 0x00ff00001f267812 */ /* 0x000fe200078ef820 */
[----:B------:R-:W-:Y:S01]  /*48f0*/  IMAD.U32 R31, R27, 0x10000, RZ ;  /* 0x000100001b1f7824 */ /* 0x000fe200078e00ff */
[----:B------:R-:W-:Y:S01]  /*4900*/  ISETP.GE.U32.AND P0, PT, R39, UR6, PT ;  /* 0x0000000627007c0c */ /* 0x000fe2000bf06070 */
[----:B------:R-:W-:Y:S01]  /*4910*/  IMAD.X R27, RZ, RZ, R28, P3 ;  /* 0x000000ffff1b7224 */ /* 0x000fe200018e061c */
[----:B------:R-:W-:Y:S01]  /*4920*/  BSSY B0, `(.L_x_51) ;  /* 0x0000027000007945 */ /* 0x000fe20003800000 */
[----:B0-----:R-:W-:Y:S01]  /*4930*/  IMAD.U32 R21, R26, 0x10000, RZ ;  /* 0x000100001a157824 */ /* 0x001fe200078e00ff */
[----:B------:R-:W-:Y:S01]  /*4940*/  LOP3.LUT R26, R22, 0xff0000, R31, 0xf8, !PT ;  /* 0x00ff0000161a7812 */ /* 0x000fe200078ef81f */
[----:B------:R-:W-:Y:S01]  /*4950*/  IMAD.U32 R20, R30, 0x10000, RZ ;  /* 0x000100001e147824 */ /* 0x000fe200078e00ff */
[----:B------:R-:W-:Y:S01]  /*4960*/  ISETP.GE.U32.AND.EX P0, PT, R27, UR7, PT, P0 ;  /* 0x000000071b007c0c */ /* 0x000fe2000bf06100 */
[----:B------:R-:W-:Y:S01]  /*4970*/  IMAD.U32 R33, RZ, RZ, UR8 ;  /* 0x00000008ff217e24 */ /* 0x000fe2000f8e00ff */
[----:B------:R-:W-:Y:S01]  /*4980*/  LOP3.LUT R21, R40, 0xff0000, R21, 0xf8, !PT ;  /* 0x00ff000028157812 */ /* 0x000fe200078ef815 */
[----:B------:R-:W-:Y:S01]  /*4990*/  IMAD.U32 R32, RZ, RZ, UR8 ;  /* 0x00000008ff207e24 */ /* 0x000fe2000f8e00ff */
[----:B------:R-:W-:Y:S01]  /*49a0*/  LOP3.LUT R20, R23, 0xff0000, R20, 0xf8, !PT ;  /* 0x00ff000017147812 */ /* 0x000fe200078ef814 */
[----:B------:R-:W-:-:S02]  /*49b0*/  IMAD.U32 R31, RZ, RZ, UR8 ;  /* 0x00000008ff1f7e24 */ /* 0x000fc4000f8e00ff */
        /* <DEDUP_REMOVED lines=29> */
.L_x_52:
[----:B------:R-:W-:Y:S05]  /*4b90*/  BSYNC B0 ;  /* 0x0000000000007941 */ /* 0x000fea0003800000 */
.L_x_51:
[----:B------:R-:W-:Y:S01]  /*4ba0*/  IADD3 R39, P1, R29, 0x61, RZ ;  /* 0x000000611d277810 */ /* 0x000fe20007f3e0ff */
[----:B------:R-:W-:Y:S01]  /*4bb0*/  BSSY B0, `(.L_x_53) ;  /* 0x000002d000007945 */ /* 0x000fe20003800000 */
[----:B-----5:R-:W-:Y:S02]  /*4bc0*/  LOP3.LUT R35, R35, 0xffff, RZ, 0xc0, !PT ;  /* 0x0000ffff23237812 */ /* 0x020fe400078ec0ff */
[----:B------:R-:W-:Y:S01]  /*4bd0*/  ISETP.GE.U32.AND P0, PT, R39, UR6, PT ;  /* 0x0000000627007c0c */ /* 0x000fe2000bf06070 */
[----:B------:R-:W-:Y:S01]  /*4be0*/  IMAD.X R27, RZ, RZ, R28, P1 ;  /* 0x000000ffff1b7224 */ /* 0x000fe200008e061c */
[----:B------:R-:W-:Y:S01]  /*4bf0*/  LOP3.LUT R34, R34, 0xffff, RZ, 0xc0, !PT ;  /* 0x0000ffff22227812 */ /* 0x000fe200078ec0ff */
[----:B0-----:R-:W-:Y:S01]  /*4c00*/  IMAD.SHL.U32 R22, R35, 0x1000000, RZ ;  /* 0x0100000023167824 */ /* 0x001fe200078e00ff */
[----:B------:R-:W-:Y:S02]  /*4c10*/  LOP3.LUT R36, R36, 0xffff, RZ, 0xc0, !PT ;  /* 0x0000ffff24247812 */ /* 0x000fe400078ec0ff */
[----:B------:R-:W-:Y:S01]  /*4c20*/  ISETP.GE.U32.AND.EX P0, PT, R27, UR7, PT, P0 ;  /* 0x000000071b007c0c */ /* 0x000fe2000bf06100 */
[----:B------:R-:W-:Y:S01]  /*4c30*/  IMAD.SHL.U32 R23, R34, 0x1000000, RZ ;  /* 0x0100000022177824 */ /* 0x000fe200078e00ff */
[----:B------:R-:W-:Y:S01]  /*4c40*/  LOP3.LUT R21, R21, R22, RZ, 0xfc, !PT ;  /* 0x0000001615157212 */ /* 0x000fe200078efcff */
[----:B------:R-:W-:-:S02]  /*4c50*/  IMAD.SHL.U32 R35, R36, 0x1000000, RZ ;  /* 0x0100000024237824 */ /* 0x000fc400078e00ff */
[----:B------:R-:W-:Y:S01]  /*4c60*/  IMAD.U32 R36, RZ, RZ, UR8 ;  /* 0x00000008ff247e24 */ /* 0x000fe2000f8e00ff */
[----:B------:R-:W-:Y:S01]  /*4c70*/  LOP3.LUT R38, R38, R23, RZ, 0xfc, !PT ;  /* 0x0000001726267212 */ /* 0x000fe200078efcff */
[----:B------:R-:W-:Y:S01]  /*4c80*/  IMAD.U32 R34, RZ, RZ, UR8 ;  /* 0x00000008ff227e24 */ /* 0x000fe2000f8e00ff */
[----:B------:R-:W-:Y:S01]  /*4c90*/  LOP3.LUT R22, R26, R35, RZ, 0xfc, !PT ;  /* 0x000000231a167212 */ /* 0x000fe200078efcff */
[----:B------:R-:W-:Y:S02]  /*4ca0*/  IMAD.U32 R23, RZ, RZ, UR8 ;  /* 0x00000008ff177e24 */ /* 0x000fe4000f8e00ff */
[----:B------:R-:W-:Y:S02]  /*4cb0*/  IMAD.U32 R35, RZ, RZ, UR8 ;  /* 0x00000008ff237e24 */ /* 0x000fe4000f8e00ff */
        /* <DEDUP_REMOVED lines=28> */
.L_x_54:
[----:B------:R-:W-:Y:S05]  /*4e80*/  BSYNC B0 ;  /* 0x0000000000007941 */ /* 0x000fea0003800000 */
.L_x_53:
[----:B------:R-:W-:Y:S01]  /*4e90*/  IADD3 R39, P1, R29, 0x62, RZ ;  /* 0x000000621d277810 */ /* 0x000fe20007f3e0ff */
[----:B------:R-:W-:Y:S01]  /*4ea0*/  BSSY B0, `(.L_x_55) ;  /* 0x000002d000007945 */ /* 0x000fe20003800000 */
[----:B------:R-:W-:Y:S01]  /*4eb0*/  LOP3.LUT R32, R32, 0xff, RZ, 0xc0, !PT ;  /* 0x000000ff20207812 */ /* 0x000fe200078ec0ff */
[----:B------:R-:W-:Y:S01]  /*4ec0*/  IMAD.U32 R41, RZ, RZ, UR8 ;  /* 0x00000008ff297e24 */ /* 0x000fe2000f8e00ff */
[----:B------:R-:W-:Y:S01]  /*4ed0*/  ISETP.GE.U32.AND P0, PT, R39, UR6, PT ;  /* 0x0000000627007c0c */ /* 0x000fe2000bf06070 */
[----:B0-----:R-:W-:Y:S01]  /*4ee0*/  IMAD.X R26, RZ, RZ, R28, P1 ;  /* 0x000000ffff1a7224 */ /* 0x001fe200008e061c */
[----:B-----5:R-:W-:Y:S01]  /*4ef0*/  LOP3.LUT R27, R34, 0xffff, RZ, 0xc0, !PT ;  /* 0x0000ffff221b7812 */ /* 0x020fe200078ec0ff */
[----:B------:R-:W-:Y:S01]  /*4f00*/  IMAD.U32 R40, RZ, RZ, UR8 ;  /* 0x00000008ff287e24 */ /* 0x000fe2000f8e00ff */
[----:B------:R-:W-:Y:S01]  /*4f10*/  LOP3.LUT R33, R33, 0xff, RZ, 0xc0, !PT ;  /* 0x000000ff21217812 */ /* 0x000fe200078ec0ff */
[----:B------:R-:W-:Y:S01]  /*4f20*/  IMAD.U32 R34, RZ, RZ, UR8 ;  /* 0x00000008ff227e24 */ /* 0x000fe2000f8e00ff */
[----:B------:R-:W-:-:S02]  /*4f30*/  ISETP.GE.U32.AND.EX P0, PT, R26, UR7, PT, P0 ;  /* 0x000000071a007c0c */ /* 0x000fc4000bf06100 */
[----:B------:R-:W-:Y:S02]  /*4f40*/  LOP3.LUT R36, R36, 0xffff, RZ, 0xc0, !PT ;  /* 0x0000ffff24247812 */ /* 0x000fe400078ec0ff */
[----:B------:R-:W-:Y:S01]  /*4f50*/  PRMT R32, R27, 0x7604, R32 ;  /* 0x000076041b207816 */ /* 0x000fe20000000020 */
[----:B------:R-:W-:Y:S01]  /*4f60*/  IMAD.U32 R27, RZ, RZ, UR8 ;  /* 0x00000008ff1b7e24 */ /* 0x000fe2000f8e00ff */
[----:B------:R-:W-:Y:S02]  /*4f70*/  PRMT R33, R36, 0x7604, R33 ;  /* 0x0000760424217816 */ /* 0x000fe40000000021 */
[----:B------:R-:W-:Y:S02]  /*4f80*/  LOP3.LUT R36, R23, 0xffff, RZ, 0xc0, !PT ;  /* 0x0000ffff17247812 */ /* 0x000fe400078ec0ff */
[----:B------:R-:W-:Y:S02]  /*4f90*/  LOP3.LUT R31, R31, 0xff, RZ, 0xc0, !PT ;  /* 0x000000ff1f1f7812 */ /* 0x000fe400078ec0ff */
        /* <DEDUP_REMOVED lines=12> */
[----:B------:R-:W-:-:S04]  /*5060*/  IMAD.WIDE.U32 R26, R39, UR10, R26 ;  /* 0x0000000a271a7c25 */ /* 0x000fc8000f8e001a */
[----:B------:R-:W-:Y:S02]  /*5070*/  IMAD R39, R39, UR11, R42 ;  /* 0x0000000b27277c24 */ /* 0x000fe4000f8e022a */
[--C-:B------:R-:W-:Y:S01]  /*5080*/  IMAD.X R42, RZ, RZ, R25.reuse, P2 ;  /* 0x000000ffff2a7224 */ /* 0x100fe200010e0619 */
[----:B------:R-:W-:Y:S01]  /*5090*/  ISETP.GE.U32.AND P2, PT, R43, UR10, PT ;  /* 0x0000000a2b007c0c */ /* 0x000fe2000bf46070 */
[--C-:B------:R-:W-:Y:S01]  /*50a0*/  IMAD.X R43, RZ, RZ, R25.reuse, P4 ;  /* 0x000000ffff2b7224 */ /* 0x100fe200020e0619 */
[----:B------:R-:W-:Y:S02]  /*50b0*/  IADD3 R26, P4, R26, UR12, RZ ;  /* 0x0000000c1a1a7c10 */ /* 0x000fe4000ff9e0ff */
[----:B------:R-:W-:Y:S01]  /*50c0*/  ISETP.GE.U32.AND.EX P0, PT, R42, UR11, PT, P0 ;  /* 0x0000000b2a007c0c */ /* 0x000fe2000bf06100 */
[----:B------:R-:W-:Y:S01]  /*50d0*/  IMAD.X R42, RZ, RZ, R25, P3 ;  /* 0x000000ffff2a7224 */ /* 0x000fe200018e0619 */
[----:B------:R-:W-:Y:S02]  /*50e0*/  ISETP.GE.U32.AND P3, PT, R24, UR10, PT ;  /* 0x0000000a18007c0c */ /* 0x000fe4000bf66070 */
        /* <DEDUP_REMOVED lines=8> */
.L_x_56:
[----:B------:R-:W-:Y:S05]  /*5170*/  BSYNC B0 ;  /* 0x0000000000007941 */ /* 0x000fea0003800000 */
.L_x_55:
[----:B0----5:R-:W-:Y:S01]  /*5180*/  IMAD.U32 R26, R41, 0x10000, RZ ;  /* 0x00010000291a7824 */ /* 0x021fe200078e00ff */
[----:B------:R-:W-:Y:S01]  /*5190*/  IADD3 R39, P0, R29, 0x63, RZ ;  /* 0x000000631d277810 */ /* 0x000fe20007f1e0ff */
[----:B------:R-:W-:Y:S01]  /*51a0*/  IMAD.U32 R27, R40, 0x10000, RZ ;  /* 0x00010000281b7824 */ /* 0x000fe200078e00ff */
[----:B------:R-:W-:Y:S01]  /*51b0*/  LOP3.LUT R30, R30, 0xff, RZ, 0xc0, !PT ;  /* 0x000000ff1e1e7812 */ /* 0x000fe200078ec0ff */
[----:B------:R-:W-:Y:S01]  /*51c0*/  BSSY B0, `(.L_x_57) ;  /* 0x000002c000007945 */ /* 0x000fe20003800000 */
[----:B------:R-:W-:Y:S01]  /*51d0*/  LOP3.LUT R45, R33, 0xff0000, R26, 0xf8, !PT ;  /* 0x00ff0000212d7812 */ /* 0x000fe200078ef81a */
[----:B------:R-:W-:Y:S01]  /*51e0*/  IMAD.X R26, RZ, RZ, R28, P0 ;  /* 0x000000ffff1a7224 */ /* 0x000fe200000e061c */
[----:B------:R-:W-:Y:S01]  /*51f0*/  ISETP.GE.U32.AND P1, PT, R39, UR6, PT ;  /* 0x0000000627007c0c */ /* 0x000fe2000bf26070 */
[----:B------:R-:W-:Y:S01]  /*5200*/  IMAD.U32 R33, RZ, RZ, UR8 ;  /* 0x00000008ff217e24 */ /* 0x000fe2000f8e00ff */
[----:B------:R-:W-:Y:S02]  /*5210*/  LOP3.LUT R35, R35, 0xffff, RZ, 0xc0, !PT ;  /* 0x0000ffff23237812 */ /* 0x000fe400078ec0ff */
[----:B------:R-:W-:-:S02]  /*5220*/  ISETP.GE.U32.AND.EX P1, PT, R26, UR7, PT, P1 ;  /* 0x000000071a007c0c */ /* 0x000fc4000bf26110 */
[----:B------:R-:W-:Y:S01]  /*5230*/  IADD3 R41, P2, R29, 0x70, RZ ;  /* 0x000000701d297810 */ /* 0x000fe20007f5e0ff */
[----:B------:R-:W-:Y:S01]  /*5240*/  IMAD.U32 R29, RZ, RZ, UR8 ;  /* 0x00000008ff1d7e24 */ /* 0x000fe2000f8e00ff */
[----:B------:R-:W-:Y:S01]  /*5250*/  PRMT R36, R36, 0x7604, R31 ;  /* 0x0000760424247816 */ /* 0x000fe2000000001f */
[----:B------:R-:W-:Y:S01]  /*5260*/  IMAD.U32 R31, RZ, RZ, UR8 ;  /* 0x00000008ff1f7e24 */ /* 0x000fe2000f8e00ff */
[----:B------:R-:W-:Y:S01]  /*5270*/  PRMT R30, R35, 0x7604, R30 ;  /* 0x00007604231e7816 */ /* 0x000fe2000000001e */
[----:B------:R-:W-:Y:S01]  /*5280*/  IMAD.U32 R35, RZ, RZ, UR8 ;  /* 0x00000008ff237e24 */ /* 0x000fe2000f8e00ff */
[----:B------:R-:W-:Y:S01]  /*5290*/  LOP3.LUT R32, R32, 0xff0000, R27, 0xf8, !PT ;  /* 0x00ff000020207812 */ /* 0x000fe200078ef81b */
[----:B------:R-:W-:Y:S01]  /*52a0*/  IMAD.X R40, RZ, RZ, R28, P2 ;  /* 0x000000ffff287224 */ /* 0x000fe200010e061c */
[----:B------:R-:W-:-:S03]  /*52b0*/  ISETP.GE.U32.AND P0, PT, R41, UR6, PT ;  /* 0x0000000629007c0c */ /* 0x000fc6000bf06070 */
        /* <DEDUP_REMOVED lines=28> */
.L_x_58:
[----:B------:R-:W-:Y:S05]  /*5480*/  BSYNC B0 ;  /* 0x0000000000007941 */ /* 0x000fea0003800000 */
.L_x_57:
[----:B------:R-:W-:Y:S01]  /*5490*/  ISETP.GE.U32.AND.EX P0, PT, R40, UR7, PT, P0 ;  /* 0x0000000728007c0c */ /* 0x000fe2000bf06100 */
[----:B0-----:R-:W-:Y:S01]  /*54a0*/  IMAD.U32 R27, R34, 0x10000, RZ ;  /* 0x00010000221b7824 */ /* 0x001fe200078e00ff */
[----:B-----5:R-:W-:Y:S01]  /*54b0*/  LOP3.LUT R29, R29, 0xffff, RZ, 0xc0, !PT ;  /* 0x0000ffff1d1d7812 */ /* 0x020fe200078ec0ff */
[----:B------:R-:W-:Y:S01]  /*54c0*/  BSSY B0, `(.L_x_59) ;  /* 0x0000024000007945 */ /* 0x000fe20003800000 */
[----:B------:R-:W-:Y:S02]  /*54d0*/  F2FP.SATFINITE.E4M3.F32.PACK_AB_MERGE_C R39, RZ, RZ, RZ ;  /* 0x000000ffff27723e */ /* 0x000fe400048070ff */
[----:B------:R-:W-:Y:S01]  /*54e0*/  LOP3.LUT R36, R36, 0xff0000, R27, 0xf8, !PT ;  /* 0x00ff000024247812 */ /* 0x000fe200078ef81b */
[----:B------:R-:W-:Y:S01]  /*54f0*/  IMAD.SHL.U32 R26, R29, 0x1000000, RZ ;  /* 0x010000001d1a7824 */ /* 0x000fe200078e00ff */
[C---:B------:R-:W-:Y:S02]  /*5500*/  PRMT R28, R39.reuse, 0x7610, R28 ;  /* 0x00007610271c7816 */ /* 0x040fe4000000001c */
[----:B------:R-:W-:-:S02]  /*5510*/  PRMT R29, R39, 0x7610, R29 ;  /* 0x00007610271d7816 */ /* 0x000fc4000000001d */
[----:B------:R-:W-:Y:S02]  /*5520*/  LOP3.LUT R45, R45, R26, RZ, 0xfc, !PT ;  /* 0x0000001a2d2d7212 */ /* 0x000fe400078efcff */
        /* <DEDUP_REMOVED lines=29> */
.L_x_60:
[----:B------:R-:W-:Y:S05]  /*5700*/  BSYNC B0 ;  /* 0x0000000000007941 */ /* 0x000fea0003800000 */
.L_x_59:
[C---:B------:R-:W-:Y:S01]  /*5710*/  VIADD R43, R2.reuse, UR5 ;  /* 0x00000005022b7c36 */ /* 0x040fe20008000000 */
[----:B------:R-:W-:Y:S01]  /*5720*/  IADD3 RZ, P0, R2, UR5, RZ ;  /* 0x0000000502ff7c10 */ /* 0x000fe2000ff1e0ff */
[----:B------:R-:W-:Y:S01]  /*5730*/  BSSY B0, `(.L_x_61) ;  /* 0x000002c000007945 */ /* 0x000fe20003800000 */
[----:B------:R-:W-:Y:S02]  /*5740*/  LOP3.LUT R33, R33, 0xffff, RZ, 0xc0, !PT ;  /* 0x0000ffff21217812 */ /* 0x000fe400078ec0ff */
[----:B------:R-:W-:Y:S01]  /*5750*/  IADD3 R43, P1, R43, 0x71, RZ ;  /* 0x000000712b2b7810 */ /* 0x000fe20007f3e0ff */
[----:B0-----:R-:W-:Y:S01]  /*5760*/  IMAD.X R26, RZ, RZ, UR4, P0 ;  /* 0x00000004ff1a7e24 */ /* 0x001fe200080e06ff */
[----:B------:R-:W-:Y:S01]  /*5770*/  LOP3.LUT R35, R35, 0xffff, RZ, 0xc0, !PT ;  /* 0x0000ffff23237812 */ /* 0x000fe200078ec0ff */
[----:B------:R-:W-:Y:S01]  /*5780*/  IMAD.SHL.U32 R33, R33, 0x1000000, RZ ;  /* 0x0100000021217824 */ /* 0x000fe200078e00ff */
[----:B------:R-:W-:Y:S01]  /*5790*/  ISETP.GE.U32.AND P0, PT, R43, UR6, PT ;  /* 0x000000062b007c0c */ /* 0x000fe2000bf06070 */
[----:B------:R-:W-:Y:S01]  /*57a0*/  IMAD.X R26, RZ, RZ, R26, P1 ;  /* 0x000000ffff1a7224 */ /* 0x000fe200008e061a */
[----:B------:R-:W-:Y:S01]  /*57b0*/  F2FP.SATFINITE.E4M3.F32.PACK_AB_MERGE_C R40, RZ, RZ, RZ ;  /* 0x000000ffff28723e */ /* 0x000fe200048070ff */
[----:B------:R-:W-:Y:S01]  /*57c0*/  IMAD.SHL.U32 R35, R35, 0x1000000, RZ ;  /* 0x0100000023237824 */ /* 0x000fe200078e00ff */
[----:B------:R-:W-:-:S02]  /*57d0*/  LOP3.LUT R32, R32, R33, RZ, 0xfc, !PT ;  /* 0x0000002120207212 */ /* 0x000fc400078efcff */
[----:B------:R-:W-:Y:S02]  /*57e0*/  ISETP.GE.U32.AND.EX P0, PT, R26, UR7, PT, P0 ;  /* 0x000000071a007c0c */ /* 0x000fe4000bf06100 */
[----:B------:R-:W-:Y:S02]  /*57f0*/  LOP3.LUT R33, R36, R35, RZ, 0xfc, !PT ;  /* 0x0000002324217212 */ /* 0x000fe400078efcff */
[C---:B------:R-:W-:Y:S02]  /*5800*/  PRMT R36, R40.reuse, 0x7610, R36 ;  /* 0x0000761028247816 */ /* 0x040fe40000000024 */
[C---:B------:R-:W-:Y:S02]  /*5810*/  PRMT R41, R40.reuse, 0x7610, R41 ;  /* 0x0000761028297816 */ /* 0x040fe40000000029 */
[----:B------:R-:W-:-:S05]  /*5820*/  PRMT R42, R40, 0x7610, R42 ;  /* 0x00007610282a7816 */ /* 0x000fca000000002a */
[----:B------:R-:W-:Y:S05]  /*5830*/  @P0 BRA `(.L_x_62) ;  /* 0x00000000006c0947 */ /* 0x000fea0003800000 */
[----:B------:R-:W-:Y:S01]  /*5840*/  ULDC.64 UR8, c[0x0][0x228] ;  /* 0x00008a0000087ab9 */ /* 0x000fe20000000a00 */
[----:B------:R-:W-:Y:S01]  /*5850*/  IMAD.MOV.U32 R27, RZ, RZ, R25 ;  /* 0x000000ffff1b7224 */ /* 0x000fe200078e0019 */
[----:B------:R-:W-:Y:S01]  /*5860*/  ULDC.64 UR10, c[0x0][0x210] ;  /* 0x00008400000a7ab9 */ /* 0x000fe20000000a00 */
[----:B------:R-:W-:-:S04]  /*5870*/  IMAD R26, R26, UR8, RZ ;  /* 0x000000081a1a7c24 */ /* 0x000fc8000f8e02ff */
[----:B------:R-:W-:Y:S02]  /*5880*/  IMAD R35, R43, UR9, R26 ;  /* 0x000000092b237c24 */ /* 0x000fe4000f8e021a */
[----:B------:R-:W-:-:S04]  /*5890*/  IMAD.MOV.U32 R26, RZ, RZ, R24 ;  /* 0x000000ffff1a7224 */ /* 0x000fc800078e0018 */
[----:B------:R-:W-:Y:S01]  /*58a0*/  IMAD.WIDE.U32 R26, R43, UR8, R26 ;  /* 0x000000082b1a7c25 */ /* 0x000fe2000f8e001a */
[----:B------:R-:W-:-:S04]  /*58b0*/  IADD3 R43, P4, R24, 0x1, RZ ;  /* 0x00000001182b7810 */ /* 0x000fc80007f9e0ff */
[----:B------:R-:W-:Y:S02]  /*58c0*/  ISETP.GE.U32.AND P0, PT, R43, UR8, PT ;  /* 0x000000082b007c0c */ /* 0x000fe4000bf06070 */
[----:B------:R-:W-:-:S04]  /*58d0*/  IADD3 R43, P5, R24, 0x2, RZ ;  /* 0x00000002182b7810 */ /* 0x000fc80007fbe0ff */
[----:B------:R-:W-:Y:S02]  /*58e0*/  ISETP.GE.U32.AND P1, PT, R43, UR8, PT ;  /* 0x000000082b007c0c */ /* 0x000fe4000bf26070 */
[----:B------:R-:W-:-:S04]  /*58f0*/  IADD3 R43, P3, R24, 0x3, RZ ;  /* 0x00000003182b7810 */ /* 0x000fc80007f7e0ff */
[----:B------:R-:W-:Y:S01]  /*5900*/  ISETP.GE.U32.AND P2, PT, R43, UR8, PT ;  /* 0x000000082b007c0c */ /* 0x000fe2000bf46070 */
[----:B------:R-:W-:Y:S01]  /*5910*/  IMAD.X R43, RZ, RZ, R25, P4 ;  /* 0x000000ffff2b7224 */ /* 0x000fe200020e0619 */
[----:B------:R-:W-:-:S04]  /*5920*/  IADD3 R26, P4, R26, UR10, RZ ;  /* 0x0000000a1a1a7c10 */ /* 0x000fc8000ff9e0ff */
[----:B------:R-:W-:Y:S01]  /*5930*/  ISETP.GE.U32.AND.EX P0, PT, R43, UR9, PT, P0 ;  /* 0x000000092b007c0c */ /* 0x000fe2000bf06100 */
[----:B------:R-:W-:Y:S01]  /*5940*/  IMAD.X R43, RZ, RZ, R25, P5 ;  /* 0x000000ffff2b7224 */ /* 0x000fe200028e0619 */
[----:B------:R-:W-:-:S04]  /*5950*/  IADD3.X R27, R27, UR11, R35, P4, !PT ;  /* 0x0000000b1b1b7c10 */ /* 0x000fc8000a7fe423 */
[----:B------:R-:W-:Y:S01]  /*5960*/  ISETP.GE.U32.AND.EX P1, PT, R43, UR9, PT, P1 ;  /* 0x000000092b007c0c */ /* 0x000fe2000bf26110 */
[----:B------:R-:W-:Y:S01]  /*5970*/  IMAD.X R43, RZ, RZ, R25, P3 ;  /* 0x000000ffff2b7224 */ /* 0x000fe200018e0619 */
[----:B------:R-:W-:-:S04]  /*5980*/  ISETP.GE.U32.AND P3, PT, R24, UR8, PT ;  /* 0x0000000818007c0c */ /* 0x000fc8000bf66070 */
[----:B------:R-:W-:Y:S01]  /*5990*/  ISETP.GE.U32.AND.EX P2, PT, R43, UR9, PT, P2 ;  /* 0x000000092b007c0c */ /* 0x000fe2000bf46120 */
[----:B------:R0:W5:Y:S01]  /*59a0*/  @!P0 LDG.E.U8.CONSTANT R41, desc[UR14][R26.64+0x1] ;  /* 0x0000010e1a298981 */ /* 0x000162000c1e9100 */
[----:B------:R-:W-:-:S05]  /*59b0*/  ISETP.GE.U32.AND.EX P3, PT, R25, UR9, PT, P3 ;  /* 0x0000000919007c0c */ /* 0x000fca000bf66130 */
[----:B------:R0:W5:Y:S06]  /*59c0*/  @!P1 LDG.E.U8.CONSTANT R42, desc[UR14][R26.64+0x2] ;  /* 0x0000020e1a2a9981 */ /* 0x00016c000c1e9100 */
[----:B------:R0:W5:Y:S04]  /*59d0*/  @!P2 LDG.E.U8.CONSTANT R40, desc[UR14][R26.64+0x3] ;  /* 0x0000030e1a28a981 */ /* 0x000168000c1e9100 */
[----:B------:R0:W5:Y:S02]  /*59e0*/  @!P3 LDG.E.U8.CONSTANT R36, desc[UR14][R26.64] ;  /* 0x0000000e1a24b981 */ /* 0x000164000c1e9100 */
.L_x_62:
[----:B------:R-:W-:Y:S05]  /*59f0*/  BSYNC B0 ;  /* 0x0000000000007941 */ /* 0x000fea0003800000 */
.L_x_61:
[C---:B------:R-:W-:Y:S01]  /*5a00*/  VIADD R35, R2.reuse, UR5 ;  /* 0x0000000502237c36 */ /* 0x040fe20008000000 */
[----:B------:R-:W-:Y:S01]  /*5a10*/  IADD3 RZ, P0, R2, UR5, RZ ;  /* 0x0000000502ff7c10 */ /* 0x000fe2000ff1e0ff */
[----:B------:R-:W-:Y:S01]  /*5a20*/  BSSY B0, `(.L_x_63) ;  /* 0x0000030000007945 */ /* 0x000fe20003800000 */
[----:B-----5:R-:W-:Y:S02]  /*5a30*/  LOP3.LUT R28, R28, 0xff, RZ, 0xc0, !PT ;  /* 0x000000ff1c1c7812 */ /* 0x020fe400078ec0ff */
[----:B------:R-:W-:Y:S01]  /*5a40*/  IADD3 R35, P1, R35, 0x72, RZ ;  /* 0x0000007223237810 */ /* 0x000fe20007f3e0ff */
[----:B0-----:R-:W-:Y:S01]  /*5a50*/  IMAD.X R26, RZ, RZ, UR4, P0 ;  /* 0x00000004ff1a7e24 */ /* 0x001fe200080e06ff */
[----:B------:R-:W-:Y:S02]  /*5a60*/  LOP3.LUT R27, R36, 0xffff, RZ, 0xc0, !PT ;  /* 0x0000ffff241b7812 */ /* 0x000fe400078ec0ff */
[----:B------:R-:W-:Y:S01]  /*5a70*/  ISETP.GE.U32.AND P0, PT, R35, UR6, PT ;  /* 0x0000000623007c0c */ /* 0x000fe2000bf06070 */
[----:B------:R-:W-:Y:S01]  /*5a80*/  IMAD.X R26, RZ, RZ, R26, P1 ;  /* 0x000000ffff1a7224 */ /* 0x000fe200008e061a */
[----:B------:R-:W-:-:S02]  /*5a90*/  PRMT R36, R27, 0x7604, R28 ;  /* 0x000076041b247816 */ /* 0x000fc4000000001c */
[----:B------:R-:W-:Y:S02]  /*5aa0*/  LOP3.LUT R29, R29, 0xff, RZ, 0xc0, !PT ;  /* 0x000000ff1d1d7812 */ /* 0x000fe400078ec0ff */
[----:B------:R-:W-:Y:S02]  /*5ab0*/  ISETP.GE.U32.AND.EX P0, PT, R26, UR7, PT, P0 ;  /* 0x000000071a007c0c */ /* 0x000fe4000bf06100 */
[----:B------:R-:W-:Y:S02]  /*5ac0*/  LOP3.LUT R28, R41, 0xffff, RZ, 0xc0, !PT ;  /* 0x0000ffff291c7812 */ /* 0x000fe400078ec0ff */
[----:B------:R-:W-:Y:S02]  /*5ad0*/  LOP3.LUT R34, R34, 0xff, RZ, 0xc0, !PT ;  /* 0x000000ff22227812 */ /* 0x000fe400078ec0ff */
[----:B------:R-:W-:Y:S02]  /*5ae0*/  LOP3.LUT R27, R42, 0xffff, RZ, 0xc0, !PT ;  /* 0x0000ffff2a1b7812 */ /* 0x000fe400078ec0ff */
[----:B------:R-:W-:-:S02]  /*5af0*/  F2FP.SATFINITE.E4M3.F32.PACK_AB_MERGE_C R50, RZ, RZ, RZ ;  /* 0x000000ffff32723e */ /* 0x000fc400048070ff */
[----:B------:R-:W-:Y:S02]  /*5b00*/  PRMT R41, R28, 0x7604, R29 ;  /* 0x000076041c297816 */ /* 0x000fe4000000001d */
[----:B------:R-:W-:Y:S02]  /*5b10*/  PRMT R42, R27, 0x7604, R34 ;  /* 0x000076041b2a7816 */ /* 0x000fe40000000022 */
[C---:B------:R-:W-:Y:S02]  /*5b20*/  PRMT R28, R50.reuse, 0x7610, R28 ;  /* 0x00007610321c7816 */ /* 0x040fe4000000001c */
[C---:B------:R-:W-:Y:S02]  /*5b30*/  PRMT R44, R50.reuse, 0x7610, R44 ;  /* 0x00007610322c7816 */ /* 0x040fe4000000002c */
[C---:B------:R-:W-:Y:S02]  /*5b40*/  PRMT R43, R50.reuse, 0x7610, R43 ;  /* 0x00007610322b7816 */ /* 0x040fe4000000002b */
[----:B------:R-:W-:Y:S01]  /*5b50*/  PRMT R34, R50, 0x7610, R34 ;  /* 0x0000761032227816 */ /* 0x000fe20000000022 */
[----:B------:R-:W-:Y:S06]  /*5b60*/  @P0 BRA `(.L_x_64) ;  /* 0x00000000006c0947 */ /* 0x000fec0003800000 */
[----:B------:R-:W-:Y:S01]  /*5b70*/  ULDC.64 UR8, c[0x0][0x228] ;  /* 0x00008a0000087ab9 */ /* 0x000fe20000000a00 */
[----:B------:R-:W-:Y:S01]  /*5b80*/  IMAD.MOV.U32 R27, RZ, RZ, R25 ;  /* 0x000000ffff1b7224 */ /* 0x000fe200078e0019 */
[----:B------:R-:W-:Y:S01]  /*5b90*/  ULDC.64 UR10, c[0x0][0x210] ;  /* 0x00008400000a7ab9 */ /* 0x000fe20000000a00 */
[----:B------:R-:W-:Y:S01]  /*5ba0*/  IMAD R50, R26, UR8, RZ ;  /* 0x000000081a327c24 */ /* 0x000fe2000f8e02ff */
[----:B------:R-:W-:Y:S01]  /*5bb0*/  IADD3 R29, P3, R24, 0x1, RZ ;  /* 0x00000001181d7810 */ /* 0x000fe20007f7e0ff */
[----:B------:R-:W-:-:S04]  /*5bc0*/  IMAD.MOV.U32 R26, RZ, RZ, R24 ;  /* 0x000000ffff1a7224 */ /* 0x000fc800078e0018 */
[----:B------:R-:W-:-:S04]  /*5bd0*/  IMAD.WIDE.U32 R26, R35, UR8, R26 ;  /* 0x00000008231a7c25 */ /* 0x000fc8000f8e001a */
[----:B------:R-:W-:Y:S01]  /*5be0*/  IMAD R35, R35, UR9, R50 ;  /* 0x0000000923237c24 */ /* 0x000fe2000f8e0232 */
[----:B------:R-:W-:-:S04]  /*5bf0*/  IADD3 R26, P0, R26, UR10, RZ ;  /* 0x0000000a1a1a7c10 */ /* 0x000fc8000ff1e0ff */
[----:B------:R-:W-:Y:S02]  /*5c00*/  IADD3.X R27, R27, UR11, R35, P0, !PT ;  /* 0x0000000b1b1b7c10 */ /* 0x000fe400087fe423 */
[----:B------:R-:W-:Y:S02]  /*5c10*/  ISETP.GE.U32.AND P0, PT, R29, UR8, PT ;  /* 0x000000081d007c0c */ /* 0x000fe4000bf06070 */
[----:B------:R-:W-:-:S04]  /*5c20*/  IADD3 R29, P5, R24, 0x2, RZ ;  /* 0x00000002181d7810 */ /* 0x000fc80007fbe0ff */
[----:B------:R-:W-:Y:S02]  /*5c30*/  ISETP.GE.U32.AND P2, PT, R29, UR8, PT ;  /* 0x000000081d007c0c */ /* 0x000fe4000bf46070 */
[----:B------:R-:W-:-:S04]  /*5c40*/  IADD3 R29, P4, R24, 0x3, RZ ;  /* 0x00000003181d7810 */ /* 0x000fc80007f9e0ff */
[----:B------:R-:W-:Y:S01]  /*5c50*/  ISETP.GE.U32.AND P1, PT, R29, UR8, PT ;  /* 0x000000081d007c0c */ /* 0x000fe2000bf26070 */
[----:B------:R-:W-:-:S05]  /*5c60*/  IMAD.X R29, RZ, RZ, R25, P3 ;  /* 0x000000ffff1d7224 */ /* 0x000fca00018e0619 */
[----:B------:R-:W-:Y:S01]  /*5c70*/  ISETP.GE.U32.AND.EX P0, PT, R29, UR9, PT, P0 ;  /* 0x000000091d007c0c */ /* 0x000fe2000bf06100 */
[----:B------:R-:W-:-:S05]  /*5c80*/  IMAD.X R29, RZ, RZ, R25, P5 ;  /* 0x000000ffff1d7224 */ /* 0x000fca00028e0619 */
        /* <DEDUP_REMOVED lines=9> */
.L_x_64:
[----:B------:R-:W-:Y:S05]  /*5d20*/  BSYNC B0 ;  /* 0x0000000000007941 */ /* 0x000fea0003800000 */
.L_x_63:
[C---:B------:R-:W-:Y:S01]  /*5d30*/  VIADD R53, R2.reuse, UR5 ;  /* 0x0000000502357c36 */ /* 0x040fe20008000000 */
[----:B------:R-:W-:Y:S01]  /*5d40*/  IADD3 RZ, P0, R2, UR5, RZ ;  /* 0x0000000502ff7c10 */ /* 0x000fe2000ff1e0ff */
[----:B0----5:R-:W-:Y:S01]  /*5d50*/  IMAD.U32 R27, R28, 0x10000, RZ ;  /* 0x000100001c1b7824 */ /* 0x021fe200078e00ff */
[----:B------:R-:W-:Y:S01]  /*5d60*/  F2FP.SATFINITE.E4M3.F32.PACK_AB_MERGE_C R35, RZ, RZ, RZ ;  /* 0x000000ffff23723e */ /* 0x000fe200048070ff */
[----:B------:R-:W-:Y:S01]  /*5d70*/  BSSY B0, `(.L_x_65) ;  /* 0x0000026000007945 */ /* 0x000fe20003800000 */
[----:B------:R-:W-:Y:S01]  /*5d80*/  IADD3 R53, P1, R53, 0x73, RZ ;  /* 0x0000007335357810 */ /* 0x000fe20007f3e0ff */
[----:B------:R-:W-:Y:S01]  /*5d90*/  IMAD.X R26, RZ, RZ, UR4, P0 ;  /* 0x00000004ff1a7e24 */ /* 0x000fe200080e06ff */
[----:B------:R-:W-:Y:S02]  /*5da0*/  LOP3.LUT R36, R36, 0xff0000, R27, 0xf8, !PT ;  /* 0x00ff000024247812 */ /* 0x000fe400078ef81b */
[----:B------:R-:W-:Y:S01]  /*5db0*/  ISETP.GE.U32.AND P0, PT, R53, UR6, PT ;  /* 0x0000000635007c0c */ /* 0x000fe2000bf06070 */
[----:B------:R-:W-:Y:S01]  /*5dc0*/  IMAD.X R26, RZ, RZ, R26, P1 ;  /* 0x000000ffff1a7224 */ /* 0x000fe200008e061a */
[----:B------:R-:W-:-:S02]  /*5dd0*/  PRMT R50, R35, 0x7610, R50 ;  /* 0x0000761023327816 */ /* 0x000fc40000000032 */
[C---:B------:R-:W-:Y:S02]  /*5de0*/  PRMT R28, R35.reuse, 0x7610, R28 ;  /* 0x00007610231c7816 */ /* 0x040fe4000000001c */
[----:B------:R-:W-:Y:S02]  /*5df0*/  ISETP.GE.U32.AND.EX P0, PT, R26, UR7, PT, P0 ;  /* 0x000000071a007c0c */ /* 0x000fe4000bf06100 */
[----:B------:R-:W-:-:S11]  /*5e00*/  PRMT R29, R35, 0x7610, R29 ;  /* 0x00007610231d7816 */ /* 0x000fd6000000001d */
[----:B------:R-:W-:Y:S05]  /*5e10*/  @P0 BRA `(.L_x_66) ;  /* 0x00000000006c0947 */ /* 0x000fea0003800000 */
[----:B------:R-:W-:Y:S01]  /*5e20*/  ULDC.64 UR8, c[0x0][0x228] ;  /* 0x00008a0000087ab9 */ /* 0x000fe20000000a00 */
[----:B------:R-:W-:Y:S01]  /*5e30*/  IMAD.MOV.U32 R27, RZ, RZ, R25 ;  /* 0x000000ffff1b7224 */ /* 0x000fe200078e0019 */
[----:B------:R-:W-:Y:S01]  /*5e40*/  ULDC.64 UR10, c[0x0][0x210] ;  /* 0x00008400000a7ab9 */ /* 0x000fe20000000a00 */
[----:B------:R-:W-:-:S04]  /*5e50*/  IMAD R26, R26, UR8, RZ ;  /* 0x000000081a1a7c24 */ /* 0x000fc8000f8e02ff */
[----:B------:R-:W-:Y:S02]  /*5e60*/  IMAD R51, R53, UR9, R26 ;  /* 0x0000000935337c24 */ /* 0x000fe4000f8e021a */
[----:B------:R-:W-:-:S04]  /*5e70*/  IMAD.MOV.U32 R26, RZ, RZ, R24 ;  /* 0x000000ffff1a7224 */ /* 0x000fc800078e0018 */
[----:B------:R-:W-:-:S03]  /*5e80*/  IMAD.WIDE.U32 R26, R53, UR8, R26 ;  /* 0x00000008351a7c25 */ /* 0x000fc6000f8e001a */
[----:B------:R-:W-:-:S04]  /*5e90*/  IADD3 R26, P0, R26, UR10, RZ ;  /* 0x0000000a1a1a7c10 */ /* 0x000fc8000ff1e0ff */
[----:B------:R-:W-:Y:S02]  /*5ea0*/  IADD3.X R27, R27, UR11, R51, P0, !PT ;  /* 0x0000000b1b1b7c10 */ /* 0x000fe400087fe433 */
[----:B------:R-:W-:-:S04]  /*5eb0*/  IADD3 R51, P1, R24, 0x1, RZ ;  /* 0x0000000118337810 */ /* 0x000fc80007f3e0ff */
[----:B------:R-:W-:Y:S01]  /*5ec0*/  ISETP.GE.U32.AND P0, PT, R51, UR8, PT ;  /* 0x0000000833007c0c */ /* 0x000fe2000bf06070 */
[----:B------:R-:W-:-:S05]  /*5ed0*/  IMAD.X R51, RZ, RZ, R25, P1 ;  /* 0x000000ffff337224 */ /* 0x000fca00008e0619 */
[----:B------:R-:W-:Y:S02]  /*5ee0*/  ISETP.GE.U32.AND.EX P0, PT, R51, UR9, PT, P0 ;  /* 0x0000000933007c0c */ /* 0x000fe4000bf06100 */
[----:B------:R-:W-:-:S04]  /*5ef0*/  IADD3 R51, P2, R24, 0x2, RZ ;  /* 0x0000000218337810 */ /* 0x000fc80007f5e0ff */
[----:B------:R-:W-:Y:S01]  /*5f00*/  ISETP.GE.U32.AND P1, PT, R51, UR8, PT ;  /* 0x0000000833007c0c */ /* 0x000fe2000bf26070 */
[----:B------:R-:W-:-:S05]  /*5f10*/  IMAD.X R51, RZ, RZ, R25, P2 ;  /* 0x000000ffff337224 */ /* 0x000fca00010e0619 */
[----:B------:R-:W-:Y:S01]  /*5f20*/  ISETP.GE.U32.AND.EX P2, PT, R51, UR9, PT, P1 ;  /* 0x0000000933007c0c */ /* 0x000fe2000bf46110 */
[----:B------:R0:W5:Y:S01]  /*5f30*/  @!P0 LDG.E.U8.CONSTANT R28, desc[UR14][R26.64+0x1] ;  /* 0x0000010e1a1c8981 */ /* 0x000162000c1e9100 */
[C---:B------:R-:W-:Y:S02]  /*5f40*/  IADD3 R51, P4, R24.reuse, 0x3, RZ ;  /* 0x0000000318337810 */ /* 0x040fe40007f9e0ff */
[----:B------:R-:W-:Y:S02]  /*5f50*/  ISETP.GE.U32.AND P1, PT, R24, UR8, PT ;  /* 0x0000000818007c0c */ /* 0x000fe4000bf26070 */
[----:B------:R-:W-:Y:S01]  /*5f60*/  ISETP.GE.U32.AND P3, PT, R51, UR8, PT ;  /* 0x0000000833007c0c */ /* 0x000fe2000bf66070 */
[----:B------:R-:W-:Y:S01]  /*5f70*/  IMAD.X R51, RZ, RZ, R25, P4 ;  /* 0x000000ffff337224 */ /* 0x000fe200020e0619 */
[----:B------:R-:W-:-:S04]  /*5f80*/  ISETP.GE.U32.AND.EX P1, PT, R25, UR9, PT, P1 ;  /* 0x0000000919007c0c */ /* 0x000fc8000bf26110 */
[----:B------:R-:W-:Y:S01]  /*5f90*/  ISETP.GE.U32.AND.EX P3, PT, R51, UR9, PT, P3 ;  /* 0x0000000933007c0c */ /* 0x000fe2000bf66130 */
[----:B------:R0:W5:Y:S08]  /*5fa0*/  @!P2 LDG.E.U8.CONSTANT R29, desc[UR14][R26.64+0x2] ;  /* 0x0000020e1a1da981 */ /* 0x000170000c1e9100 */
[----:B------:R0:W5:Y:S04]  /*5fb0*/  @!P1 LDG.E.U8.CONSTANT R50, desc[UR14][R26.64] ;  /* 0x0000000e1a329981 */ /* 0x000168000c1e9100 */
[----:B------:R0:W5:Y:S02]  /*5fc0*/  @!P3 LDG.E.U8.CONSTANT R35, desc[UR14][R26.64+0x3] ;  /* 0x0000030e1a23b981 */ /* 0x000164000c1e9100 */
.L_x_66:
[----:B------:R-:W-:Y:S05]  /*5fd0*/  BSYNC B0 ;  /* 0x0000000000007941 */ /* 0x000fea0003800000 */
.L_x_65:
[----:B0-----:R-:W0:Y:S01]  /*5fe0*/  S2R R27, SR_CgaCtaId ;  /* 0x00000000001b7919 */ /* 0x001e220000008800 */
[----:B-----5:R-:W-:Y:S01]  /*5ff0*/  LOP3.LUT R50, R50, 0xffff, RZ, 0xc0, !PT ;  /* 0x0000ffff32327812 */ /* 0x020fe200078ec0ff */
[----:B------:R-:W-:Y:S01]  /*6000*/  ULDC.64 UR8, c[0x0][0x228] ;  /* 0x00008a0000087ab9 */ /* 0x000fe20000000a00 */
[----:B------:R-:W-:Y:S01]  /*6010*/  BSSY B0, `(.L_x_67) ;  /* 0x000003c000007945 */ /* 0x000fe20003800000 */
[----:B------:R-:W1:Y:S02]  /*6020*/  S2R R26, SR_TID.X ;  /* 0x00000000001a7919 */ /* 0x000e640000002100 */
[----:B------:R-:W-:Y:S01]  /*6030*/  IMAD.SHL.U32 R51, R50, 0x1000000, RZ ;  /* 0x0100000032337824 */ /* 0x000fe200078e00ff */
[----:B------:R-:W-:-:S04]  /*6040*/  MOV R50, 0x400 ;  /* 0x0000040000327802 */ /* 0x000fc80000000f00 */
[----:B------:R-:W-:Y:S02]  /*6050*/  LOP3.LUT R51, R36, R51, RZ, 0xfc, !PT ;  /* 0x0000003324337212 */ /* 0x000fe400078efcff */
[----:B0-----:R-:W-:Y:S02]  /*6060*/  LEA R50, R27, R50, 0x18 ;  /* 0x000000321b327211 */ /* 0x001fe400078ec0ff */
[C---:B-1----:R-:W-:Y:S01]  /*6070*/  LOP3.LUT R27, R26.reuse, 0x1f, RZ, 0xc0, !PT ;  /* 0x0000001f1a1b7812 */ /* 0x042fe200078ec0ff */
[----:B------:R-:W-:-:S04]  /*6080*/  IMAD.SHL.U32 R52, R26, 0x4, RZ ;  /* 0x000000041a347824 */ /* 0x000fc800078e00ff */
[----:B------:R-:W-:Y:S01]  /*6090*/  IMAD R36, R27, 0x84, R50 ;  /* 0x000000841b247824 */ /* 0x000fe200078e0232 */
[C---:B------:R-:W-:Y:S01]  /*60a0*/  SHF.R.U64 R27, R26.reuse, 0x5, RZ ;  /* 0x000000051a1b7819 */ /* 0x040fe200000012ff */
[----:B------:R-:W-:Y:S01]  /*60b0*/  IMAD.SHL.U32 R26, R26, 0x4, RZ ;  /* 0x000000041a1a7824 */ /* 0x000fe200078e00ff */
[----:B------:R-:W-:-:S03]  /*60c0*/  LOP3.LUT R53, R52, 0x7c, RZ, 0xc0, !PT ;  /* 0x0000007c34357812 */ /* 0x000fc600078ec0ff */
[C---:B------:R-:W-:Y:S01]  /*60d0*/  IMAD R36, R27.reuse, 0x4, R36 ;  /* 0x000000041b247824 */ /* 0x040fe200078e0224 */
[----:B------:R-:W-:Y:S01]  /*60e0*/  LOP3.LUT R26, R26, 0x7c, RZ, 0xc0, !PT ;  /* 0x0000007c1a1a7812 */ /* 0x000fe200078ec0ff */
[----:B------:R-:W-:-:S03]  /*60f0*/  IMAD R50, R27, 0x84, R50 ;  /* 0x000000841b327824 */ /* 0x000fc600078e0232 */
[----:B------:R0:W-:Y:S04]  /*6100*/  STS [R36], R37 ;  /* 0x0000002524007388 */ /* 0x0001e80000000800 */
[----:B------:R1:W-:Y:S04]  /*6110*/  STS [R36+0x10], R49 ;  /* 0x0000103124007388 */ /* 0x0003e80000000800 */
[----:B------:R1:W-:Y:S01]  /*6120*/  STS [R36+0x20], R48 ;  /* 0x0000203024007388 */ /* 0x0003e20000000800 */
[----:B0-----:R-:W-:Y:S01]  /*6130*/  IMAD.IADD R37, R50, 0x1, R53 ;  /* 0x0000000132257824 */ /* 0x001fe200078e0235 */
[----:B------:R-:W-:-:S02]  /*6140*/  LEA R53, P1, R27, R0, 0x2 ;  /* 0x000000001b357211 */ /* 0x000fc400078210ff */
[----:B------:R1:W-:Y:S02]  /*6150*/  STS [R36+0x30], R47 ;  /* 0x0000302f24007388 */ /* 0x0003e40000000800 */
[----:B------:R-:W-:Y:S02]  /*6160*/  ISETP.GE.U32.AND P0, PT, R53, UR8, PT ;  /* 0x0000000835007c0c */ /* 0x000fe4000bf06070 */
[----:B------:R1:W-:Y:S01]  /*6170*/  STS [R36+0x40], R46 ;  /* 0x0000402e24007388 */ /* 0x0003e20000000800 */
[----:B------:R-:W-:Y:S02]  /*6180*/  LEA.HI.X R50, R27, R25, RZ, 0x2, P1 ;  /* 0x000000191b327211 */ /* 0x000fe400008f14ff */
[----:B------:R-:W-:Y:S01]  /*6190*/  IADD3 R26, P1, R26, UR5, RZ ;  /* 0x000000051a1a7c10 */ /* 0x000fe2000ff3e0ff */
[----:B------:R1:W-:Y:S01]  /*61a0*/  STS [R36+0x50], R38 ;  /* 0x0000502624007388 */ /* 0x0003e20000000800 */
[----:B------:R-:W-:-:S03]  /*61b0*/  ISETP.GE.U32.AND.EX P0, PT, R50, UR9, PT, P0 ;  /* 0x0000000932007c0c */ /* 0x000fc6000bf06100 */
[----:B------:R1:W-:Y:S01]  /*61c0*/  STS [R36+0x60], R45 ;  /* 0x0000602d24007388 */ /* 0x0003e20000000800 */
[----:B------:R-:W-:-:S03]  /*61d0*/  IMAD.X R27, RZ, RZ, UR4, P1 ;  /* 0x00000004ff1b7e24 */ /* 0x000fc600088e06ff */
[----:B------:R1:W-:Y:S01]  /*61e0*/  STS [R36+0x70], R51 ;  /* 0x0000703324007388 */ /* 0x0003e20000000800 */
[----:B------:R-:W-:Y:S06]  /*61f0*/  BAR.SYNC.DEFER_BLOCKING 0x0 ;  /* 0x0000000000007b1d */ /* 0x000fec0000010000 */
[----:B------:R-:W-:Y:S05]  /*6200*/  @P0 BRA `(.L_x_68) ;  /* 0x0000000000700947 */ /* 0x000fea0003800000 */
[----:B-1----:R-:W-:Y:S01]  /*6210*/  IADD3 R38, P1, R26, 0x1, RZ ;  /* 0x000000011a267810 */ /* 0x002fe20007f3e0ff */
[----:B------:R-:W-:Y:S01]  /*6220*/  IMAD R50, R50, UR6, RZ ;  /* 0x0000000632327c24 */ /* 0x000fe2000f8e02ff */
[----:B------:R-:W-:Y:S01]  /*6230*/  IADD3 R45, P3, R26, 0x2, RZ ;  /* 0x000000021a2d7810 */ /* 0x000fe20007f7e0ff */
[----:B------:R-:W-:Y:S01]  /*6240*/  ULDC.64 UR4, c[0x0][0x220] ;  /* 0x0000880000047ab9 */ /* 0x000fe20000000a00 */
[----:B------:R-:W-:Y:S01]  /*6250*/  ISETP.GE.U32.AND P0, PT, R38, UR6, PT ;  /* 0x0000000626007c0c */ /* 0x000fe2000bf06070 */
[--C-:B------:R-:W-:Y:S01]  /*6260*/  IMAD.X R46, RZ, RZ, R27.reuse, P1 ;  /* 0x000000ffff2e7224 */ /* 0x100fe200008e061b */
[----:B------:R-:W-:Y:S02]  /*6270*/  IADD3 R38, P4, R26, 0x3, RZ ;  /* 0x000000031a267810 */ /* 0x000fe40007f9e0ff */
[----:B------:R-:W-:Y:S01]  /*6280*/  ISETP.GE.U32.AND P2, PT, R45, UR6, PT ;  /* 0x000000062d007c0c */ /* 0x000fe2000bf46070 */
[--C-:B------:R-:W-:Y:S01]  /*6290*/  IMAD.X R45, RZ, RZ, R27.reuse, P3 ;  /* 0x000000ffff2d7224 */ /* 0x100fe200018e061b */
[----:B------:R-:W-:Y:S01]  /*62a0*/  ISETP.GE.U32.AND P3, PT, R38, UR6, PT ;  /* 0x0000000626007c0c */ /* 0x000fe2000bf66070 */
[----:B------:R-:W-:Y:S01]  /*62b0*/  IMAD.X R38, RZ, RZ, R27, P4 ;  /* 0x000000ffff267224 */ /* 0x000fe200020e061b */
[----:B------:R-:W-:-:S02]  /*62c0*/  ISETP.GE.U32.AND P1, PT, R26, UR6, PT ;  /* 0x000000061a007c0c */ /* 0x000fc4000bf26070 */
[----:B------:R-:W-:Y:S01]  /*62d0*/  ISETP.GE.U32.AND.EX P0, PT, R46, UR7, PT, P0 ;  /* 0x000000072e007c0c */ /* 0x000fe2000bf06100 */
[----:B------:R-:W-:Y:S01]  /*62e0*/  IMAD.WIDE.U32 R46, R53, UR6, R26 ;  /* 0x00000006352e7c25 */ /* 0x000fe2000f8e001a */
[----:B------:R-:W-:Y:S02]  /*62f0*/  ISETP.GE.U32.AND.EX P2, PT, R45, UR7, PT, P2 ;  /* 0x000000072d007c0c */ /* 0x000fe4000bf46120 */
[----:B------:R-:W-:Y:S01]  /*6300*/  ISETP.GE.U32.AND.EX P3, PT, R38, UR7, PT, P3 ;  /* 0x0000000726007c0c */ /* 0x000fe2000bf66130 */
[----:B------:R-:W-:Y:S01]  /*6310*/  IMAD R53, R53, UR7, R50 ;  /* 0x0000000735357c24 */ /* 0x000fe2000f8e0232 */
[----:B------:R-:W-:Y:S02]  /*6320*/  ISETP.GE.U32.AND.EX P1, PT, R27, UR7, PT, P1 ;  /* 0x000000071b007c0c */ /* 0x000fe4000bf26110 */
[----:B------:R-:W-:-:S04]  /*6330*/  IADD3 R46, P4, R46, UR4, RZ ;  /* 0x000000042e2e7c10 */ /* 0x000fc8000ff9e0ff */
[----:B------:R-:W-:Y:S01]  /*6340*/  IADD3.X R47, R47, UR5, R53, P4, !PT ;  /* 0x000000052f2f7c10 */ /* 0x000fe2000a7fe435 */
[----:B------:R-:W0:Y:S04]  /*6350*/  @!P0 LDS.U8 R49, [R37+0x1] ;  /* 0x0000010025318984 */ /* 0x000e280000000000 */
[----:B------:R-:W1:Y:S04]  /*6360*/  @!P2 LDS.U8 R51, [R37+0x2] ;  /* 0x000002002533a984 */ /* 0x000e680000000000 */
[----:B------:R-:W2:Y:S04]  /*6370*/  @!P1 LDS.U8 R45, [R37] ;  /* 0x00000000252d9984 */ /* 0x000ea80000000000 */
[----:B------:R-:W3:Y:S04]  /*6380*/  @!P3 LDS.U8 R53, [R37+0x3] ;  /* 0x000003002535b984 */ /* 0x000ee80000000000 */
[----:B0-----:R0:W-:Y:S04]  /*6390*/  @!P0 STG.E.U8 desc[UR14][R46.64+0x1], R49 ;  /* 0x000001312e008986 */ /* 0x0011e8000c10110e */
[----:B-1----:R0:W-:Y:S04]  /*63a0*/  @!P2 STG.E.U8 desc[UR14][R46.64+0x2], R51 ;  /* 0x000002332e00a986 */ /* 0x0021e8000c10110e */
[----:B--2---:R0:W-:Y:S04]  /*63b0*/  @!P1 STG.E.U8 desc[UR14][R46.64], R45 ;  /* 0x0000002d2e009986 */ /* 0x0041e8000c10110e */
[----:B---3--:R0:W-:Y:S02]  /*63c0*/  @!P3 STG.E.U8 desc[UR14][R46.64+0x3], R53 ;  /* 0x000003352e00b986 */ /* 0x0081e4000c10110e */
.L_x_68:
[----:B------:R-:W-:Y:S05]  /*63d0*/  BSYNC B0 ;  /* 0x0000000000007941 */ /* 0x000fea0003800000 */
.L_x_67:
[----:B01----:R-:W-:Y:S01]  /*63e0*/  IADD3 R45, P0, R2, 0x10, RZ ;  /* 0x00000010022d7810 */ /* 0x003fe20007f1e0ff */
[----:B------:R-:W-:Y:S01]  /*63f0*/  BSSY B0, `(.L_x_69) ;  /* 0x0000028000007945 */ /* 0x000fe20003800000 */
[----:B------:R-:W-:Y:S02]  /*6400*/  LOP3.LUT R39, R39, 0xff, RZ, 0xc0, !PT ;  /* 0x000000ff27277812 */ /* 0x000fe400078ec0ff */
[----:B------:R-:W-:Y:S01]  /*6410*/  IADD3 R45, P1, R45, R0, RZ ;  /* 0x000000002d2d7210 */ /* 0x000fe20007f3e0ff */
[----:B------:R-:W-:Y:S01]  /*6420*/  IMAD.X R38, RZ, RZ, RZ, P0 ;  /* 0x000000ffff267224 */ /* 0x000fe200000e06ff */
[----:B------:R-:W-:Y:S02]  /*6430*/  LOP3.LUT R40, R40, 0xffff, RZ, 0xc0, !PT ;  /* 0x0000ffff28287812 */ /* 0x000fe400078ec0ff */
[----:B------:R-:W-:Y:S01]  /*6440*/  ISETP.GE.U32.AND P0, PT, R45, UR8, PT ;  /* 0x000000082d007c0c */ /* 0x000fe2000bf06070 */
[----:B------:R-:W-:Y:S01]  /*6450*/  IMAD.X R46, R38, 0x1, R25, P1 ;  /* 0x00000001262e7824 */ /* 0x000fe200008e0619 */
[----:B------:R-:W-:-:S04]  /*6460*/  PRMT R39, R40, 0x7604, R39 ;  /* 0x0000760428277816 */ /* 0x000fc80000000027 */
[----:B------:R-:W-:-:S13]  /*6470*/  ISETP.GE.U32.AND.EX P0, PT, R46, UR9, PT, P0 ;  /* 0x000000092e007c0c */ /* 0x000fda000bf06100 */
[----:B------:R-:W-:Y:S05]  /*6480*/  @P0 BRA `(.L_x_70) ;  /* 0x0000000000780947 */ /* 0x000fea0003800000 */
[C---:B------:R-:W-:Y:S01]  /*6490*/  IADD3 R47, P3, R26.reuse, 0x2, RZ ;  /* 0x000000021a2f7810 */ /* 0x040fe20007f7e0ff */
[----:B------:R-:W-:Y:S01]  /*64a0*/  ULDC.64 UR4, c[0x0][0x220] ;  /* 0x0000880000047ab9 */ /* 0x000fe20000000a00 */
[C---:B------:R-:W-:Y:S02]  /*64b0*/  IADD3 R40, P2, R26.reuse, 0x1, RZ ;  /* 0x000000011a287810 */ /* 0x040fe40007f5e0ff */
[----:B------:R-:W-:Y:S01]  /*64c0*/  ISETP.GE.U32.AND P1, PT, R47, UR6, PT ;  /* 0x000000062f007c0c */ /* 0x000fe2000bf26070 */
[--C-:B------:R-:W-:Y:S01]  /*64d0*/  IMAD.X R47, RZ, RZ, R27.reuse, P3 ;  /* 0x000000ffff2f7224 */ /* 0x100fe200018e061b */
[----:B------:R-:W-:Y:S02]  /*64e0*/  IADD3 R48, P4, R26, 0x3, RZ ;  /* 0x000000031a307810 */ /* 0x000fe40007f9e0ff */
[----:B------:R-:W-:Y:S01]  /*64f0*/  ISETP.GE.U32.AND P0, PT, R40, UR6, PT ;  /* 0x0000000628007c0c */ /* 0x000fe2000bf06070 */
[--C-:B------:R-:W-:Y:S01]  /*6500*/  IMAD.X R40, RZ, RZ, R27.reuse, P2 ;  /* 0x000000ffff287224 */ /* 0x100fe200010e061b */
[----:B------:R-:W-:Y:S01]  /*6510*/  ISETP.GE.U32.AND P3, PT, R48, UR6, PT ;  /* 0x0000000630007c0c */ /* 0x000fe2000bf66070 */
[--C-:B------:R-:W-:Y:S01]  /*6520*/  IMAD.X R48, RZ, RZ, R27.reuse, P4 ;  /* 0x000000ffff307224 */ /* 0x100fe200020e061b */
[----:B------:R-:W-:Y:S01]  /*6530*/  ISETP.GE.U32.AND.EX P2, PT, R47, UR7, PT, P1 ;  /* 0x000000072f007c0c */ /* 0x000fe2000bf46110 */
[----:B------:R-:W-:Y:S01]  /*6540*/  IMAD.MOV.U32 R47, RZ, RZ, R27 ;  /* 0x000000ffff2f7224 */ /* 0x000fe200078e001b */
[----:B------:R-:W-:-:S02]  /*6550*/  ISETP.GE.U32.AND P1, PT, R26, UR6, PT ;  /* 0x000000061a007c0c */ /* 0x000fc4000bf26070 */
[----:B------:R-:W-:Y:S01]  /*6560*/  ISETP.GE.U32.AND.EX P0, PT, R40, UR7, PT, P0 ;  /* 0x0000000728007c0c */ /* 0x000fe2000bf06100 */
[----:B------:R-:W-:Y:S01]  /*6570*/  IMAD R40, R46, UR6, RZ ;  /* 0x000000062e287c24 */ /* 0x000fe2000f8e02ff */
[----:B------:R-:W-:Y:S01]  /*6580*/  ISETP.GE.U32.AND.EX P3, PT, R48, UR7, PT, P3 ;  /* 0x0000000730007c0c */ /* 0x000fe2000bf66130 */
[----:B------:R-:W-:Y:S01]  /*6590*/  IMAD.MOV.U32 R46, RZ, RZ, R26 ;  /* 0x000000ffff2e7224 */ /* 0x000fe200078e001a */
[----:B------:R-:W-:-:S03]  /*65a0*/  ISETP.GE.U32.AND.EX P1, PT, R27, UR7, PT, P1 ;  /* 0x000000071b007c0c */ /* 0x000fc6000bf26110 */
[C---:B------:R-:W-:Y:S02]  /*65b0*/  IMAD.WIDE.U32 R46, R45.reuse, UR6, R46 ;  /* 0x000000062d2e7c25 */ /* 0x040fe4000f8e002e */
[----:B------:R-:W0:Y:S02]  /*65c0*/  @!P2 LDS.U8 R51, [R37+0x212] ;  /* 0x000212002533a984 */ /* 0x000e240000000000 */
[----:B------:R-:W-:Y:S01]  /*65d0*/  IMAD R45, R45, UR7, R40 ;  /* 0x000000072d2d7c24 */ /* 0x000fe2000f8e0228 */
[----:B------:R-:W-:Y:S01]  /*65e0*/  IADD3 R46, P4, R46, UR4, RZ ;  /* 0x000000042e2e7c10 */ /* 0x000fe2000ff9e0ff */
[----:B------:R-:W1:Y:S03]  /*65f0*/  @!P0 LDS.U8 R49, [R37+0x211] ;  /* 0x0002110025318984 */ /* 0x000e660000000000 */
[----:B------:R-:W-:Y:S01]  /*6600*/  IADD3.X R47, R47, UR5, R45, P4, !PT ;  /* 0x000000052f2f7c10 */ /* 0x000fe2000a7fe42d */
[----:B------:R-:W2:Y:S04]  /*6610*/  @!P3 LDS.U8 R53, [R37+0x213] ;  /* 0x000213002535b984 */ /* 0x000ea80000000000 */
[----:B------:R-:W3:Y:S04]  /*6620*/  @!P1 LDS.U8 R45, [R37+0x210] ;  /* 0x00021000252d9984 */ /* 0x000ee80000000000 */
[----:B0-----:R0:W-:Y:S04]  /*6630*/  @!P2 STG.E.U8 desc[UR14][R46.64+0x2], R51 ;  /* 0x000002332e00a986 */ /* 0x0011e8000c10110e */
[----:B-1----:R0:W-:Y:S04]  /*6640*/  @!P0 STG.E.U8 desc[UR14][R46.64+0x1], R49 ;  /* 0x000001312e008986 */ /* 0x0021e8000c10110e */
[----:B--2---:R0:W-:Y:S04]  /*6650*/  @!P3 STG.E.U8 desc[UR14][R46.64+0x3], R53 ;  /* 0x000003352e00b986 */ /* 0x0041e8000c10110e */
[----:B---3--:R0:W-:Y:S02]  /*6660*/  @!P1 STG.E.U8 desc[UR14][R46.64], R45 ;  /* 0x0000002d2e009986 */ /* 0x0081e4000c10110e */
.L_x_70:
[----:B------:R-:W-:Y:S05]  /*6670*/  BSYNC B0 ;  /* 0x0000000000007941 */ /* 0x000fea0003800000 */
.L_x_69:
[----:B0-----:R-:W-:Y:S01]  /*6680*/  IADD3 R47, P0, R2, 0x20, RZ ;  /* 0x00000020022f7810 */ /* 0x001fe20007f1e0ff */
[----:B------:R-:W-:Y:S01]  /*6690*/  IMAD.U32 R44, R44, 0x10000, RZ ;  /* 0x000100002c2c7824 */ /* 0x000fe200078e00ff */
[----:B------:R-:W-:Y:S02]  /*66a0*/  BSSY B0, `(.L_x_71) ;  /* 0x0000026000007945 */ /* 0x000fe40003800000 */
[----:B------:R-:W-:Y:S01]  /*66b0*/  IADD3 R47, P1, R47, R0, RZ ;  /* 0x000000002f2f7210 */ /* 0x000fe20007f3e0ff */
[----:B------:R-:W-:Y:S01]  /*66c0*/  IMAD.X R40, RZ, RZ, RZ, P0 ;  /* 0x000000ffff287224 */ /* 0x000fe200000e06ff */
[----:B------:R-:W-:Y:S02]  /*66d0*/  LOP3.LUT R46, R41, 0xff0000, R44, 0xf8, !PT ;  /* 0x00ff0000292e7812 */ /* 0x000fe400078ef82c */
[----:B------:R-:W-:Y:S01]  /*66e0*/  ISETP.GE.U32.AND P0, PT, R47, UR8, PT ;  /* 0x000000082f007c0c */ /* 0x000fe2000bf06070 */
[----:B------:R-:W-:-:S05]  /*66f0*/  IMAD.X R45, R40, 0x1, R25, P1 ;  /* 0x00000001282d7824 */ /* 0x000fca00008e0619 */
[----:B------:R-:W-:-:S13]  /*6700*/  ISETP.GE.U32.AND.EX P0, PT, R45, UR9, PT, P0 ;  /* 0x000000092d007c0c */ /* 0x000fda000bf06100 */
[----:B------:R-:W-:Y:S05]  /*6710*/  @P0 BRA `(.L_x_72) ;  /* 0x0000000000780947 */ /* 0x000fea0003800000 */
[C---:B------:R-:W-:Y:S01]  /*6720*/  IADD3 R44, P3, R26.reuse, 0x2, RZ ;  /* 0x000000021a2c7810 */ /* 0x040fe20007f7e0ff */
[----:B------:R-:W-:Y:S01]  /*6730*/  ULDC.64 UR4, c[0x0][0x220] ;  /* 0x0000880000047ab9 */ /* 0x000fe20000000a00 */
[C---:B------:R-:W-:Y:S02]  /*6740*/  IADD3 R48, P4, R26.reuse, 0x3, RZ ;  /* 0x000000031a307810 */ /* 0x040fe40007f9e0ff */
[----:B------:R-:W-:Y:S02]  /*6750*/  IADD3 R41, P2, R26, 0x1, RZ ;  /* 0x000000011a297810 */ /* 0x000fe40007f5e0ff */
[----:B------:R-:W-:Y:S01]  /*6760*/  ISETP.GE.U32.AND P1, PT, R44, UR6, PT ;  /* 0x000000062c007c0c */ /* 0x000fe2000bf26070 */
[--C-:B------:R-:W-:Y:S01]  /*6770*/  IMAD.X R44, RZ, RZ, R27.reuse, P3 ;  /* 0x000000ffff2c7224 */ /* 0x100fe200018e061b */
[----:B------:R-:W-:Y:S01]  /*6780*/  ISETP.GE.U32.AND P3, PT, R48, UR6, PT ;  /* 0x0000000630007c0c */ /* 0x000fe2000bf66070 */
[--C-:B------:R-:W-:Y:S01]  /*6790*/  IMAD.X R48, RZ, RZ, R27.reuse, P4 ;  /* 0x000000ffff307224 */ /* 0x100fe200020e061b */
[----:B------:R-:W-:Y:S01]  /*67a0*/  ISETP.GE.U32.AND P0, PT, R41, UR6, PT ;  /* 0x0000000629007c0c */ /* 0x000fe2000bf06070 */
[----:B------:R-:W-:Y:S01]  /*67b0*/  IMAD.X R41, RZ, RZ, R27, P2 ;  /* 0x000000ffff297224 */ /* 0x000fe200010e061b */
[----:B------:R-:W-:Y:S01]  /*67c0*/  ISETP.GE.U32.AND.EX P2, PT, R44, UR7, PT, P1 ;  /* 0x000000072c007c0c */ /* 0x000fe2000bf46110 */
[----:B------:R-:W-:Y:S01]  /*67d0*/  IMAD.MOV.U32 R44, RZ, RZ, R26 ;  /* 0x000000ffff2c7224 */ /* 0x000fe200078e001a */
[----:B------:R-:W-:-:S02]  /*67e0*/  ISETP.GE.U32.AND P1, PT, R26, UR6, PT ;  /* 0x000000061a007c0c */ /* 0x000fc4000bf26070 */
[----:B------:R-:W-:Y:S01]  /*67f0*/  ISETP.GE.U32.AND.EX P3, PT, R48, UR7, PT, P3 ;  /* 0x0000000730007c0c */ /* 0x000fe2000bf66130 */
[----:B------:R-:W-:Y:S01]  /*6800*/  IMAD R48, R45, UR6, RZ ;  /* 0x000000062d307c24 */ /* 0x000fe2000f8e02ff */
[----:B------:R-:W-:Y:S01]  /*6810*/  ISETP.GE.U32.AND.EX P0, PT, R41, UR7, PT, P0 ;  /* 0x0000000729007c0c */ /* 0x000fe2000bf06100 */
[----:B------:R-:W-:Y:S01]  /*6820*/  IMAD.MOV.U32 R45, RZ, RZ, R27 ;  /* 0x000000ffff2d7224 */ /* 0x000fe200078e001b */
[----:B------:R-:W-:Y:S01]  /*6830*/  ISETP.GE.U32.AND.EX P1, PT, R27, UR7, PT, P1 ;  /* 0x000000071b007c0c */ /* 0x000fe2000bf26110 */
[----:B------:R-:W-:-:S04]  /*6840*/  IMAD.WIDE.U32 R44, R47, UR6, R44 ;  /* 0x000000062f2c7c25 */ /* 0x000fc8000f8e002c */
[----:B------:R-:W0:Y:S01]  /*6850*/  @!P2 LDS.U8 R49, [R37+0x422] ;  /* 0x000422002531a984 */ /* 0x000e220000000000 */
[----:B------:R-:W-:Y:S01]  /*6860*/  IMAD R47, R47, UR7, R48 ;  /* 0x000000072f2f7c24 */ /* 0x000fe2000f8e0230 */
[----:B------:R-:W-:Y:S02]  /*6870*/  IADD3 R44, P4, R44, UR4, RZ ;  /* 0x000000042c2c7c10 */ /* 0x000fe4000ff9e0ff */
[----:B------:R-:W1:Y:S02]  /*6880*/  @!P3 LDS.U8 R51, [R37+0x423] ;  /* 0x000423002533b984 */ /* 0x000e640000000000 */
[----:B------:R-:W-:Y:S02]  /*6890*/  IADD3.X R45, R45, UR5, R47, P4, !PT ;  /* 0x000000052d2d7c10 */ /* 0x000fe4000a7fe42f */
[----:B------:R-:W2:Y:S04]  /*68a0*/  @!P1 LDS.U8 R41, [R37+0x420] ;  /* 0x0004200025299984 */ /* 0x000ea80000000000 */
[----:B------:R-:W3:Y:S04]  /*68b0*/  @!P0 LDS.U8 R47, [R37+0x421] ;  /* 0x00042100252f8984 */ /* 0x000ee80000000000 */
[----:B0-----:R0:W-:Y:S04]  /*68c0*/  @!P2 STG.E.U8 desc[UR14][R44.64+0x2], R49 ;  /* 0x000002312c00a986 */ /* 0x0011e8000c10110e */
[----:B-1----:R0:W-:Y:S04]  /*68d0*/  @!P3 STG.E.U8 desc[UR14][R44.64+0x3], R51 ;  /* 0x000003332c00b986 */ /* 0x0021e8000c10110e */
[----:B--2---:R0:W-:Y:S04]  /*68e0*/  @!P1 STG.E.U8 desc[UR14][R44.64], R41 ;  /* 0x000000292c009986 */ /* 0x0041e8000c10110e */
[----:B---3--:R0:W-:Y:S02]  /*68f0*/  @!P0 STG.E.U8 desc[UR14][R44.64+0x1], R47 ;  /* 0x0000012f2c008986 */ /* 0x0081e4000c10110e */
.L_x_72:
[----:B------:R-:W-:Y:S05]  /*6900*/  BSYNC B0 ;  /* 0x0000000000007941 */ /* 0x000fea0003800000 */
.L_x_71:
        /* <DEDUP_REMOVED lines=10> */
[----:B------:R-:W-:Y:S01]  /*69b0*/  IADD3 R43, P3, R26, 0x2, RZ ;  /* 0x000000021a2b7810 */ /* 0x000fe20007f7e0ff */
[----:B------:R-:W-:Y:S01]  /*69c0*/  IMAD R44, R44, UR6, RZ ;  /* 0x000000062c2c7c24 */ /* 0x000fe2000f8e02ff */
[C---:B------:R-:W-:Y:S01]  /*69d0*/  IADD3 R42, P2, R26.reuse, 0x1, RZ ;  /* 0x000000011a2a7810 */ /* 0x040fe20007f5e0ff */
[----:B------:R-:W-:Y:S01]  /*69e0*/  ULDC.64 UR4, c[0x0][0x220] ;  /* 0x0000880000047ab9 */ /* 0x000fe20000000a00 */
        /* <DEDUP_REMOVED lines=11> */
[----:B------:R-:W-:Y:S01]  /*6aa0*/  IMAD.MOV.U32 R42, RZ, RZ, R26 ;  /* 0x000000ffff2a7224 */ /* 0x000fe200078e001a */
[----:B------:R-:W-:Y:S02]  /*6ab0*/  ISETP.GE.U32.AND.EX P3, PT, R48, UR7, PT, P3 ;  /* 0x0000000730007c0c */ /* 0x000fe4000bf66130 */
[----:B------:R-:W-:Y:S01]  /*6ac0*/  ISETP.GE.U32.AND.EX P1, PT, R27, UR7, PT, P1 ;  /* 0x000000071b007c0c */ /* 0x000fe2000bf26110 */
[----:B------:R-:W-:-:S04]  /*6ad0*/  IMAD.WIDE.U32 R42, R47, UR6, R42 ;  /* 0x000000062f2a7c25 */ /* 0x000fc8000f8e002a */
[----:B------:R-:W-:Y:S01]  /*6ae0*/  IMAD R47, R47, UR7, R44 ;  /* 0x000000072f2f7c24 */ /* 0x000fe2000f8e022c */
[----:B------:R-:W-:Y:S01]  /*6af0*/  IADD3 R42, P4, R42, UR4, RZ ;  /* 0x000000042a2a7c10 */ /* 0x000fe2000ff9e0ff */
[----:B------:R-:W0:Y:S03]  /*6b00*/  @!P2 LDS.U8 R51, [R37+0x632] ;  /* 0x000632002533a984 */ /* 0x000e260000000000 */
[----:B------:R-:W-:Y:S01]  /*6b10*/  IADD3.X R43, R43, UR5, R47, P4, !PT ;  /* 0x000000052b2b7c10 */ /* 0x000fe2000a7fe42f */
[----:B------:R-:W1:Y:S04]  /*6b20*/  @!P0 LDS.U8 R49, [R37+0x631] ;  /* 0x0006310025318984 */ /* 0x000e680000000000 */
[----:B------:R-:W2:Y:S04]  /*6b30*/  @!P1 LDS.U8 R47, [R37+0x630] ;  /* 0x00063000252f9984 */ /* 0x000ea80000000000 */
[----:B------:R-:W3:Y:S04]  /*6b40*/  @!P3 LDS.U8 R53, [R37+0x633] ;  /* 0x000633002535b984 */ /* 0x000ee80000000000 */
[----:B0-----:R0:W-:Y:S04]  /*6b50*/  @!P2 STG.E.U8 desc[UR14][R42.64+0x2], R51 ;  /* 0x000002332a00a986 */ /* 0x0011e8000c10110e */
[----:B-1----:R0:W-:Y:S04]  /*6b60*/  @!P0 STG.E.U8 desc[UR14][R42.64+0x1], R49 ;  /* 0x000001312a008986 */ /* 0x0021e8000c10110e */
[----:B--2---:R0:W-:Y:S04]  /*6b70*/  @!P1 STG.E.U8 desc[UR14][R42.64], R47 ;  /* 0x0000002f2a009986 */ /* 0x0041e8000c10110e */
[----:B---3--:R0:W-:Y:S02]  /*6b80*/  @!P3 STG.E.U8 desc[UR14][R42.64+0x3], R53 ;  /* 0x000003352a00b986 */ /* 0x0081e4000c10110e */
.L_x_74:
[----:B------:R-:W-:Y:S05]  /*6b90*/  BSYNC B0 ;  /* 0x0000000000007941 */ /* 0x000fea0003800000 */
.L_x_73:
[----:B0-----:R-:W-:Y:S01]  /*6ba0*/  IADD3 R42, P0, R2, 0x40, RZ ;  /* 0x00000040022a7810 */ /* 0x001fe20007f1e0ff */
[----:B------:R-:W-:Y:S01]  /*6bb0*/  BSSY B0, `(.L_x_75) ;  /* 0x000002b000007945 */ /* 0x000fe20003800000 */
[----:B------:R-:W-:Y:S02]  /*6bc0*/  LOP3.LUT R28, R28, 0xffff, RZ, 0xc0, !PT ;  /* 0x0000ffff1c1c7812 */ /* 0x000fe400078ec0ff */
[----:B------:R-:W-:Y:S01]  /*6bd0*/  IADD3 R47, P1, R42, R0, RZ ;  /* 0x000000002a2f7210 */ /* 0x000fe20007f3e0ff */
[----:B------:R-:W-:Y:S01]  /*6be0*/  IMAD.X R43, RZ, RZ, RZ, P0 ;  /* 0x000000ffff2b7224 */ /* 0x000fe200000e06ff */
[----:B------:R-:W-:Y:S01]  /*6bf0*/  LOP3.LUT R44, R29, 0xffff, RZ, 0xc0, !PT ;  /* 0x0000ffff1d2c7812 */ /* 0x000fe200078ec0ff */
[----:B------:R-:W-:Y:S01]  /*6c00*/  IMAD.SHL.U32 R29, R28, 0x1000000, RZ ;  /* 0x010000001c1d7824 */ /* 0x000fe200078e00ff */
[----:B------:R-:W-:Y:S01]  /*6c10*/  ISETP.GE.U32.AND P0, PT, R47, UR8, PT ;  /* 0x000000082f007c0c */ /* 0x000fe2000bf06070 */
[----:B------:R-:W-:Y:S02]  /*6c20*/  IMAD.X R48, R43, 0x1, R25, P1 ;  /* 0x000000012b307824 */ /* 0x000fe400008e0619 */
[----:B------:R-:W-:Y:S01]  /*6c30*/  IMAD.SHL.U32 R28, R44, 0x1000000, RZ ;  /* 0x010000002c1c7824 */ /* 0x000fe200078e00ff */
[----:B------:R-:W-:-:S02]  /*6c40*/  LOP3.LUT R44, R46, R29, RZ, 0xfc, !PT ;  /* 0x0000001d2e2c7212 */ /* 0x000fc400078efcff */
[----:B------:R-:W-:Y:S02]  /*6c50*/  ISETP.GE.U32.AND.EX P0, PT, R48, UR9, PT, P0 ;  /* 0x0000000930007c0c */ /* 0x000fe4000bf06100 */
[----:B------:R-:W-:-:S11]  /*6c60*/  LOP3.LUT R45, R45, R28, RZ, 0xfc, !PT ;  /* 0x0000001c2d2d7212 */ /* 0x000fd600078efcff */
        /* <DEDUP_REMOVED lines=31> */
.L_x_76:
[----:B------:R-:W-:Y:S05]  /*6e60*/  BSYNC B0 ;  /* 0x0000000000007941 */ /* 0x000fea0003800000 */
.L_x_75:
[----:B------:R-:W-:Y:S01]  /*6e70*/  IADD3 R46, P0, R2, 0x50, RZ ;  /* 0x00000050022e7810 */ /* 0x000fe20007f1e0ff */
[----:B------:R-:W-:Y:S03]  /*6e80*/  BSSY B0, `(.L_x_77) ;  /* 0x0000025000007945 */ /* 0x000fe60003800000 */
[----:B------:R-:W-:Y:S01]  /*6e90*/  IADD3 R48, P1, R46, R0, RZ ;  /* 0x000000002e307210 */ /* 0x000fe20007f3e0ff */
[----:B0-----:R-:W-:-:S03]  /*6ea0*/  IMAD.X R47, RZ, RZ, RZ, P0 ;  /* 0x000000ffff2f7224 */ /* 0x001fc600000e06ff */
[----:B------:R-:W-:Y:S01]  /*6eb0*/  ISETP.GE.U32.AND P0, PT, R48, UR8, PT ;  /* 0x0000000830007c0c */ /* 0x000fe2000bf06070 */
[----:B------:R-:W-:-:S05]  /*6ec0*/  IMAD.X R49, R47, 0x1, R25, P1 ;  /* 0x000000012f317824 */ /* 0x000fca00008e0619 */
[----:B------:R-:W-:-:S13]  /*6ed0*/  ISETP.GE.U32.AND.EX P0, PT, R49, UR9, PT, P0 ;  /* 0x0000000931007c0c */ /* 0x000fda000bf06100 */
[----:B------:R-:W-:Y:S05]  /*6ee0*/  @P0 BRA `(.L_x_78) ;  /* 0x0000000000780947 */ /* 0x000fea0003800000 */
[----:B------:R-:W-:Y:S01]  /*6ef0*/  IADD3 R28, P1, R26, 0x1, RZ ;  /* 0x000000011a1c7810 */ /* 0x000fe20007f3e0ff */
[--C-:B------:R-:W-:Y:S01]  /*6f00*/  IMAD.MOV.U32 R29, RZ, RZ, R27.reuse ;  /* 0x000000ffff1d7224 */ /* 0x100fe200078e001b */
[----:B------:R-:W-:Y:S01]  /*6f10*/  ULDC.64 UR4, c[0x0][0x220] ;  /* 0x0000880000047ab9 */ /* 0x000fe20000000a00 */
[----:B------:R-:W-:Y:S01]  /*6f20*/  IMAD R49, R49, UR6, RZ ;  /* 0x0000000631317c24 */ /* 0x000fe2000f8e02ff */
[----:B------:R-:W-:Y:S01]  /*6f30*/  ISETP.GE.U32.AND P0, PT, R28, UR6, PT ;  /* 0x000000061c007c0c */ /* 0x000fe2000bf06070 */
[----:B------:R-:W-:Y:S02]  /*6f40*/  IMAD.X R28, RZ, RZ, R27, P1 ;  /* 0x000000ffff1c7224 */ /* 0x000fe400008e061b */
[----:B------:R-:W-:-:S03]  /*6f50*/  IMAD R49, R48, UR7, R49 ;  /* 0x0000000730317c24 */ /* 0x000fc6000f8e0231 */
[----:B------:R-:W-:Y:S01]  /*6f60*/  ISETP.GE.U32.AND.EX P0, PT, R28, UR7, PT, P0 ;  /* 0x000000071c007c0c */ /* 0x000fe2000bf06100 */
[----:B------:R-:W-:-:S04]  /*6f70*/  IMAD.MOV.U32 R28, RZ, RZ, R26 ;  /* 0x000000ffff1c7224 */ /* 0x000fc800078e001a */
[----:B------:R-:W-:Y:S01]  /*6f80*/  IMAD.WIDE.U32 R28, R48, UR6, R28 ;  /* 0x00000006301c7c25 */ /* 0x000fe2000f8e001c */
[----:B------:R-:W-:Y:S02]  /*6f90*/  IADD3 R48, P2, R26, 0x2, RZ ;  /* 0x000000021a307810 */ /* 0x000fe40007f5e0ff */
[----:B------:R-:W-:-:S05]  /*6fa0*/  IADD3 R28, P1, R28, UR4, RZ ;  /* 0x000000041c1c7c10 */ /* 0x000fca000ff3e0ff */
[----:B------:R-:W0:Y:S01]  /*6fb0*/  @!P0 LDS.U8 R51, [R37+0xa51] ;  /* 0x000a510025338984 */ /* 0x000e220000000000 */
[----:B------:R-:W-:Y:S02]  /*6fc0*/  IADD3.X R29, R29, UR5, R49, P1, !PT ;  /* 0x000000051d1d7c10 */ /* 0x000fe40008ffe431 */
[----:B------:R-:W-:Y:S02]  /*6fd0*/  ISETP.GE.U32.AND P1, PT, R48, UR6, PT ;  /* 0x0000000630007c0c */ /* 0x000fe4000bf26070 */
[----:B------:R-:W-:-:S04]  /*6fe0*/  IADD3 R48, P4, R26, 0x3, RZ ;  /* 0x000000031a307810 */ /* 0x000fc80007f9e0ff */
[----:B------:R-:W-:Y:S01]  /*6ff0*/  ISETP.GE.U32.AND P3, PT, R48, UR6, PT ;  /* 0x0000000630007c0c */ /* 0x000fe2000bf66070 */
[----:B------:R-:W-:-:S05]  /*7000*/  IMAD.X R48, RZ, RZ, R27, P2 ;  /* 0x000000ffff307224 */ /* 0x000fca00010e061b */
[----:B------:R-:W-:Y:S01]  /*7010*/  ISETP.GE.U32.AND.EX P2, PT, R48, UR7, PT, P1 ;  /* 0x0000000730007c0c */ /* 0x000fe2000bf46110 */
[----:B------:R-:W-:Y:S01]  /*7020*/  IMAD.X R48, RZ, RZ, R27, P4 ;  /* 0x000000ffff307224 */ /* 0x000fe200020e061b */
[----:B------:R-:W-:-:S04]  /*7030*/  ISETP.GE.U32.AND P1, PT, R26, UR6, PT ;  /* 0x000000061a007c0c */ /* 0x000fc8000bf26070 */
[----:B------:R-:W-:Y:S02]  /*7040*/  ISETP.GE.U32.AND.EX P3, PT, R48, UR7, PT, P3 ;  /* 0x0000000730007c0c */ /* 0x000fe4000bf66130 */
[----:B------:R-:W-:-:S05]  /*7050*/  ISETP.GE.U32.AND.EX P1, PT, R27, UR7, PT, P1 ;  /* 0x000000071b007c0c */ /* 0x000fca000bf26110 */
[----:B------:R-:W1:Y:S06]  /*7060*/  @!P2 LDS.U8 R53, [R37+0xa52] ;  /* 0x000a52002535a984 */ /* 0x000e6c0000000000 */
[----:B------:R-:W2:Y:S04]  /*7070*/  @!P3 LDS.U8 R48, [R37+0xa53] ;  /* 0x000a53002530b984 */ /* 0x000ea80000000000 */
[----:B------:R-:W3:Y:S04]  /*7080*/  @!P1 LDS.U8 R49, [R37+0xa50] ;  /* 0x000a500025319984 */ /* 0x000ee80000000000 */
[----:B0-----:R0:W-:Y:S04]  /*7090*/  @!P0 STG.E.U8 desc[UR14][R28.64+0x1], R51 ;  /* 0x000001331c008986 */ /* 0x0011e8000c10110e */
[----:B-1----:R0:W-:Y:S04]  /*70a0*/  @!P2 STG.E.U8 desc[UR14][R28.64+0x2], R53 ;  /* 0x000002351c00a986 */ /* 0x0021e8000c10110e */
[----:B--2---:R0:W-:Y:S04]  /*70b0*/  @!P3 STG.E.U8 desc[UR14][R28.64+0x3], R48 ;  /* 0x000003301c00b986 */ /* 0x0041e8000c10110e */
[----:B---3--:R0:W-:Y:S02]  /*70c0*/  @!P1 STG.E.U8 desc[UR14][R28.64], R49 ;  /* 0x000000311c009986 */ /* 0x0081e4000c10110e */
.L_x_78:
[----:B------:R-:W-:Y:S05]  /*70d0*/  BSYNC B0 ;  /* 0x0000000000007941 */ /* 0x000fea0003800000 */
.L_x_77:
[----:B0-----:R-:W-:Y:S01]  /*70e0*/  IADD3 R48, P0, R2, 0x60, RZ ;  /* 0x0000006002307810 */ /* 0x001fe20007f1e0ff */
[----:B------:R-:W-:Y:S03]  /*70f0*/  BSSY B0, `(.L_x_79) ;  /* 0x0000025000007945 */ /* 0x000fe60003800000 */
[----:B------:R-:W-:Y:S01]  /*7100*/  IADD3 R51, P1, R48, R0, RZ ;  /* 0x0000000030337210 */ /* 0x000fe20007f3e0ff */
[----:B------:R-:W-:-:S03]  /*7110*/  IMAD.X R49, RZ, RZ, RZ, P0 ;  /* 0x000000ffff317224 */ /* 0x000fc600000e06ff */
[----:B------:R-:W-:Y:S01]  /*7120*/  ISETP.GE.U32.AND P0, PT, R51, UR8, PT ;  /* 0x0000000833007c0c */ /* 0x000fe2000bf06070 */
[----:B------:R-:W-:-:S05]  /*7130*/  IMAD.X R50, R49, 0x1, R25, P1 ;  /* 0x0000000131327824 */ /* 0x000fca00008e0619 */
[----:B------:R-:W-:-:S13]  /*7140*/  ISETP.GE.U32.AND.EX P0, PT, R50, UR9, PT, P0 ;  /* 0x0000000932007c0c */ /* 0x000fda000bf06100 */
[----:B------:R-:W-:Y:S05]  /*7150*/  @P0 BRA `(.L_x_80) ;  /* 0x0000000000780947 */ /* 0x000fea0003800000 */
[----:B------:R-:W-:Y:S01]  /*7160*/  IMAD.MOV.U32 R28, RZ, RZ, R26 ;  /* 0x000000ffff1c7224 */ /* 0x000fe200078e001a */
[----:B------:R-:W-:Y:S01]  /*7170*/  ULDC.64 UR4, c[0x0][0x220] ;  /* 0x0000880000047ab9 */ /* 0x000fe20000000a00 */
[----:B------:R-:W-:Y:S02]  /*7180*/  IMAD.MOV.U32 R29, RZ, RZ, R27 ;  /* 0x000000ffff1d7224 */ /* 0x000fe400078e001b */
[----:B------:R-:W-:Y:S02]  /*7190*/  IMAD R50, R50, UR6, RZ ;  /* 0x0000000632327c24 */ /* 0x000fe4000f8e02ff */
[----:B------:R-:W-:-:S04]  /*71a0*/  IMAD.WIDE.U32 R28, R51, UR6, R28 ;  /* 0x00000006331c7c25 */ /* 0x000fc8000f8e001c */
[----:B------:R-:W-:Y:S01]  /*71b0*/  IMAD R51, R51, UR7, R50 ;  /* 0x0000000733337c24 */ /* 0x000fe2000f8e0232 */
[----:B------:R-:W-:Y:S02]  /*71c0*/  IADD3 R28, P0, R28, UR4, RZ ;  /* 0x000000041c1c7c10 */ /* 0x000fe4000ff1e0ff */
[----:B------:R-:W-:Y:S02]  /*71d0*/  IADD3 R50, P1, R26, 0x1, RZ ;  /* 0x000000011a327810 */ /* 0x000fe40007f3e0ff */
[----:B------:R-:W-:Y:S02]  /*71e0*/  IADD3.X R29, R29, UR5, R51, P0, !PT ;  /* 0x000000051d1d7c10 */ /* 0x000fe400087fe433 */
[----:B------:R-:W-:Y:S01]  /*71f0*/  ISETP.GE.U32.AND P0, PT, R50, UR6, PT ;  /* 0x0000000632007c0c */ /* 0x000fe2000bf06070 */
[----:B------:R-:W-:-:S05]  /*7200*/  IMAD.X R50, RZ, RZ, R27, P1 ;  /* 0x000000ffff327224 */ /* 0x000fca00008e061b */
[----:B------:R-:W-:Y:S02]  /*7210*/  ISETP.GE.U32.AND.EX P0, PT, R50, UR7, PT, P0 ;  /* 0x0000000732007c0c */ /* 0x000fe4000bf06100 */
[----:B------:R-:W-:-:S04]  /*7220*/  IADD3 R50, P2, R26, 0x2, RZ ;  /* 0x000000021a327810 */ /* 0x000fc80007f5e0ff */
[----:B------:R-:W-:Y:S01]  /*7230*/  ISETP.GE.U32.AND P1, PT, R50, UR6, PT ;  /* 0x0000000632007c0c */ /* 0x000fe2000bf26070 */
[----:B------:R-:W-:Y:S01]  /*7240*/  IMAD.X R50, RZ, RZ, R27, P2 ;  /* 0x000000ffff327224 */ /* 0x000fe200010e061b */
[----:B------:R-:W-:-:S04]  /*7250*/  IADD3 R52, P2, R26, 0x3, RZ ;  /* 0x000000031a347810 */ /* 0x000fc80007f5e0ff */
[----:B------:R-:W-:Y:S01]  /*7260*/  ISETP.GE.U32.AND.EX P1, PT, R50, UR7, PT, P1 ;  /* 0x0000000732007c0c */ /* 0x000fe2000bf26110 */
[----:B------:R-:W0:-:S12]  /*7270*/  @!P0 LDS.U8 R53, [R37+0xc61] ;  /* 0x000c610025358984 */ /* 0x000e180000000000 */
[----:B------:R-:W1:Y:S04]  /*7280*/  @!P1 LDS.U8 R50, [R37+0xc62] ;  /* 0x000c620025329984 */ /* 0x000e680000000000 */
[----:B0-----:R-:W-:Y:S01]  /*7290*/  @!P0 STG.E.U8 desc[UR14][R28.64+0x1], R53 ;  /* 0x000001351c008986 */ /* 0x001fe2000c10110e */
[----:B------:R-:W-:-:S04]  /*72a0*/  ISETP.GE.U32.AND P0, PT, R26, UR6, PT ;  /* 0x000000061a007c0c */ /* 0x000fc8000bf06070 */
[----:B------:R-:W-:Y:S01]  /*72b0*/  ISETP.GE.U32.AND.EX P0, PT, R27, UR7, PT, P0 ;  /* 0x000000071b007c0c */ /* 0x000fe2000bf06100 */
[----:B-1----:R-:W-:Y:S01]  /*72c0*/  @!P1 STG.E.U8 desc[UR14][R28.64+0x2], R50 ;  /* 0x000002321c009986 */ /* 0x002fe2000c10110e */
[----:B------:R-:W-:Y:S01]  /*72d0*/  ISETP.GE.U32.AND P1, PT, R52, UR6, PT ;  /* 0x0000000634007c0c */ /* 0x000fe2000bf26070 */
[----:B------:R-:W-:-:S10]  /*72e0*/  IMAD.X R52, RZ, RZ, R27, P2 ;  /* 0x000000ffff347224 */ /* 0x000fd400010e061b */
[----:B------:R-:W0:Y:S01]  /*72f0*/  @!P0 LDS.U8 R51, [R37+0xc60] ;  /* 0x000c600025338984 */ /* 0x000e220000000000 */
[----:B------:R-:W-:-:S13]  /*7300*/  ISETP.GE.U32.AND.EX P1, PT, R52, UR7, PT, P1 ;  /* 0x0000000734007c0c */ /* 0x000fda000bf26110 */
[----:B------:R-:W1:Y:S04]  /*7310*/  @!P1 LDS.U8 R53, [R37+0xc63] ;  /* 0x000c630025359984 */ /* 0x000e680000000000 */
[----:B0-----:R0:W-:Y:S04]  /*7320*/  @!P0 STG.E.U8 desc[UR14][R28.64], R51 ;  /* 0x000000331c008986 */ /* 0x0011e8000c10110e */
[----:B-1----:R0:W-:Y:S02]  /*7330*/  @!P1 STG.E.U8 desc[UR14][R28.64+0x3], R53 ;  /* 0x000003351c009986 */ /* 0x0021e4000c10110e */
.L_x_80:
[----:B------:R-:W-:Y:S05]  /*7340*/  BSYNC B0 ;  /* 0x0000000000007941 */ /* 0x000fea0003800000 */
.L_x_79:
[----:B------:R-:W-:Y:S01]  /*7350*/  IADD3 R50, P0, R2, 0x70, RZ ;  /* 0x0000007002327810 */ /* 0x000fe20007f1e0ff */
[----:B------:R-:W-:Y:S03]  /*7360*/  BSSY B0, `(.L_x_81) ;  /* 0x0000025000007945 */ /* 0x000fe60003800000 */
[----:B0-----:R-:W-:Y:S01]  /*7370*/  IADD3 R28, P1, R50, R0, RZ ;  /* 0x00000000321c7210 */ /* 0x001fe20007f3e0ff */
        /* <DEDUP_REMOVED lines=15> */
[----:B------:R-:W-:Y:S01]  /*7470*/  IMAD.X R52, RZ, RZ, R27, P1 ;  /* 0x000000ffff347224 */ /* 0x000fe200008e061b */
[----:B------:R-:W-:-:S04]  /*7480*/  IADD3 R53, P1, R26, 0x2, RZ ;  /* 0x000000021a357810 */ /* 0x000fc80007f3e0ff */
[----:B------:R-:W-:-:S13]  /*7490*/  ISETP.GE.U32.AND.EX P0, PT, R52, UR7, PT, P0 ;  /* 0x0000000734007c0c */ /* 0x000fda000bf06100 */
[----:B------:R-:W0:Y:S04]  /*74a0*/  @!P0 LDS.U8 R52, [R37+0xe71] ;  /* 0x000e710025348984 */ /* 0x000e280000000000 */
[----:B0-----:R0:W-:Y:S01]  /*74b0*/  @!P0 STG.E.U8 desc[UR14][R28.64+0x1], R52 ;  /* 0x000001341c008986 */ /* 0x0011e2000c10110e */
[----:B------:R-:W-:Y:S01]  /*74c0*/  ISETP.GE.U32.AND P0, PT, R53, UR6, PT ;  /* 0x0000000635007c0c */ /* 0x000fe2000bf06070 */
[----:B------:R-:W-:-:S05]  /*74d0*/  IMAD.X R53, RZ, RZ, R27, P1 ;  /* 0x000000ffff357224 */ /* 0x000fca00008e061b */
[----:B------:R-:W-:Y:S02]  /*74e0*/  ISETP.GE.U32.AND.EX P0, PT, R53, UR7, PT, P0 ;  /* 0x0000000735007c0c */ /* 0x000fe4000bf06100 */
[----:B0-----:R-:W-:-:S11]  /*74f0*/  IADD3 R52, P1, R26, 0x3, RZ ;  /* 0x000000031a347810 */ /* 0x001fd60007f3e0ff */
[----:B------:R-:W0:Y:S04]  /*7500*/  @!P0 LDS.U8 R53, [R37+0xe72] ;  /* 0x000e720025358984 */ /* 0x000e280000000000 */
[----:B0-----:R-:W-:Y:S01]  /*7510*/  @!P0 STG.E.U8 desc[UR14][R28.64+0x2], R53 ;  /* 0x000002351c008986 */ /* 0x001fe2000c10110e */
[----:B------:R-:W-:-:S04]  /*7520*/  ISETP.GE.U32.AND P0, PT, R26, UR6, PT ;  /* 0x000000061a007c0c */ /* 0x000fc8000bf06070 */
[----:B------:R-:W-:-:S13]  /*7530*/  ISETP.GE.U32.AND.EX P0, PT, R27, UR7, PT, P0 ;  /* 0x000000071b007c0c */ /* 0x000fda000bf06100 */
[----:B------:R-:W0:Y:S04]  /*7540*/  @!P0 LDS.U8 R53, [R37+0xe70] ;  /* 0x000e700025358984 */ /* 0x000e280000000000 */
[----:B0-----:R-:W-:Y:S01]  /*7550*/  @!P0 STG.E.U8 desc[UR14][R28.64], R53 ;  /* 0x000000351c008986 */ /* 0x001fe2000c10110e */
[----:B------:R-:W-:Y:S01]  /*7560*/  ISETP.GE.U32.AND P0, PT, R52, UR6, PT ;  /* 0x0000000634007c0c */ /* 0x000fe2000bf06070 */
[----:B------:R-:W-:-:S05]  /*7570*/  IMAD.X R52, RZ, RZ, R27, P1 ;  /* 0x000000ffff347224 */ /* 0x000fca00008e061b */
[----:B------:R-:W-:-:S13]  /*7580*/  ISETP.GE.U32.AND.EX P0, PT, R52, UR7, PT, P0 ;  /* 0x0000000734007c0c */ /* 0x000fda000bf06100 */
[----:B------:R-:W0:Y:S04]  /*7590*/  @!P0 LDS.U8 R52, [R37+0xe73] ;  /* 0x000e730025348984 */ /* 0x000e280000000000 */
[----:B0-----:R0:W-:Y:S02]  /*75a0*/  @!P0 STG.E.U8 desc[UR14][R28.64+0x3], R52 ;  /* 0x000003341c008986 */ /* 0x0011e4000c10110e */
.L_x_82:
[----:B------:R-:W-:Y:S05]  /*75b0*/  BSYNC B0 ;  /* 0x0000000000007941 */ /* 0x000fea0003800000 */
.L_x_81:
[----:B------:R-:W-:Y:S06]  /*75c0*/  BAR.SYNC.DEFER_BLOCKING 0x0 ;  /* 0x0000000000007b1d */ /* 0x000fec0000010000 */
[----:B------:R-:W-:Y:S01]  /*75d0*/  BSSY B0, `(.L_x_83) ;  /* 0x000002f000007945 */ /* 0x000fe20003800000 */
[----:B------:R1:W-:Y:S04]  /*75e0*/  STS [R36], R3 ;  /* 0x0000000324007388 */ /* 0x0003e80000000800 */
[----:B------:R2:W-:Y:S04]  /*75f0*/  STS [R36+0x10], R6 ;  /* 0x0000100624007388 */ /* 0x0005e80000000800 */
[----:B------:R3:W-:Y:S01]  /*7600*/  STS [R36+0x20], R9 ;  /* 0x0000200924007388 */ /* 0x0007e20000000800 */
[----:B-1----:R-:W-:-:S03]  /*7610*/  IADD3 R3, P0, R0, 0x1, RZ ;  /* 0x0000000100037810 */ /* 0x002fc60007f1e0ff */
[----:B------:R3:W-:Y:S01]  /*7620*/  STS [R36+0x30], R12 ;  /* 0x0000300c24007388 */ /* 0x0007e20000000800 */
[----:B------:R-:W-:Y:S01]  /*7630*/  IADD3 R53, P1, R3, R2, RZ ;  /* 0x0000000203357210 */ /* 0x000fe20007f3e0ff */
[----:B--2---:R-:W-:Y:S02]  /*7640*/  IMAD.X R6, RZ, RZ, R25, P0 ;  /* 0x000000ffff067224 */ /* 0x004fe400000e0619 */
[----:B------:R3:W-:Y:S01]  /*7650*/  STS [R36+0x40], R17 ;  /* 0x0000401124007388 */ /* 0x0007e20000000800 */
[----:B------:R-:W-:Y:S01]  /*7660*/  ISETP.GE.U32.AND P0, PT, R53, UR8, PT ;  /* 0x0000000835007c0c */ /* 0x000fe2000bf06070 */
[----:B0-----:R-:W-:Y:S02]  /*7670*/  IMAD.X R28, RZ, RZ, R6, P1 ;  /* 0x000000ffff1c7224 */ /* 0x001fe400008e0606 */
[----:B------:R3:W-:Y:S03]  /*7680*/  STS [R36+0x50], R21 ;  /* 0x0000501524007388 */ /* 0x0007e60000000800 */
[----:B------:R-:W-:Y:S01]  /*7690*/  ISETP.GE.U32.AND.EX P0, PT, R28, UR9, PT, P0 ;  /* 0x000000091c007c0c */ /* 0x000fe2000bf06100 */
[----:B------:R3:W-:Y:S04]  /*76a0*/  STS [R36+0x60], R32 ;  /* 0x0000602024007388 */ /* 0x0007e80000000800 */
[----:B------:R3:W-:Y:S01]  /*76b0*/  STS [R36+0x70], R44 ;  /* 0x0000702c24007388 */ /* 0x0007e20000000800 */
[----:B------:R-:W-:Y:S07]  /*76c0*/  BAR.SYNC.DEFER_BLOCKING 0x0 ;  /* 0x0000000000007b1d */ /* 0x000fee0000010000 */
[----:B------:R-:W-:Y:S05]  /*76d0*/  @P0 BRA `(.L_x_84) ;  /* 0x0000000000780947 */ /* 0x000fea0003800000 */
[C---:B---3--:R-:W-:Y:S01]  /*76e0*/  IADD3 R12, P3, R26.reuse, 0x2, RZ ;  /* 0x000000021a0c7810 */ /* 0x048fe20007f7e0ff */
[--C-:B------:R-:W-:Y:S01]  /*76f0*/  IMAD.MOV.U32 R29, RZ, RZ, R27.reuse ;  /* 0x000000ffff1d7224 */ /* 0x100fe200078e001b */
        /* <DEDUP_REMOVED lines=9> */
[----:B------:R-:W-:Y:S01]  /*7790*/  ISETP.GE.U32.AND.EX P2, PT, R12, UR7, PT, P1 ;  /* 0x000000070c007c0c */ /* 0x000fe2000bf46110 */
[----:B------:R-:W-:Y:S01]  /*77a0*/  IMAD R12, R28, UR6, RZ ;  /* 0x000000061c0c7c24 */ /* 0x000fe2000f8e02ff */
[----:B------:R-:W-:Y:S01]  /*77b0*/  ISETP.GE.U32.AND P1, PT, R26, UR6, PT ;  /* 0x000000061a007c0c */ /* 0x000fe2000bf26070 */
[----:B------:R-:W-:Y:S01]  /*77c0*/  IMAD.MOV.U32 R28, RZ, RZ, R26 ;  /* 0x000000ffff1c7224 */ /* 0x000fe200078e001a */
[----:B------:R-:W-:-:S02]  /*77d0*/  ISETP.GE.U32.AND.EX P0, PT, R9, UR7, PT, P0 ;  /* 0x0000000709007c0c */ /* 0x000fc4000bf06100 */
[----:B------:R-:W-:Y:S01]  /*77e0*/  ISETP.GE.U32.AND.EX P3, PT, R17, UR7, PT, P3 ;  /* 0x0000000711007c0c */ /* 0x000fe2000bf66130 */
[----:B------:R-:W-:Y:S01]  /*77f0*/  IMAD.WIDE.U32 R28, R53, UR6, R28 ;  /* 0x00000006351c7c25 */ /* 0x000fe2000f8e001c */
[----:B------:R-:W-:-:S03]  /*7800*/  ISETP.GE.U32.AND.EX P1, PT, R27, UR7, PT, P1 ;  /* 0x000000071b007c0c */ /* 0x000fc6000bf26110 */
[----:B------:R-:W-:Y:S01]  /*7810*/  IMAD R53, R53, UR7, R12 ;  /* 0x0000000735357c24 */ /* 0x000fe2000f8e020c */
[----:B------:R-:W-:Y:S01]  /*7820*/  IADD3 R28, P4, R28, UR4, RZ ;  /* 0x000000041c1c7c10 */ /* 0x000fe2000ff9e0ff */
[----:B------:R-:W0:Y:S03]  /*7830*/  @!P2 LDS.U8 R21, [R37+0x2] ;  /* 0x000002002515a984 */ /* 0x000e260000000000 */
[----:B------:R-:W-:Y:S01]  /*7840*/  IADD3.X R29, R29, UR5, R53, P4, !PT ;  /* 0x000000051d1d7c10 */ /* 0x000fe2000a7fe435 */
[----:B------:R-:W1:Y:S04]  /*7850*/  @!P0 LDS.U8 R17, [R37+0x1] ;  /* 0x0000010025118984 */ /* 0x000e680000000000 */
[----:B------:R-:W2:Y:S04]  /*7860*/  @!P1 LDS.U8 R9, [R37] ;  /* 0x0000000025099984 */ /* 0x000ea80000000000 */
[----:B------:R-:W3:Y:S04]  /*7870*/  @!P3 LDS.U8 R53, [R37+0x3] ;  /* 0x000003002535b984 */ /* 0x000ee80000000000 */
[----:B0-----:R0:W-:Y:S04]  /*7880*/  @!P2 STG.E.U8 desc[UR14][R28.64+0x2], R21 ;  /* 0x000002151c00a986 */ /* 0x0011e8000c10110e */
[----:B-1----:R0:W-:Y:S04]  /*7890*/  @!P0 STG.E.U8 desc[UR14][R28.64+0x1], R17 ;  /* 0x000001111c008986 */ /* 0x0021e8000c10110e */
[----:B--2---:R0:W-:Y:S04]  /*78a0*/  @!P1 STG.E.U8 desc[UR14][R28.64], R9 ;  /* 0x000000091c009986 */ /* 0x0041e8000c10110e */
[----:B---3--:R0:W-:Y:S02]  /*78b0*/  @!P3 STG.E.U8 desc[UR14][R28.64+0x3], R53 ;  /* 0x000003351c00b986 */ /* 0x0081e4000c10110e */
.L_x_84:
[----:B------:R-:W-:Y:S05]  /*78c0*/  BSYNC B0 ;  /* 0x0000000000007941 */ /* 0x000fea0003800000 */
.L_x_83:
[----:B0--3--:R-:W0:Y:S01]  /*78d0*/  S2R R9, SR_TID.X ;  /* 0x0000000000097919 */ /* 0x009e220000002100 */
[----:B------:R-:W-:Y:S01]  /*78e0*/  BSSY B0, `(.L_x_85) ;  /* 0x0000027000007945 */ /* 0x000fe20003800000 */
[----:B0-----:R-:W-:-:S04]  /*78f0*/  SHF.R.U32.HI R9, RZ, 0x3, R9 ;  /* 0x00000003ff097819 */ /* 0x001fc80000011609 */
[----:B------:R-:W-:-:S05]  /*7900*/  LOP3.LUT R17, R9, 0x1ffffffc, RZ, 0xc0, !PT ;  /* 0x1ffffffc09117812 */ /* 0x000fca00078ec0ff */
[----:B------:R-:W-:-:S05]  /*7910*/  VIADD R9, R17, 0x10 ;  /* 0x0000001011097836 */ /* 0x000fca0000000000 */
[----:B------:R-:W-:-:S04]  /*7920*/  IADD3 R12, P1, R3, R9, RZ ;  /* 0x00000009030c7210 */ /* 0x000fc80007f3e0ff */
        /* <DEDUP_REMOVED lines=34> */
.L_x_86:
[----:B------:R-:W-:Y:S05]  /*7b50*/  BSYNC B0 ;  /* 0x0000000000007941 */ /* 0x000fea0003800000 */
.L_x_85:
[C---:B0-----:R-:W-:Y:S01]  /*7b60*/  VIADD R12, R17.reuse, 0x20 ;  /* 0x00000020110c7836 */ /* 0x041fe20000000000 */
[----:B------:R-:W-:Y:S01]  /*7b70*/  BSSY B0, `(.L_x_87) ;  /* 0x0000025000007945 */ /* 0x000fe20003800000 */
[----:B------:R-:W-:-:S03]  /*7b80*/  VIADD R17, R17, 0x30 ;  /* 0x0000003011117836 */ /* 0x000fc60000000000 */
[----:B------:R-:W-:-:S04]  /*7b90*/  IADD3 R21, P1, R3, R12, RZ ;  /* 0x0000000c03157210 */ /* 0x000fc80007f3e0ff */
        /* <DEDUP_REMOVED lines=20> */
[----:B------:R-:W0:Y:S01]  /*7ce0*/  @!P0 LDS.U8 R53, [R37+0x421] ;  /* 0x0004210025358984 */ /* 0x000e220000000000 */
[----:B------:R-:W-:-:S04]  /*7cf0*/  IADD3 R21, P3, R26, 0x3, RZ ;  /* 0x000000031a157810 */ /* 0x000fc80007f7e0ff */
[----:B------:R-:W-:Y:S01]  /*7d00*/  ISETP.GE.U32.AND P2, PT, R21, UR6, PT ;  /* 0x0000000615007c0c */ /* 0x000fe2000bf46070 */
[----:B------:R-:W-:-:S05]  /*7d10*/  IMAD.X R21, RZ, RZ, R27, P3 ;  /* 0x000000ffff157224 */ /* 0x000fca00018e061b */
[----:B------:R-:W-:Y:S01]  /*7d20*/  ISETP.GE.U32.AND.EX P2, PT, R21, UR7, PT, P2 ;  /* 0x0000000715007c0c */ /* 0x000fe2000bf46120 */
[----:B------:R-:W1:-:S12]  /*7d30*/  @!P1 LDS.U8 R32, [R37+0x422] ;  /* 0x0004220025209984 */ /* 0x000e580000000000 */
[----:B------:R-:W2:Y:S04]  /*7d40*/  @!P2 LDS.U8 R44, [R37+0x423] ;  /* 0x00042300252ca984 */ /* 0x000ea80000000000 */
[----:B0-----:R-:W-:Y:S01]  /*7d50*/  @!P0 STG.E.U8 desc[UR14][R28.64+0x1], R53 ;  /* 0x000001351c008986 */ /* 0x001fe2000c10110e */
[----:B------:R-:W-:-:S04]  /*7d60*/  ISETP.GE.U32.AND P0, PT, R26, UR6, PT ;  /* 0x000000061a007c0c */ /* 0x000fc8000bf06070 */
[----:B------:R-:W-:Y:S01]  /*7d70*/  ISETP.GE.U32.AND.EX P0, PT, R27, UR7, PT, P0 ;  /* 0x000000071b007c0c */ /* 0x000fe2000bf06100 */
[----:B-1----:R-:W-:-:S12]  /*7d80*/  @!P1 STG.E.U8 desc[UR14][R28.64+0x2], R32 ;  /* 0x000002201c009986 */ /* 0x002fd8000c10110e */
[----:B------:R-:W0:Y:S04]  /*7d90*/  @!P0 LDS.U8 R21, [R37+0x420] ;  /* 0x0004200025158984 */ /* 0x000e280000000000 */
[----:B--2---:R1:W-:Y:S04]  /*7da0*/  @!P2 STG.E.U8 desc[UR14][R28.64+0x3], R44 ;  /* 0x0000032c1c00a986 */ /* 0x0043e8000c10110e */
[----:B0-----:R1:W-:Y:S02]  /*7db0*/  @!P0 STG.E.U8 desc[UR14][R28.64], R21 ;  /* 0x000000151c008986 */ /* 0x0013e4000c10110e */
.L_x_88:
[----:B------:R-:W-:Y:S05]  /*7dc0*/  BSYNC B0 ;  /* 0x0000000000007941 */ /* 0x000fea0003800000 */
.L_x_87:
[----:B------:R-:W-:Y:S01]  /*7dd0*/  IADD3 R32, P1, R3, R17, RZ ;  /* 0x0000001103207210 */ /* 0x000fe20007f3e0ff */
[----:B------:R-:W-:Y:S03]  /*7de0*/  BSSY B0, `(.L_x_89) ;  /* 0x0000023000007945 */ /* 0x000fe60003800000 */
[----:B------:R-:W-:Y:S01]  /*7df0*/  ISETP.GE.U32.AND P0, PT, R32, UR8, PT ;  /* 0x0000000820007c0c */ /* 0x000fe2000bf06070 */
[----:B-1----:R-:W-:-:S05]  /*7e00*/  IMAD.X R21, R6, 0x1, R41, P1 ;  /* 0x0000000106157824 */ /* 0x002fca00008e0629 */
        /* <DEDUP_REMOVED lines=32> */
.L_x_90:
[----:B------:R-:W-:Y:S05]  /*8010*/  BSYNC B0 ;  /* 0x0000000000007941 */ /* 0x000fea0003800000 */
.L_x_89:
        /* <DEDUP_REMOVED lines=36> */
.L_x_92:
[----:B------:R-:W-:Y:S05]  /*8260*/  BSYNC B0 ;  /* 0x0000000000007941 */ /* 0x000fea0003800000 */
.L_x_91:
        /* <DEDUP_REMOVED lines=36> */
.L_x_94:
[----:B------:R-:W-:Y:S05]  /*84b0*/  BSYNC B0 ;  /* 0x0000000000007941 */ /* 0x000fea0003800000 */
.L_x_93:
[C---:B-1----:R-:W-:Y:S01]  /*84c0*/  IADD3 R21, P0, R3.reuse, R48, RZ ;  /* 0x0000003003157210 */ /* 0x042fe20007f1e0ff */
[----:B------:R-:W-:Y:S01]  /*84d0*/  BSSY B0, `(.L_x_95) ;  /* 0x0000027000007945 */ /* 0x000fe20003800000 */
[----:B------:R-:W-:Y:S02]  /*84e0*/  IADD3 R3, P2, R3, R50, RZ ;  /* 0x0000003203037210 */ /* 0x000fe40007f5e0ff */
[----:B------:R-:W-:Y:S01]  /*84f0*/  ISETP.GE.U32.AND P1, PT, R21, UR8, PT ;  /* 0x0000000815007c0c */ /* 0x000fe2000bf26070 */
[C---:B------:R-:W-:Y:S01]  /*8500*/  IMAD.X R32, R6.reuse, 0x1, R49, P0 ;  /* 0x0000000106207824 */ /* 0x040fe200000e0631 */
[----:B------:R-:W-:Y:S01]  /*8510*/  ISETP.GE.U32.AND P0, PT, R3, UR8, PT ;  /* 0x0000000803007c0c */ /* 0x000fe2000bf06070 */
[----:B------:R-:W-:-:S03]  /*8520*/  IMAD.X R6, R6, 0x1, R51, P2 ;  /* 0x0000000106067824 */ /* 0x000fc600010e0633 */
[----:B------:R-:W-:Y:S02]  /*8530*/  ISETP.GE.U32.AND.EX P1, PT, R32, UR9, PT, P1 ;  /* 0x0000000920007c0c */ /* 0x000fe4000bf26110 */
[----:B------:R-:W-:-:S11]  /*8540*/  ISETP.GE.U32.AND.EX P0, PT, R6, UR9, PT, P0 ;  /* 0x0000000906007c0c */ /* 0x000fd6000bf06100 */
        /* <DEDUP_REMOVED lines=31> */
.L_x_96:
[----:B------:R-:W-:Y:S05]  /*8740*/  BSYNC B0 ;  /* 0x0000000000007941 */ /* 0x000fea0003800000 */
.L_x_95:
[----:B------:R-:W-:Y:S04]  /*8750*/  BSSY B0, `(.L_x_97) ;  /* 0x0000020000007945 */ /* 0x000fe80003800000 */
[----:B------:R-:W-:Y:S05]  /*8760*/  @P0 BRA `(.L_x_98) ;  /* 0x0000000000780947 */ /* 0x000fea0003800000 */
[C---:B-1----:R-:W-:Y:S01]  /*8770*/  IADD3 R28, P3, R26.reuse, 0x2, RZ ;  /* 0x000000021a1c7810 */ /* 0x042fe20007f7e0ff */
[--C-:B------:R-:W-:Y:S01]  /*8780*/  IMAD.MOV.U32 R29, RZ, RZ, R27.reuse ;  /* 0x000000ffff1d7224 */ /* 0x100fe200078e001b */
[----:B------:R-:W-:Y:S01]  /*8790*/  IADD3 R21, P2, R26, 0x1, RZ ;  /* 0x000000011a157810 */ /* 0x000fe20007f5e0ff */
[----:B------:R-:W-:Y:S01]  /*87a0*/  IMAD R6, R6, UR6, RZ ;  /* 0x0000000606067c24 */ /* 0x000fe2000f8e02ff */
[----:B------:R-:W-:Y:S01]  /*87b0*/  ISETP.GE.U32.AND P1, PT, R28, UR6, PT ;  /* 0x000000061c007c0c */ /* 0x000fe2000bf26070 */
[----:B------:R-:W-:Y:S01]  /*87c0*/  ULDC.64 UR4, c[0x0][0x220] ;  /* 0x0000880000047ab9 */ /* 0x000fe20000000a00 */
[----:B------:R-:W-:Y:S01]  /*87d0*/  ISETP.GE.U32.AND P0, PT, R21, UR6, PT ;  /* 0x0000000615007c0c */ /* 0x000fe2000bf06070 */
[----:B------:R-:W-:Y:S01]  /*87e0*/  IMAD.X R21, RZ, RZ, R27, P2 ;  /* 0x000000ffff157224 */ /* 0x000fe200010e061b */
[----:B------:R-:W-:-:S04]  /*87f0*/  IADD3 R28, P4, R26, 0x3, RZ ;  /* 0x000000031a1c7810 */ /* 0x000fc80007f9e0ff */
[----:B------:R-:W-:Y:S01]  /*8800*/  ISETP.GE.U32.AND P2, PT, R28, UR6, PT ;  /* 0x000000061c007c0c */ /* 0x000fe2000bf46070 */
[--C-:B------:R-:W-:Y:S01]  /*8810*/  IMAD.X R28, RZ, RZ, R27.reuse, P4 ;  /* 0x000000ffff1c7224 */ /* 0x100fe200020e061b */
[----:B------:R-:W-:Y:S01]  /*8820*/  ISETP.GE.U32.AND.EX P0, PT, R21, UR7, PT, P0 ;  /* 0x0000000715007c0c */ /* 0x000fe2000bf06100 */
[----:B------:R-:W-:Y:S01]  /*8830*/  IMAD.X R21, RZ, RZ, R27, P3 ;  /* 0x000000ffff157224 */ /* 0x000fe200018e061b */
[----:B------:R-:W-:Y:S02]  /*8840*/  ISETP.GE.U32.AND P3, PT, R26, UR6, PT ;  /* 0x000000061a007c0c */ /* 0x000fe4000bf66070 */
        /* <DEDUP_REMOVED lines=16> */
.L_x_98:
[----:B------:R-:W-:Y:S05]  /*8950*/  BSYNC B0 ;  /* 0x0000000000007941 */ /* 0x000fea0003800000 */
.L_x_97:
[----:B------:R-:W-:Y:S01]  /*8960*/  BAR.SYNC.DEFER_BLOCKING 0x0 ;  /* 0x0000000000007b1d */ /* 0x000fe20000010000 */
[C---:B0-----:R-:W-:Y:S02]  /*8970*/  IADD3 R3, P0, R0.reuse, 0x2, RZ ;  /* 0x0000000200037810 */ /* 0x041fe40007f1e0ff */
[----:B------:R-:W-:Y:S02]  /*8980*/  IADD3 R0, P5, R0, 0x3, RZ ;  /* 0x0000000300007810 */ /* 0x000fe40007fbe0ff */
[----:B-1----:R-:W-:Y:S01]  /*8990*/  IADD3 R29, P2, R3, R2, RZ ;  /* 0x00000002031d7210 */ /* 0x002fe20007f5e0ff */
[----:B------:R-:W-:Y:S01]  /*89a0*/  IMAD.X R21, RZ, RZ, R25, P0 ;  /* 0x000000ffff157224 */ /* 0x000fe200000e0619 */
[----:B------:R-:W-:Y:S02]  /*89b0*/  BSSY B0, `(.L_x_99) ;  /* 0x0000030000007945 */ /* 0x000fe40003800000 */
[----:B------:R-:W-:Y:S01]  /*89c0*/  ISETP.GE.U32.AND P1, PT, R29, UR8, PT ;  /* 0x000000081d007c0c */ /* 0x000fe2000bf26070 */
[----:B------:R-:W-:-:S05]  /*89d0*/  IMAD.X R6, RZ, RZ, R21, P2 ;  /* 0x000000ffff067224 */ /* 0x000fca00010e0615 */
[----:B------:R-:W-:Y:S01]  /*89e0*/  ISETP.GE.U32.AND.EX P1, PT, R6, UR9, PT, P1 ;  /* 0x0000000906007c0c */ /* 0x000fe2000bf26110 */
[----:B------:R0:W-:Y:S04]  /*89f0*/  STS [R36], R4 ;  /* 0x0000000424007388 */ /* 0x0001e80000000800 */
[----:B------:R1:W-:Y:S04]  /*8a00*/  STS [R36+0x10], R7 ;  /* 0x0000100724007388 */ /* 0x0003e80000000800 */
[----:B------:R1:W-:Y:S01]  /*8a10*/  STS [R36+0x20], R10 ;  /* 0x0000200a24007388 */ /* 0x0003e20000000800 */
[----:B0-----:R-:W-:-:S03]  /*8a20*/  IADD3 R4, P3, R3, R9, RZ ;  /* 0x0000000903047210 */ /* 0x001fc60007f7e0ff */
[----:B------:R1:W-:Y:S01]  /*8a30*/  STS [R36+0x30], R13 ;  /* 0x0000300d24007388 */ /* 0x0003e20000000800 */
[----:B------:R-:W-:Y:S01]  /*8a40*/  ISETP.GE.U32.AND P0, PT, R4, UR8, PT ;  /* 0x0000000804007c0c */ /* 0x000fe2000bf06070 */
[----:B------:R-:W-:Y:S02]  /*8a50*/  IMAD.X R28, R21, 0x1, R38, P3 ;  /* 0x00000001151c7824 */ /* 0x000fe400018e0626 */
[----:B------:R1:W-:Y:S04]  /*8a60*/  STS [R36+0x40], R18 ;  /* 0x0000401224007388 */ /* 0x0003e80000000800 */
[----:B------:R1:W-:Y:S01]  /*8a70*/  STS [R36+0x50], R22 ;  /* 0x0000501624007388 */ /* 0x0003e20000000800 */
[----:B------:R-:W-:-:S03]  /*8a80*/  ISETP.GE.U32.AND.EX P0, PT, R28, UR9, PT, P0 ;  /* 0x000000091c007c0c */ /* 0x000fc6000bf06100 */
[----:B------:R1:W-:Y:S04]  /*8a90*/  STS [R36+0x60], R33 ;  /* 0x0000602124007388 */ /* 0x0003e80000000800 */
[----:B------:R1:W-:Y:S01]  /*8aa0*/  STS [R36+0x70], R45 ;  /* 0x0000702d24007388 */ /* 0x0003e20000000800 */
[----:B------:R-:W-:Y:S06]  /*8ab0*/  BAR.SYNC.DEFER_BLOCKING 0x0 ;  /* 0x0000000000007b1d */ /* 0x000fec0000010000 */
[----:B------:R-:W-:Y:S05]  /*8ac0*/  @P1 BRA `(.L_x_100) ;  /* 0x0000000000781947 */ /* 0x000fea0003800000 */
[C---:B-1----:R-:W-:Y:S01]  /*8ad0*/  IADD3 R7, P1, R26.reuse, 0x1, RZ ;  /* 0x000000011a077810 */ /* 0x042fe20007f3e0ff */
        /* <DEDUP_REMOVED lines=9> */
[----:B------:R-:W-:-:S02]  /*8b70*/  ISETP.GE.U32.AND P2, PT, R26, UR6, PT ;  /* 0x000000061a007c0c */ /* 0x000fc4000bf46070 */
[----:B------:R-:W-:Y:S01]  /*8b80*/  ISETP.GE.U32.AND.EX P3, PT, R7, UR7, PT, P3 ;  /* 0x0000000707007c0c */ /* 0x000fe2000bf66130 */
[----:B------:R-:W-:Y:S01]  /*8b90*/  IMAD.MOV.U32 R7, RZ, RZ, R27 ;  /* 0x000000ffff077224 */ /* 0x000fe200078e001b */
[----:B------:R-:W-:Y:S01]  /*8ba0*/  ISETP.GE.U32.AND.EX P4, PT, R10, UR7, PT, P4 ;  /* 0x000000070a007c0c */ /* 0x000fe2000bf86140 */
[----:B------:R-:W-:Y:S01]  /*8bb0*/  IMAD R10, R6, UR6, RZ ;  /* 0x00000006060a7c24 */ /* 0x000fe2000f8e02ff */
[----:B------:R-:W-:Y:S01]  /*8bc0*/  ISETP.GE.U32.AND.EX P2, PT, R27, UR7, PT, P2 ;  /* 0x000000071b007c0c */ /* 0x000fe2000bf46120 */
[----:B------:R-:W-:Y:S01]  /*8bd0*/  IMAD.MOV.U32 R6, RZ, RZ, R26 ;  /* 0x000000ffff067224 */ /* 0x000fe200078e001a */
[----:B------:R-:W-:-:S03]  /*8be0*/  ISETP.GE.U32.AND.EX P1, PT, R13, UR7, PT, P1 ;  /* 0x000000070d007c0c */ /* 0x000fc6000bf26110 */
[----:B------:R-:W-:-:S04]  /*8bf0*/  IMAD.WIDE.U32 R6, R29, UR6, R6 ;  /* 0x000000061d067c25 */ /* 0x000fc8000f8e0006 */
[----:B------:R-:W0:Y:S01]  /*8c00*/  @!P3 LDS.U8 R53, [R37+0x1] ;  /* 0x000001002535b984 */ /* 0x000e220000000000 */
[----:B------:R-:W-:Y:S01]  /*8c10*/  IMAD R29, R29, UR7, R10 ;  /* 0x000000071d1d7c24 */ /* 0x000fe2000f8e020a */
[----:B------:R-:W-:Y:S02]  /*8c20*/  IADD3 R6, P6, R6, UR4, RZ ;  /* 0x0000000406067c10 */ /* 0x000fe4000ffde0ff */
[----:B------:R-:W1:Y:S02]  /*8c30*/  @!P4 LDS.U8 R45, [R37+0x2] ;  /* 0x00000200252dc984 */ /* 0x000e640000000000 */
[----:B------:R-:W-:Y:S02]  /*8c40*/  IADD3.X R7, R7, UR5, R29, P6, !PT ;  /* 0x0000000507077c10 */ /* 0x000fe4000b7fe41d */
[----:B------:R-:W2:Y:S04]  /*8c50*/  @!P2 LDS.U8 R33, [R37] ;  /* 0x000000002521a984 */ /* 0x000ea80000000000 */
[----:B------:R-:W3:Y:S04]  /*8c60*/  @!P1 LDS.U8 R13, [R37+0x3] ;  /* 0x00000300250d9984 */ /* 0x000ee80000000000 */
[----:B0-----:R0:W-:Y:S04]  /*8c70*/  @!P3 STG.E.U8 desc[UR14][R6.64+0x1], R53 ;  /* 0x000001350600b986 */ /* 0x0011e8000c10110e */
[----:B-1----:R0:W-:Y:S04]  /*8c80*/  @!P4 STG.E.U8 desc[UR14][R6.64+0x2], R45 ;  /* 0x0000022d0600c986 */ /* 0x0021e8000c10110e */
[----:B--2---:R0:W-:Y:S04]  /*8c90*/  @!P2 STG.E.U8 desc[UR14][R6.64], R33 ;  /* 0x000000210600a986 */ /* 0x0041e8000c10110e */
[----:B---3--:R0:W-:Y:S02]  /*8ca0*/  @!P1 STG.E.U8 desc[UR14][R6.64+0x3], R13 ;  /* 0x0000030d06009986 */ /* 0x0081e4000c10110e */
.L_x_100:
[----:B------:R-:W-:Y:S05]  /*8cb0*/  BSYNC B0 ;  /* 0x0000000000007941 */ /* 0x000fea0003800000 */
.L_x_99:
[----:B------:R-:W-:Y:S04]  /*8cc0*/  BSSY B0, `(.L_x_101) ;  /* 0x0000020000007945 */ /* 0x000fe80003800000 */
[----:B------:R-:W-:Y:S05]  /*8cd0*/  @P0 BRA `(.L_x_102) ;  /* 0x0000000000780947 */ /* 0x000fea0003800000 */
[----:B0-----:R-:W-:Y:S01]  /*8ce0*/  IADD3 R6, P2, R26, 0x1, RZ ;  /* 0x000000011a067810 */ /* 0x001fe20007f5e0ff */
[----:B------:R-:W-:Y:S01]  /*8cf0*/  IMAD R53, R28, UR6, RZ ;  /* 0x000000061c357c24 */ /* 0x000fe2000f8e02ff */
[C---:B-1----:R-:W-:Y:S01]  /*8d00*/  IADD3 R7, P6, R26.reuse, 0x2, RZ ;  /* 0x000000021a077810 */ /* 0x042fe20007fde0ff */
[----:B------:R-:W-:Y:S01]  /*8d10*/  ULDC.64 UR4, c[0x0][0x220] ;  /* 0x0000880000047ab9 */ /* 0x000fe20000000a00 */
[----:B------:R-:W-:Y:S01]  /*8d20*/  IADD3 R10, P4, R26, 0x3, RZ ;  /* 0x000000031a0a7810 */ /* 0x000fe20007f9e0ff */
[----:B------:R-:W-:Y:S01]  /*8d30*/  IMAD R53, R4, UR7, R53 ;  /* 0x0000000704357c24 */ /* 0x000fe2000f8e0235 */
        /* <DEDUP_REMOVED lines=10> */
[----:B------:R-:W-:Y:S01]  /*8de0*/  IMAD.MOV.U32 R7, RZ, RZ, R27 ;  /* 0x000000ffff077224 */ /* 0x000fe200078e001b */
[----:B------:R-:W-:Y:S02]  /*8df0*/  ISETP.GE.U32.AND.EX P2, PT, R27, UR7, PT, P2 ;  /* 0x000000071b007c0c */ /* 0x000fe4000bf46120 */
[----:B------:R-:W-:Y:S01]  /*8e00*/  ISETP.GE.U32.AND.EX P0, PT, R10, UR7, PT, P0 ;  /* 0x000000070a007c0c */ /* 0x000fe2000bf06100 */
[----:B------:R-:W-:-:S03]  /*8e10*/  IMAD.WIDE.U32 R6, R4, UR6, R6 ;  /* 0x0000000604067c25 */ /* 0x000fc6000f8e0006 */
[----:B------:R-:W-:-:S03]  /*8e20*/  IADD3 R6, P4, R6, UR4, RZ ;  /* 0x0000000406067c10 */ /* 0x000fc6000ff9e0ff */
[----:B------:R-:W0:Y:S01]  /*8e30*/  @!P1 LDS.U8 R29, [R37+0x211] ;  /* 0x00021100251d9984 */ /* 0x000e220000000000 */
[----:B------:R-:W-:-:S03]  /*8e40*/  IADD3.X R7, R7, UR5, R53, P4, !PT ;  /* 0x0000000507077c10 */ /* 0x000fc6000a7fe435 */
[----:B------:R-:W1:Y:S04]  /*8e50*/  @!P3 LDS.U8 R33, [R37+0x212] ;  /* 0x000212002521b984 */ /* 0x000e680000000000 */
[----:B------:R-:W2:Y:S04]  /*8e60*/  @!P2 LDS.U8 R13, [R37+0x210] ;  /* 0x00021000250da984 */ /* 0x000ea80000000000 */
[----:B------:R-:W3:Y:S04]  /*8e70*/  @!P0 LDS.U8 R45, [R37+0x213] ;  /* 0x00021300252d8984 */ /* 0x000ee80000000000 */
[----:B0-----:R4:W-:Y:S04]  /*8e80*/  @!P1 STG.E.U8 desc[UR14][R6.64+0x1], R29 ;  /* 0x0000011d06009986 */ /* 0x0019e8000c10110e */
[----:B-1----:R4:W-:Y:S04]  /*8e90*/  @!P3 STG.E.U8 desc[UR14][R6.64+0x2], R33 ;  /* 0x000002210600b986 */ /* 0x0029e8000c10110e */
[----:B--2---:R4:W-:Y:S04]  /*8ea0*/  @!P2 STG.E.U8 desc[UR14][R6.64], R13 ;  /* 0x0000000d0600a986 */ /* 0x0049e8000c10110e */
[----:B---3--:R4:W-:Y:S02]  /*8eb0*/  @!P0 STG.E.U8 desc[UR14][R6.64+0x3], R45 ;  /* 0x0000032d06008986 */ /* 0x0089e4000c10110e */
.L_x_102:
[----:B------:R-:W-:Y:S05]  /*8ec0*/  BSYNC B0 ;  /* 0x0000000000007941 */ /* 0x000fea0003800000 */
.L_x_101:
[C---:B01--4-:R-:W-:Y:S01]  /*8ed0*/  IADD3 R13, P3, R3.reuse, R12, RZ ;  /* 0x0000000c030d7210 */ /* 0x053fe20007f7e0ff */
[----:B------:R-:W-:Y:S01]  /*8ee0*/  IMAD.X R24, RZ, RZ, R25, P5 ;  /* 0x000000ffff187224 */ /* 0x000fe200028e0619 */
[-C--:B------:R-:W-:Y:S01]  /*8ef0*/  IADD3 R10, P5, R3, R17.reuse, RZ ;  /* 0x00000011030a7210 */ /* 0x080fe20007fbe0ff */
[----:B------:R-:W-:Y:S01]  /*8f00*/  IMAD.U32 R23, R23, 0x10000, RZ ;  /* 0x0001000017177824 */ /* 0x000fe200078e00ff */
[----:B------:R-:W-:Y:S01]  /*8f10*/  IADD3 R18, P0, R0, R2, RZ ;  /* 0x0000000200127210 */ /* 0x000fe20007f1e0ff */
[----:B------:R-:W-:Y:S01]  /*8f20*/  IMAD.X R2, R21, 0x1, R40, P3 ;  /* 0x0000000115027824 */ /* 0x000fe200018e0628 */
[C---:B------:R-:W-:Y:S01]  /*8f30*/  IADD3 R6, P1, R3.reuse, R46, RZ ;  /* 0x0000002e03067210 */ /* 0x040fe20007f3e0ff */
[----:B------:R-:W-:Y:S01]  /*8f40*/  IMAD.U32 R34, R34, 0x10000, RZ ;  /* 0x0001000022227824 */ /* 0x000fe200078e00ff */
[C---:B------:R-:W-:Y:S01]  /*8f50*/  IADD3 R7, P4, R3.reuse, R42, RZ ;  /* 0x0000002a03077210 */ /* 0x040fe20007f9e0ff */
[----:B------:R-:W-:Y:S01]  /*8f60*/  BSSY B0, `(.L_x_103) ;  /* 0x0000051000007945 */ /* 0x000fe20003800000 */
[----:B------:R-:W-:Y:S01]  /*8f70*/  IADD3 R4, P2, R3, R48, RZ ;  /* 0x0000003003047210 */ /* 0x000fe20007f5e0ff */
[----:B------:R-:W-:Y:S01]  /*8f80*/  IMAD.X R28, R21, 0x1, R47, P1 ;  /* 0x00000001151c7824 */ /* 0x000fe200008e062f */
[----:B------:R-:W-:Y:S01]  /*8f90*/  IADD3 R22, P3, R3, R50, RZ ;  /* 0x0000003203167210 */ /* 0x000fe20007f7e0ff */
[C---:B------:R-:W-:Y:S01]  /*8fa0*/  IMAD.X R3, R21.reuse, 0x1, R41, P5 ;  /* 0x0000000115037824 */ /* 0x040fe200028e0629 */
[C---:B------:R-:W-:Y:S01]  /*8fb0*/  IADD3 R48, P5, R0.reuse, R48, RZ ;  /* 0x0000003000307210 */ /* 0x040fe20007fbe0ff */
[C---:B------:R-:W-:Y:S01]  /*8fc0*/  IMAD.X R25, R21.reuse, 0x1, R43, P4 ;  /* 0x0000000115197824 */ /* 0x040fe200020e062b */
[C---:B------:R-:W-:Y:S01]  /*8fd0*/  IADD3 R29, P1, R0.reuse, R17, RZ ;  /* 0x00000011001d7210 */ /* 0x040fe20007f3e0ff */
[--C-:B------:R-:W-:Y:S01]  /*8fe0*/  IMAD.X R17, R21, 0x1, R49.reuse, P2 ;  /* 0x0000000115117824 */ /* 0x100fe200010e0631 */
[----:B------:R-:W-:Y:S01]  /*8ff0*/  IADD3 R9, P6, R0, R9, RZ ;  /* 0x0000000900097210 */ /* 0x000fe20007fde0ff */
[----:B------:R-:W-:Y:S01]  /*9000*/  IMAD.X R49, R24, 0x1, R49, P5 ;  /* 0x0000000118317824 */ /* 0x000fe200028e0631 */
[----:B------:R-:W-:Y:S01]  /*9010*/  ISETP.GE.U32.AND P5, PT, R13, UR8, PT ;  /* 0x000000080d007c0c */ /* 0x000fe2000bfa6070 */
[----:B------:R-:W-:Y:S01]  /*9020*/  IMAD.X R21, R21, 0x1, R51, P3 ;  /* 0x0000000115157824 */ /* 0x000fe200018e0633 */
[----:B------:R-:W-:Y:S01]  /*9030*/  IADD3 R12, P4, R0, R12, RZ ;  /* 0x0000000c000c7210 */ /* 0x000fe20007f9e0ff */
[----:B------:R-:W-:Y:S01]  /*9040*/  IMAD.X R38, R24, 0x1, R38, P6 ;  /* 0x0000000118267824 */ /* 0x000fe200030e0626 */
[----:B------:R-:W-:Y:S01]  /*9050*/  ISETP.GE.U32.AND.EX P5, PT, R2, UR9, PT, P5 ;  /* 0x0000000902007c0c */ /* 0x000fe2000bfa6150 */
[----:B------:R-:W-:Y:S01]  /*9060*/  IMAD.X R41, R24, 0x1, R41, P1 ;  /* 0x0000000118297824 */ /* 0x000fe200008e0629 */
[----:B------:R-:W-:Y:S01]  /*9070*/  IADD3 R42, P2, R0, R42, RZ ;  /* 0x0000002a002a7210 */ /* 0x000fe20007f5e0ff */
[----:B------:R-:W-:Y:S01]  /*9080*/  IMAD.X R40, R24, 0x1, R40, P4 ;  /* 0x0000000118287824 */ /* 0x000fe200020e0628 */
[----:B------:R-:W-:-:S02]  /*9090*/  IADD3 R46, P3, R0, R46, RZ ;  /* 0x0000002e002e7210 */ /* 0x000fc40007f7e0ff */
[----:B------:R-:W-:Y:S01]  /*90a0*/  IADD3 R0, P6, R0, R50, RZ ;  /* 0x0000003200007210 */ /* 0x000fe20007fde0ff */
[C---:B------:R-:W-:Y:S01]  /*90b0*/  IMAD.X R43, R24.reuse, 0x1, R43, P2 ;  /* 0x00000001182b7824 */ /* 0x040fe200010e062b */
[----:B------:R-:W-:Y:S01]  /*90c0*/  LOP3.LUT R15, R15, 0xffff, RZ, 0xc0, !PT ;  /* 0x0000ffff0f0f7812 */ /* 0x000fe200078ec0ff */
[C---:B------:R-:W-:Y:S01]  /*90d0*/  IMAD.X R47, R24.reuse, 0x1, R47, P3 ;  /* 0x00000001182f7824 */ /* 0x040fe200018e062f */
[----:B------:R-:W-:Y:S01]  /*90e0*/  LOP3.LUT R19, R19, 0xffff, RZ, 0xc0, !PT ;  /* 0x0000ffff13137812 */ /* 0x000fe200078ec0ff */
[----:B------:R-:W-:Y:S01]  /*90f0*/  IMAD.X R51, R24, 0x1, R51, P6 ;  /* 0x0000000118337824 */ /* 0x000fe200030e0633 */
[----:B------:R-:W-:Y:S01]  /*9100*/  LOP3.LUT R31, R31, 0xffff, RZ, 0xc0, !PT ;  /* 0x0000ffff1f1f7812 */ /* 0x000fe200078ec0ff */
[----:B------:R-:W-:Y:S01]  /*9110*/  IMAD.SHL.U32 R15, R15, 0x1000000, RZ ;  /* 0x010000000f0f7824 */ /* 0x000fe200078e00ff */
[----:B------:R-:W-:Y:S01]  /*9120*/  LOP3.LUT R35, R35, 0xffff, RZ, 0xc0, !PT ;  /* 0x0000ffff23237812 */ /* 0x000fe200078ec0ff */
[----:B------:R-:W-:Y:S01]  /*9130*/  IMAD.X R24, RZ, RZ, R24, P0 ;  /* 0x000000ffff187224 */ /* 0x000fe200000e0618 */
[----:B------:R-:W-:Y:S01]  /*9140*/  LOP3.LUT R30, R30, 0xff0000, R23, 0xf8, !PT ;  /* 0x00ff00001e1e7812 */ /* 0x000fe200078ef817 */
[----:B------:R-:W-:Y:S01]  /*9150*/  IMAD.SHL.U32 R19, R19, 0x1000000, RZ ;  /* 0x0100000013137824 */ /* 0x000fe200078e00ff */
[----:B------:R-:W-:Y:S01]  /*9160*/  LOP3.LUT R39, R39, 0xff0000, R34, 0xf8, !PT ;  /* 0x00ff000027277812 */ /* 0x000fe200078ef822 */
[----:B------:R-:W-:Y:S01]  /*9170*/  IMAD.SHL.U32 R31, R31, 0x1000000, RZ ;  /* 0x010000001f1f7824 */ /* 0x000fe200078e00ff */
[----:B------:R-:W-:Y:S01]  /*9180*/  ISETP.GE.U32.AND P3, PT, R10, UR8, PT ;  /* 0x000000080a007c0c */ /* 0x000fe2000bf66070 */
[----:B------:R-:W-:Y:S01]  /*9190*/  IMAD.SHL.U32 R32, R35, 0x1000000, RZ ;  /* 0x0100000023207824 */ /* 0x000fe200078e00ff */
[----:B------:R-:W-:-:S02]  /*91a0*/  ISETP.GE.U32.AND P2, PT, R7, UR8, PT ;  /* 0x0000000807007c0c */ /* 0x000fc4000bf46070 */
[----:B------:R-:W-:Y:S02]  /*91b0*/  ISETP.GE.U32.AND P1, PT, R6, UR8, PT ;  /* 0x0000000806007c0c */ /* 0x000fe4000bf26070 */
[----:B------:R-:W-:Y:S02]  /*91c0*/  ISETP.GE.U32.AND P0, PT, R4, UR8, PT ;  /* 0x0000000804007c0c */ /* 0x000fe4000bf06070 */
[----:B------:R-:W-:Y:S02]  /*91d0*/  ISETP.GE.U32.AND P6, PT, R22, UR8, PT ;  /* 0x0000000816007c0c */ /* 0x000fe4000bfc6070 */
[----:B------:R-:W-:Y:S02]  /*91e0*/  LOP3.LUT R16, R16, R15, RZ, 0xfc, !PT ;  /* 0x0000000f10107212 */ /* 0x000fe400078efcff */
[----:B------:R-:W-:Y:S02]  /*91f0*/  ISETP.GE.U32.AND P4, PT, R18, UR8, PT ;  /* 0x0000000812007c0c */ /* 0x000fe4000bf86070 */
[----:B------:R-:W-:-:S02]  /*9200*/  ISETP.GE.U32.AND.EX P3, PT, R3, UR9, PT, P3 ;  /* 0x0000000903007c0c */ /* 0x000fc4000bf66130 */
[----:B------:R-:W-:Y:S02]  /*9210*/  ISETP.GE.U32.AND.EX P2, PT, R25, UR9, PT, P2 ;  /* 0x0000000919007c0c */ /* 0x000fe4000bf46120 */
[----:B------:R-:W-:Y:S02]  /*9220*/  ISETP.GE.U32.AND.EX P1, PT, R28, UR9, PT, P1 ;  /* 0x000000091c007c0c */ /* 0x000fe4000bf26110 */
[----:B------:R-:W-:Y:S02]  /*9230*/  ISETP.GE.U32.AND.EX P0, PT, R17, UR9, PT, P0 ;  /* 0x0000000911007c0c */ /* 0x000fe4000bf06100 */
[----:B------:R-:W-:Y:S02]  /*9240*/  ISETP.GE.U32.AND.EX P6, PT, R21, UR9, PT, P6 ;  /* 0x0000000915007c0c */ /* 0x000fe4000bfc6160 */
[----:B------:R-:W-:Y:S02]  /*9250*/  LOP3.LUT R20, R20, R19, RZ, 0xfc, !PT ;  /* 0x0000001314147212 */ /* 0x000fe400078efcff */
[----:B------:R-:W-:-:S02]  /*9260*/  LOP3.LUT R15, R30, R31, RZ, 0xfc, !PT ;  /* 0x0000001f1e0f7212 */ /* 0x000fc400078efcff */
[----:B------:R-:W-:Y:S01]  /*9270*/  LOP3.LUT R39, R39, R32, RZ, 0xfc, !PT ;  /* 0x0000002027277212 */ /* 0x000fe200078efcff */
[----:B------:R-:W-:Y:S06]  /*9280*/  @P5 BRA `(.L_x_104) ;  /* 0x0000000000785947 */ /* 0x000fec0003800000 */
        /* <DEDUP_REMOVED lines=8> */
[----:B------:R-:W-:-:S05]  /*9310*/  IADD3 R2, P5, R26, 0x1, RZ ;  /* 0x000000011a027810 */ /* 0x000fca0007fbe0ff */
[----:B------:R-:W-:Y:S01]  /*9320*/  IMAD.X R13, RZ, RZ, R27, P5 ;  /* 0x000000ffff0d7224 */ /* 0x000fe200028e061b */
[----:B------:R-:W-:-:S04]  /*9330*/  ISETP.GE.U32.AND P5, PT, R2, UR6, PT ;  /* 0x0000000602007c0c */ /* 0x000fc8000bfa6070 */
[----:B------:R-:W-:-:S13]  /*9340*/  ISETP.GE.U32.AND.EX P5, PT, R13, UR7, PT, P5 ;  /* 0x000000070d007c0c */ /* 0x000fda000bfa6150 */
[----:B------:R-:W0:Y:S04]  /*9350*/  @!P5 LDS.U8 R19, [R37+0x421] ;  /* 0x000421002513d984 */ /* 0x000e280000000000 */
[----:B0-----:R-:W-:Y:S01]  /*9360*/  @!P5 STG.E.U8 desc[UR14][R30.64+0x1], R19 ;  /* 0x000001131e00d986 */ /* 0x001fe2000c10110e */
[----:B------:R-:W-:-:S05]  /*9370*/  IADD3 R2, P5, R26, 0x2, RZ ;  /* 0x000000021a027810 */ /* 0x000fca0007fbe0ff */
[----:B------:R-:W-:Y:S01]  /*9380*/  IMAD.X R13, RZ, RZ, R27, P5 ;  /* 0x000000ffff0d7224 */ /* 0x000fe200028e061b */
[----:B------:R-:W-:-:S04]  /*9390*/  ISETP.GE.U32.AND P5, PT, R2, UR6, PT ;  /* 0x0000000602007c0c */ /* 0x000fc8000bfa6070 */
[----:B------:R-:W-:-:S13]  /*93a0*/  ISETP.GE.U32.AND.EX P5, PT, R13, UR7, PT, P5 ;  /* 0x000000070d007c0c */ /* 0x000fda000bfa6150 */
[----:B------:R-:W0:Y:S04]  /*93b0*/  @!P5 LDS.U8 R23, [R37+0x422] ;  /* 0x000422002517d984 */ /* 0x000e280000000000 */
[----:B0-----:R-:W-:Y:S01]  /*93c0*/  @!P5 STG.E.U8 desc[UR14][R30.64+0x2], R23 ;  /* 0x000002171e00d986 */ /* 0x001fe2000c10110e */
        /* <DEDUP_REMOVED lines=9> */
[----:B0-----:R0:W-:Y:S02]  /*9460*/  @!P5 STG.E.U8 desc[UR14][R30.64+0x3], R19 ;  /* 0x000003131e00d986 */ /* 0x0011e4000c10110e */
.L_x_104:
[----:B------:R-:W-:Y:S05]  /*9470*/  BSYNC B0 ;  /* 0x0000000000007941 */ /* 0x000fea0003800000 */
.L_x_103:
[----:B------:R-:W-:Y:S04]  /*9480*/  BSSY B0, `(.L_x_105) ;  /* 0x0000020000007945 */ /* 0x000fe80003800000 */
[----:B------:R-:W-:Y:S05]  /*9490*/  @P3 BRA `(.L_x_106) ;  /* 0x0000000000783947 */ /* 0x000fea0003800000 */
[----:B------:R-:W-:Y:S01]  /*94a0*/  IMAD R13, R3, UR6, RZ ;  /* 0x00000006030d7c24 */ /* 0x000fe2000f8e02ff */
[----:B------:R-:W-:Y:S01]  /*94b0*/  ULDC.64 UR4, c[0x0][0x220] ;  /* 0x0000880000047ab9 */ /* 0x000fe20000000a00 */
[----:B------:R-:W-:Y:S02]  /*94c0*/  IMAD.MOV.U32 R2, RZ, RZ, R26 ;  /* 0x000000ffff027224 */ /* 0x000fe400078e001a */
[----:B------:R-:W-:Y:S02]  /*94d0*/  IMAD.MOV.U32 R3, RZ, RZ, R27 ;  /* 0x000000ffff037224 */ /* 0x000fe400078e001b */
[C---:B------:R-:W-:Y:S02]  /*94e0*/  IMAD R13, R10.reuse, UR7, R13 ;  /* 0x000000070a0d7c24 */ /* 0x040fe4000f8e020d */
[----:B------:R-:W-:Y:S01]  /*94f0*/  IMAD.WIDE.U32 R2, R10, UR6, R2 ;  /* 0x000000060a027c25 */ /* 0x000fe2000f8e0002 */
[----:B------:R-:W-:Y:S02]  /*9500*/  IADD3 R10, P5, R26, 0x1, RZ ;  /* 0x000000011a0a7810 */ /* 0x000fe40007fbe0ff */
[----:B------:R-:W-:-:S04]  /*9510*/  IADD3 R2, P3, R2, UR4, RZ ;  /* 0x0000000402027c10 */ /* 0x000fc8000ff7e0ff */
[----:B------:R-:W-:Y:S01]  /*9520*/  IADD3.X R3, R3, UR5, R13, P3, !PT ;  /* 0x0000000503037c10 */ /* 0x000fe20009ffe40d */
[----:B------:R-:W-:Y:S01]  /*9530*/  IMAD.X R13, RZ, RZ, R27, P5 ;  /* 0x000000ffff0d7224 */ /* 0x000fe200028e061b */
[----:B0-----:R-:W-:Y:S02]  /*9540*/  IADD3 R19, P3, R26, 0x2, RZ ;  /* 0x000000021a137810 */ /* 0x001fe40007f7e0ff */
[----:B------:R-:W-:-:S03]  /*9550*/  ISETP.GE.U32.AND P5, PT, R10, UR6, PT ;  /* 0x000000060a007c0c */ /* 0x000fc6000bfa6070 */
[----:B------:R-:W-:Y:S01]  /*9560*/  IMAD.X R10, RZ, RZ, R27, P3 ;  /* 0x000000ffff0a7224 */ /* 0x000fe200018e061b */
[----:B------:R-:W-:Y:S02]  /*9570*/  ISETP.GE.U32.AND.EX P5, PT, R13, UR7, PT, P5 ;  /* 0x000000070d007c0c */ /* 0x000fe4000bfa6150 */
[----:B------:R-:W-:-:S04]  /*9580*/  ISETP.GE.U32.AND P3, PT, R19, UR6, PT ;  /* 0x0000000613007c0c */ /* 0x000fc8000bf66070 */
[----:B------:R-:W-:-:S07]  /*9590*/  ISETP.GE.U32.AND.EX P3, PT, R10, UR7, PT, P3 ;  /* 0x000000070a007c0c */ /* 0x000fce000bf66130 */
[----:B------:R-:W0:Y:S06]  /*95a0*/  @!P5 LDS.U8 R19, [R37+0x631] ;  /* 0x000631002513d984 */ /* 0x000e2c0000000000 */
[----:B------:R-:W1:Y:S04]  /*95b0*/  @!P3 LDS.U8 R23, [R37+0x632] ;  /* 0x000632002517b984 */ /* 0x000e680000000000 */
[----:B0-----:R-:W-:Y:S01]  /*95c0*/  @!P5 STG.E.U8 desc[UR14][R2.64+0x1], R19 ;  /* 0x000001130200d986 */ /* 0x001fe2000c10110e */
[----:B------:R-:W-:-:S03]  /*95d0*/  IADD3 R10, P5, R26, 0x3, RZ ;  /* 0x000000031a0a7810 */ /* 0x000fc60007fbe0ff */
[----:B-1----:R-:W-:Y:S02]  /*95e0*/  @!P3 STG.E.U8 desc[UR14][R2.64+0x2], R23 ;  /* 0x000002170200b986 */ /* 0x002fe4000c10110e */
[----:B------:R-:W-:Y:S01]  /*95f0*/  IMAD.X R13, RZ, RZ, R27, P5 ;  /* 0x000000ffff0d7224 */ /* 0x000fe200028e061b */
[----:B------:R-:W-:Y:S02]  /*9600*/  ISETP.GE.U32.AND P3, PT, R26, UR6, PT ;  /* 0x000000061a007c0c */ /* 0x000fe4000bf66070 */
[----:B------:R-:W-:Y:S02]  /*9610*/  ISETP.GE.U32.AND P5, PT, R10, UR6, PT ;  /* 0x000000060a007c0c */ /* 0x000fe4000bfa6070 */
[----:B------:R-:W-:Y:S02]  /*9620*/  ISETP.GE.U32.AND.EX P3, PT, R27, UR7, PT, P3 ;  /* 0x000000071b007c0c */ /* 0x000fe4000bf66130 */
[----:B------:R-:W-:-:S11]  /*9630*/  ISETP.GE.U32.AND.EX P5, PT, R13, UR7, PT, P5 ;  /* 0x000000070d007c0c */ /* 0x000fd6000bfa6150 */
[----:B------:R-:W0:Y:S04]  /*9640*/  @!P3 LDS.U8 R13, [R37+0x630] ;  /* 0x00063000250db984 */ /* 0x000e280000000000 */
[----:B------:R-:W1:Y:S04]  /*9650*/  @!P5 LDS.U8 R31, [R37+0x633] ;  /* 0x00063300251fd984 */ /* 0x000e680000000000 */
[----:B0-----:R2:W-:Y:S04]  /*9660*/  @!P3 STG.E.U8 desc[UR14][R2.64], R13 ;  /* 0x0000000d0200b986 */ /* 0x0015e8000c10110e */
[----:B-1----:R2:W-:Y:S02]  /*9670*/  @!P5 STG.E.U8 desc[UR14][R2.64+0x3], R31 ;  /* 0x0000031f0200d986 */ /* 0x0025e4000c10110e */
.L_x_106:
[----:B------:R-:W-:Y:S05]  /*9680*/  BSYNC B0 ;  /* 0x0000000000007941 */ /* 0x000fea0003800000 */
.L_x_105:
[----:B------:R-:W-:Y:S04]  /*9690*/  BSSY B0, `(.L_x_107) ;  /* 0x0000020000007945 */ /* 0x000fe80003800000 */
[----:B------:R-:W-:Y:S05]  /*96a0*/  @P2 BRA `(.L_x_108) ;  /* 0x0000000000782947 */ /* 0x000fea0003800000 */
[----:B--2---:R-:W-:Y:S01]  /*96b0*/  IADD3 R2, P2, R26, 0x1, RZ ;  /* 0x000000011a027810 */ /* 0x004fe20007f5e0ff */
[--C-:B------:R-:W-:Y:S01]  /*96c0*/  IMAD.MOV.U32 R3, RZ, RZ, R27.reuse ;  /* 0x000000ffff037224 */ /* 0x100fe200078e001b */
[----:B------:R-:W-:Y:S01]  /*96d0*/  ULDC.64 UR4, c[0x0][0x220] ;  /* 0x0000880000047ab9 */ /* 0x000fe20000000a00 */
[----:B------:R-:W-:Y:S01]  /*96e0*/  IMAD R10, R25, UR6, RZ ;  /* 0x00000006190a7c24 */ /* 0x000fe2000f8e02ff */
[----:B------:R-:W-:Y:S01]  /*96f0*/  ISETP.GE.U32.AND P5, PT, R2, UR6, PT ;  /* 0x0000000602007c0c */ /* 0x000fe2000bfa6070 */
[----:B------:R-:W-:-:S05]  /*9700*/  IMAD.X R2, RZ, RZ, R27, P2 ;  /* 0x000000ffff027224 */ /* 0x000fca00010e061b */
[----:B------:R-:W-:Y:S01]  /*9710*/  ISETP.GE.U32.AND.EX P5, PT, R2, UR7, PT, P5 ;  /* 0x0000000702007c0c */ /* 0x000fe2000bfa6150 */
[----:B------:R-:W-:-:S04]  /*9720*/  IMAD.MOV.U32 R2, RZ, RZ, R26 ;  /* 0x000000ffff027224 */ /* 0x000fc800078e001a */
[----:B------:R-:W-:-:S04]  /*9730*/  IMAD.WIDE.U32 R2, R7, UR6, R2 ;  /* 0x0000000607027c25 */ /* 0x000fc8000f8e0002 */
[----:B------:R-:W-:Y:S01]  /*9740*/  IMAD R7, R7, UR7, R10 ;  /* 0x0000000707077c24 */ /* 0x000fe2000f8e020a */
[----:B------:R-:W-:Y:S02]  /*9750*/  IADD3 R2, P2, R2, UR4, RZ ;  /* 0x0000000402027c10 */ /* 0x000fe4000ff5e0ff */
[C---:B------:R-:W-:Y:S01]  /*9760*/  IADD3 R10, P3, R26.reuse, 0x3, RZ ;  /* 0x000000031a0a7810 */ /* 0x040fe20007f7e0ff */
[----:B------:R-:W1:Y:S01]  /*9770*/  @!P5 LDS.U8 R13, [R37+0x841] ;  /* 0x00084100250dd984 */ /* 0x000e620000000000 */
[----:B------:R-:W-:Y:S02]  /*9780*/  IADD3.X R3, R3, UR5, R7, P2, !PT ;  /* 0x0000000503037c10 */ /* 0x000fe400097fe407 */
[----:B------:R-:W-:Y:S01]  /*9790*/  IADD3 R7, P2, R26, 0x2, RZ ;  /* 0x000000021a077810 */ /* 0x000fe20007f5e0ff */
[----:B0-----:R-:W-:Y:S01]  /*97a0*/  IMAD.X R19, RZ, RZ, R27, P3 ;  /* 0x000000ffff137224 */ /* 0x001fe200018e061b */
[----:B------:R-:W-:-:S04]  /*97b0*/  ISETP.GE.U32.AND P3, PT, R10, UR6, PT ;  /* 0x000000060a007c0c */ /* 0x000fc8000bf66070 */
[----:B------:R-:W-:Y:S01]  /*97c0*/  ISETP.GE.U32.AND.EX P3, PT, R19, UR7, PT, P3 ;  /* 0x0000000713007c0c */ /* 0x000fe2000bf66130 */
[----:B-1----:R-:W-:Y:S01]  /*97d0*/  @!P5 STG.E.U8 desc[UR14][R2.64+0x1], R13 ;  /* 0x0000010d0200d986 */ /* 0x002fe2000c10110e */
[----:B------:R-:W-:Y:S01]  /*97e0*/  ISETP.GE.U32.AND P5, PT, R7, UR6, PT ;  /* 0x0000000607007c0c */ /* 0x000fe2000bfa6070 */
[----:B------:R-:W-:Y:S01]  /*97f0*/  IMAD.X R7, RZ, RZ, R27, P2 ;  /* 0x000000ffff077224 */ /* 0x000fe200010e061b */
[----:B------:R-:W-:-:S09]  /*9800*/  ISETP.GE.U32.AND P2, PT, R26, UR6, PT ;  /* 0x000000061a007c0c */ /* 0x000fd2000bf46070 */
[----:B------:R-:W0:Y:S01]  /*9810*/  @!P3 LDS.U8 R13, [R37+0x843] ;  /* 0x00084300250db984 */ /* 0x000e220000000000 */
[----:B------:R-:W-:Y:S02]  /*9820*/  ISETP.GE.U32.AND.EX P5, PT, R7, UR7, PT, P5 ;  /* 0x0000000707007c0c */ /* 0x000fe4000bfa6150 */
[----:B------:R-:W-:-:S11]  /*9830*/  ISETP.GE.U32.AND.EX P2, PT, R27, UR7, PT, P2 ;  /* 0x000000071b007c0c */ /* 0x000fd6000bf46120 */
[----:B------:R-:W1:Y:S04]  /*9840*/  @!P5 LDS.U8 R19, [R37+0x842] ;  /* 0x000842002513d984 */ /* 0x000e680000000000 */
[----:B------:R-:W2:Y:S04]  /*9850*/  @!P2 LDS.U8 R7, [R37+0x840] ;  /* 0x000840002507a984 */ /* 0x000ea80000000000 */
[----:B0-----:R3:W-:Y:S04]  /*9860*/  @!P3 STG.E.U8 desc[UR14][R2.64+0x3], R13 ;  /* 0x0000030d0200b986 */ /* 0x0017e8000c10110e */
[----:B-1----:R3:W-:Y:S04]  /*9870*/  @!P5 STG.E.U8 desc[UR14][R2.64+0x2], R19 ;  /* 0x000002130200d986 */ /* 0x0027e8000c10110e */
[----:B--2---:R3:W-:Y:S02]  /*9880*/  @!P2 STG.E.U8 desc[UR14][R2.64], R7 ;  /* 0x000000070200a986 */ /* 0x0047e4000c10110e */
.L_x_108:
[----:B------:R-:W-:Y:S05]  /*9890*/  BSYNC B0 ;  /* 0x0000000000007941 */ /* 0x000fea0003800000 */
.L_x_107:
[----:B------:R-:W-:Y:S04]  /*98a0*/  BSSY B0, `(.L_x_109) ;  /* 0x0000020000007945 */ /* 0x000fe80003800000 */
[----:B------:R-:W-:Y:S05]  /*98b0*/  @P1 BRA `(.L_x_110) ;  /* 0x0000000000781947 */ /* 0x000fea0003800000 */
[----:B--23--:R-:W-:Y:S01]  /*98c0*/  IMAD.MOV.U32 R2, RZ, RZ, R26 ;  /* 0x000000ffff027224 */ /* 0x00cfe200078e001a */
[----:B------:R-:W-:Y:S01]  /*98d0*/  ULDC.64 UR4, c[0x0][0x220] ;  /* 0x0000880000047ab9 */ /* 0x000fe20000000a00 */
[----:B------:R-:W-:Y:S01]  /*98e0*/  IMAD.MOV.U32 R3, RZ, RZ, R27 ;  /* 0x000000ffff037224 */ /* 0x000fe200078e001b */
[----:B------:R-:W-:Y:S01]  /*98f0*/  IADD3 R10, P5, R26, 0x1, RZ ;  /* 0x000000011a0a7810 */ /* 0x000fe20007fbe0ff */
[----:B------:R-:W-:Y:S02]  /*9900*/  IMAD R7, R28, UR6, RZ ;  /* 0x000000061c077c24 */ /* 0x000fe4000f8e02ff */
[----:B------:R-:W-:Y:S01]  /*9910*/  IMAD.WIDE.U32 R2, R6, UR6, R2 ;  /* 0x0000000606027c25 */ /* 0x000fe2000f8e0002 */
[----:B------:R-:W-:Y:S02]  /*9920*/  ISETP.GE.U32.AND P3, PT, R10, UR6, PT ;  /* 0x000000060a007c0c */ /* 0x000fe4000bf66070 */
[----:B------:R-:W-:Y:S01]  /*9930*/  IADD3 R10, P1, R26, 0x2, RZ ;  /* 0x000000021a0a7810 */ /* 0x000fe20007f3e0ff */
[----:B------:R-:W-:Y:S01]  /*9940*/  IMAD R7, R6, UR7, R7 ;  /* 0x0000000706077c24 */ /* 0x000fe2000f8e0207 */
[----:B------:R-:W-:Y:S01]  /*9950*/  IADD3 R2, P2, R2, UR4, RZ ;  /* 0x0000000402027c10 */ /* 0x000fe2000ff5e0ff */
[----:B------:R-:W-:Y:S01]  /*9960*/  IMAD.X R6, RZ, RZ, R27, P5 ;  /* 0x000000ffff067224 */ /* 0x000fe200028e061b */
[----:B------:R-:W-:-:S02]  /*9970*/  ISETP.GE.U32.AND P5, PT, R10, UR6, PT ;  /* 0x000000060a007c0c */ /* 0x000fc4000bfa6070 */
[----:B------:R-:W-:Y:S01]  /*9980*/  IADD3.X R3, R3, UR5, R7, P2, !PT ;  /* 0x0000000503037c10 */ /* 0x000fe200097fe407 */
[--C-:B------:R-:W-:Y:S01]  /*9990*/  IMAD.X R7, RZ, RZ, R27.reuse, P1 ;  /* 0x000000ffff077224 */ /* 0x100fe200008e061b */
[C---:B------:R-:W-:Y:S02]  /*99a0*/  IADD3 R13, P2, R26.reuse, 0x3, RZ ;  /* 0x000000031a0d7810 */ /* 0x040fe40007f5e0ff */
[----:B------:R-:W-:Y:S02]  /*99b0*/  ISETP.GE.U32.AND P1, PT, R26, UR6, PT ;  /* 0x000000061a007c0c */ /* 0x000fe4000bf26070 */
[----:B------:R-:W-:Y:S01]  /*99c0*/  ISETP.GE.U32.AND.EX P3, PT, R6, UR7, PT, P3 ;  /* 0x0000000706007c0c */ /* 0x000fe2000bf66130 */
[----:B------:R-:W-:Y:S01]  /*99d0*/  IMAD.X R10, RZ, RZ, R27, P2 ;  /* 0x000000ffff0a7224 */ /* 0x000fe200010e061b */
[----:B------:R-:W-:Y:S02]  /*99e0*/  ISETP.GE.U32.AND P2, PT, R13, UR6, PT ;  /* 0x000000060d007c0c */ /* 0x000fe4000bf46070 */
[----:B------:R-:W-:-:S02]  /*99f0*/  ISETP.GE.U32.AND.EX P5, PT, R7, UR7, PT, P5 ;  /* 0x0000000707007c0c */ /* 0x000fc4000bfa6150 */
[----:B------:R-:W-:Y:S02]  /*9a00*/  ISETP.GE.U32.AND.EX P1, PT, R27, UR7, PT, P1 ;  /* 0x000000071b007c0c */ /* 0x000fe4000bf26110 */
[----:B------:R-:W-:-:S05]  /*9a10*/  ISETP.GE.U32.AND.EX P2, PT, R10, UR7, PT, P2 ;  /* 0x000000070a007c0c */ /* 0x000fca000bf46120 */
[----:B------:R-:W1:Y:S04]  /*9a20*/  @!P3 LDS.U8 R13, [R37+0xa51] ;  /* 0x000a5100250db984 */ /* 0x000e680000000000 */
[----:B0-----:R-:W0:Y:S04]  /*9a30*/  @!P5 LDS.U8 R19, [R37+0xa52] ;  /* 0x000a52002513d984 */ /* 0x001e280000000000 */
[----:B------:R-:W2:Y:S04]  /*9a40*/  @!P1 LDS.U8 R7, [R37+0xa50] ;  /* 0x000a500025079984 */ /* 0x000ea80000000000 */
[----:B------:R-:W3:Y:S04]  /*9a50*/  @!P2 LDS.U8 R23, [R37+0xa53] ;  /* 0x000a53002517a984 */ /* 0x000ee80000000000 */
[----:B-1----:R1:W-:Y:S04]  /*9a60*/  @!P3 STG.E.U8 desc[UR14][R2.64+0x1], R13 ;  /* 0x0000010d0200b986 */ /* 0x0023e8000c10110e */
[----:B0-----:R1:W-:Y:S04]  /*9a70*/  @!P5 STG.E.U8 desc[UR14][R2.64+0x2], R19 ;  /* 0x000002130200d986 */ /* 0x0013e8000c10110e */
[----:B--2---:R1:W-:Y:S04]  /*9a80*/  @!P1 STG.E.U8 desc[UR14][R2.64], R7 ;  /* 0x0000000702009986 */ /* 0x0043e8000c10110e */
[----:B---3--:R1:W-:Y:S02]  /*9a90*/  @!P2 STG.E.U8 desc[UR14][R2.64+0x3], R23 ;  /* 0x000003170200a986 */ /* 0x0083e4000c10110e */
.L_x_110:
[----:B------:R-:W-:Y:S05]  /*9aa0*/  BSYNC B0 ;  /* 0x0000000000007941 */ /* 0x000fea0003800000 */
.L_x_109:
[----:B------:R-:W-:Y:S04]  /*9ab0*/  BSSY B0, `(.L_x_111) ;  /* 0x0000020000007945 */ /* 0x000fe80003800000 */
[----:B------:R-:W-:Y:S05]  /*9ac0*/  @P0 BRA `(.L_x_112) ;  /* 0x0000000000780947 */ /* 0x000fea0003800000 */
[C---:B-123--:R-:W-:Y:S01]  /*9ad0*/  IADD3 R2, P0, R26.reuse, 0x1, RZ ;  /* 0x000000011a027810 */ /* 0x04efe20007f1e0ff */
[----:B------:R-:W-:Y:S01]  /*9ae0*/  IMAD R17, R17, UR6, RZ ;  /* 0x0000000611117c24 */ /* 0x000fe2000f8e02ff */
[C---:B------:R-:W-:Y:S01]  /*9af0*/  IADD3 R3, P1, R26.reuse, 0x2, RZ ;  /* 0x000000021a037810 */ /* 0x040fe20007f3e0ff */
        /* <DEDUP_REMOVED lines=18> */
[----:B------:R-:W1:Y:S01]  /*9c20*/  @!P2 LDS.U8 R13, [R37+0xc61] ;  /* 0x000c6100250da984 */ /* 0x000e620000000000 */
[----:B------:R-:W-:-:S03]  /*9c30*/  IADD3.X R3, R3, UR5, R17, P5, !PT ;  /* 0x0000000503037c10 */ /* 0x000fc6000affe411 */
[----:B0-----:R-:W0:Y:S04]  /*9c40*/  @!P3 LDS.U8 R19, [R37+0xc62] ;  /* 0x000c62002513b984 */ /* 0x001e280000000000 */
[----:B------:R-:W2:Y:S04]  /*9c50*/  @!P1 LDS.U8 R7, [R37+0xc60] ;  /* 0x000c600025079984 */ /* 0x000ea80000000000 */
[----:B------:R-:W3:Y:S04]  /*9c60*/  @!P0 LDS.U8 R23, [R37+0xc63] ;  /* 0x000c630025178984 */ /* 0x000ee80000000000 */
[----:B-1----:R4:W-:Y:S04]  /*9c70*/  @!P2 STG.E.U8 desc[UR14][R2.64+0x1], R13 ;  /* 0x0000010d0200a986 */ /* 0x0029e8000c10110e */
[----:B0-----:R4:W-:Y:S04]  /*9c80*/  @!P3 STG.E.U8 desc[UR14][R2.64+0x2], R19 ;  /* 0x000002130200b986 */ /* 0x0019e8000c10110e */
[----:B--2---:R4:W-:Y:S04]  /*9c90*/  @!P1 STG.E.U8 desc[UR14][R2.64], R7 ;  /* 0x0000000702009986 */ /* 0x0049e8000c10110e */
[----:B---3--:R4:W-:Y:S02]  /*9ca0*/  @!P0 STG.E.U8 desc[UR14][R2.64+0x3], R23 ;  /* 0x0000031702008986 */ /* 0x0089e4000c10110e */
.L_x_112:
[----:B------:R-:W-:Y:S05]  /*9cb0*/  BSYNC B0 ;  /* 0x0000000000007941 */ /* 0x000fea0003800000 */
.L_x_111:
[----:B------:R-:W-:Y:S04]  /*9cc0*/  BSSY B0, `(.L_x_113) ;  /* 0x0000020000007945 */ /* 0x000fe80003800000 */
[----:B------:R-:W-:Y:S05]  /*9cd0*/  @P6 BRA `(.L_x_114) ;  /* 0x0000000000786947 */ /* 0x000fea0003800000 */
[C---:B-1234-:R-:W-:Y:S01]  /*9ce0*/  IADD3 R2, P2, R26.reuse, 0x1, RZ ;  /* 0x000000011a027810 */ /* 0x05efe20007f5e0ff */
        /* <DEDUP_REMOVED lines=22> */
[----:B------:R-:W2:Y:S04]  /*9e50*/  @!P3 LDS.U8 R17, [R37+0xe72] ;  /* 0x000e72002511b984 */ /* 0x000ea80000000000 */
[----:B------:R-:W3:Y:S04]  /*9e60*/  @!P2 LDS.U8 R7, [R37+0xe70] ;  /* 0x000e70002507a984 */ /* 0x000ee80000000000 */
[----:B0-----:R-:W0:Y:S04]  /*9e70*/  @!P0 LDS.U8 R19, [R37+0xe73] ;  /* 0x000e730025138984 */ /* 0x001e280000000000 */
[----:B-1----:R1:W-:Y:S04]  /*9e80*/  @!P1 STG.E.U8 desc[UR14][R2.64+0x1], R13 ;  /* 0x0000010d02009986 */ /* 0x0023e8000c10110e */
[----:B--2---:R1:W-:Y:S04]  /*9e90*/  @!P3 STG.E.U8 desc[UR14][R2.64+0x2], R17 ;  /* 0x000002110200b986 */ /* 0x0043e8000c10110e */
[----:B---3--:R1:W-:Y:S04]  /*9ea0*/  @!P2 STG.E.U8 desc[UR14][R2.64], R7 ;  /* 0x000000070200a986 */ /* 0x0083e8000c10110e */
[----:B0-----:R1:W-:Y:S02]  /*9eb0*/  @!P0 STG.E.U8 desc[UR14][R2.64+0x3], R19 ;  /* 0x0000031302008986 */ /* 0x0013e4000c10110e */
.L_x_114:
[----:B------:R-:W-:Y:S05]  /*9ec0*/  BSYNC B0 ;  /* 0x0000000000007941 */ /* 0x000fea0003800000 */
.L_x_113:
[----:B------:R-:W-:Y:S01]  /*9ed0*/  BAR.SYNC.DEFER_BLOCKING 0x0 ;  /* 0x0000000000007b1d */ /* 0x000fe20000010000 */
[----:B------:R-:W-:-:S05]  /*9ee0*/  ISETP.GE.U32.AND.EX P4, PT, R24, UR9, PT, P4 ;  /* 0x0000000918007c0c */ /* 0x000fca000bf86140 */
[----:B------:R-:W-:Y:S01]  /*9ef0*/  BSSY B0, `(.L_x_115) ;  /* 0x0000029000007945 */ /* 0x000fe20003800000 */
[----:B------:R0:W-:Y:S04]  /*9f00*/  STS [R36], R5 ;  /* 0x0000000524007388 */ /* 0x0001e80000000800 */
[----:B------:R0:W-:Y:S04]  /*9f10*/  STS [R36+0x10], R8 ;  /* 0x0000100824007388 */ /* 0x0001e80000000800 */
[----:B------:R0:W-:Y:S04]  /*9f20*/  STS [R36+0x20], R11 ;  /* 0x0000200b24007388 */ /* 0x0001e80000000800 */
[----:B------:R0:W-:Y:S04]  /*9f30*/  STS [R36+0x30], R14 ;  /* 0x0000300e24007388 */ /* 0x0001e80000000800 */
[----:B------:R0:W-:Y:S04]  /*9f40*/  STS [R36+0x40], R16 ;  /* 0x0000401024007388 */ /* 0x0001e80000000800 */
[----:B------:R0:W-:Y:S04]  /*9f50*/  STS [R36+0x50], R20 ;  /* 0x0000501424007388 */ /* 0x0001e80000000800 */
[----:B------:R0:W-:Y:S04]  /*9f60*/  STS [R36+0x60], R15 ;  /* 0x0000600f24007388 */ /* 0x0001e80000000800 */
[----:B------:R0:W-:Y:S01]  /*9f70*/  STS [R36+0x70], R39 ;  /* 0x0000702724007388 */ /* 0x0001e20000000800 */
[----:B------:R-:W-:Y:S06]  /*9f80*/  BAR.SYNC.DEFER_BLOCKING 0x0 ;  /* 0x0000000000007b1d */ /* 0x000fec0000010000 */
[----:B------:R-:W-:Y:S05]  /*9f90*/  @P4 BRA `(.L_x_116) ;  /* 0x0000000000784947 */ /* 0x000fea0003800000 */
[----:B-1234-:R-:W-:Y:S01]  /*9fa0*/  IADD3 R2, P3, R26, 0x1, RZ ;  /* 0x000000011a027810 */ /* 0x01efe20007f7e0ff */
[----:B0-----:R-:W-:Y:S01]  /*9fb0*/  IMAD R15, R24, UR6, RZ ;  /* 0x00000006180f7c24 */ /* 0x001fe2000f8e02ff */
        /* <DEDUP_REMOVED lines=22> */
[----:B------:R-:W2:Y:S04]  /*a120*/  @!P3 LDS.U8 R5, [R37] ;  /* 0x000000002505b984 */ /* 0x000ea80000000000 */
[----:B------:R-:W3:Y:S04]  /*a130*/  @!P1 LDS.U8 R13, [R37+0x3] ;  /* 0x00000300250d9984 */ /* 0x000ee80000000000 */
[----:B0-----:R0:W-:Y:S04]  /*a140*/  @!P0 STG.E.U8 desc[UR14][R2.64+0x1], R7 ;  /* 0x0000010702008986 */ /* 0x0011e8000c10110e */
[----:B-1----:R0:W-:Y:S04]  /*a150*/  @!P2 STG.E.U8 desc[UR14][R2.64+0x2], R11 ;  /* 0x0000020b0200a986 */ /* 0x0021e8000c10110e */
[----:B--2---:R0:W-:Y:S04]  /*a160*/  @!P3 STG.E.U8 desc[UR14][R2.64], R5 ;  /* 0x000000050200b986 */ /* 0x0041e8000c10110e */
[----:B---3--:R0:W-:Y:S02]  /*a170*/  @!P1 STG.E.U8 desc[UR14][R2.64+0x3], R13 ;  /* 0x0000030d02009986 */ /* 0x0081e4000c10110e */
.L_x_116:
[----:B------:R-:W-:Y:S05]  /*a180*/  BSYNC B0 ;  /* 0x0000000000007941 */ /* 0x000fea0003800000 */
.L_x_115:
[----:B------:R-:W-:Y:S01]  /*a190*/  ISETP.GE.U32.AND P5, PT, R9, UR8, PT ;  /* 0x0000000809007c0c */ /* 0x000fe2000bfa6070 */
[----:B------:R-:W-:Y:S01]  /*a1a0*/  BSSY B0, `(.L_x_117) ;  /* 0x000002d000007945 */ /* 0x000fe20003800000 */
[----:B------:R-:W-:Y:S02]  /*a1b0*/  ISETP.GE.U32.AND P3, PT, R12, UR8, PT ;  /* 0x000000080c007c0c */ /* 0x000fe4000bf66070 */
[----:B------:R-:W-:Y:S02]  /*a1c0*/  ISETP.GE.U32.AND.EX P5, PT, R38, UR9, PT, P5 ;  /* 0x0000000926007c0c */ /* 0x000fe4000bfa6150 */
[----:B------:R-:W-:Y:S02]  /*a1d0*/  ISETP.GE.U32.AND P2, PT, R29, UR8, PT ;  /* 0x000000081d007c0c */ /* 0x000fe4000bf46070 */
[----:B------:R-:W-:Y:S02]  /*a1e0*/  ISETP.GE.U32.AND P1, PT, R42, UR8, PT ;  /* 0x000000082a007c0c */ /* 0x000fe4000bf26070 */
[----:B------:R-:W-:-:S02]  /*a1f0*/  ISETP.GE.U32.AND P0, PT, R46, UR8, PT ;  /* 0x000000082e007c0c */ /* 0x000fc4000bf06070 */
[----:B------:R-:W-:Y:S02]  /*a200*/  ISETP.GE.U32.AND P6, PT, R48, UR8, PT ;  /* 0x0000000830007c0c */ /* 0x000fe4000bfc6070 */
[----:B------:R-:W-:Y:S02]  /*a210*/  ISETP.GE.U32.AND P4, PT, R0, UR8, PT ;  /* 0x0000000800007c0c */ /* 0x000fe4000bf86070 */
[----:B------:R-:W-:Y:S02]  /*a220*/  ISETP.GE.U32.AND.EX P3, PT, R40, UR9, PT, P3 ;  /* 0x0000000928007c0c */ /* 0x000fe4000bf66130 */
[----:B------:R-:W-:Y:S02]  /*a230*/  ISETP.GE.U32.AND.EX P2, PT, R41, UR9, PT, P2 ;  /* 0x0000000929007c0c */ /* 0x000fe4000bf46120 */
[----:B------:R-:W-:Y:S02]  /*a240*/  ISETP.GE.U32.AND.EX P1, PT, R43, UR9, PT, P1 ;  /* 0x000000092b007c0c */ /* 0x000fe4000bf26110 */
[----:B------:R-:W-:-:S02]  /*a250*/  ISETP.GE.U32.AND.EX P0, PT, R47, UR9, PT, P0 ;  /* 0x000000092f007c0c */ /* 0x000fc4000bf06100 */
[----:B------:R-:W-:Y:S02]  /*a260*/  ISETP.GE.U32.AND.EX P6, PT, R49, UR9, PT, P6 ;  /* 0x0000000931007c0c */ /* 0x000fe4000bfc6160 */
[----:B------:R-:W-:Y:S01]  /*a270*/  ISETP.GE.U32.AND.EX P4, PT, R51, UR9, PT, P4 ;  /* 0x0000000933007c0c */ /* 0x000fe2000bf86140 */
[----:B------:R-:W-:-:S12]  /*a280*/  @P5 BRA `(.L_x_118) ;  /* 0x0000000000785947 */ /* 0x000fd80003800000 */
[----:B01234-:R-:W-:Y:S01]  /*a290*/  IMAD.MOV.U32 R2, RZ, RZ, R26 ;  /* 0x000000ffff027224 */ /* 0x01ffe200078e001a */
        /* <DEDUP_REMOVED lines=29> */
.L_x_118:
[----:B------:R-:W-:Y:S05]  /*a470*/  BSYNC B0 ;  /* 0x0000000000007941 */ /* 0x000fea0003800000 */
.L_x_117:
[----:B------:R-:W-:Y:S04]  /*a480*/  BSSY B0, `(.L_x_119) ;  /* 0x0000020000007945 */ /* 0x000fe80003800000 */
[----:B------:R-:W-:Y:S05]  /*a490*/  @P3 BRA `(.L_x_120) ;  /* 0x0000000000783947 */ /* 0x000fea0003800000 */
[----:B01234-:R-:W-:Y:S01]  /*a4a0*/  IMAD.MOV.U32 R2, RZ, RZ, R26 ;  /* 0x000000ffff027224 */ /* 0x01ffe200078e001a */
[----:B------:R-:W-:Y:S01]  /*a4b0*/  ULDC.64 UR4, c[0x0][0x220] ;  /* 0x0000880000047ab9 */ /* 0x000fe20000000a00 */
[----:B------:R-:W-:Y:S01]  /*a4c0*/  IMAD.MOV.U32 R3, RZ, RZ, R27 ;  /* 0x000000ffff037224 */ /* 0x000fe200078e001b */
[----:B------:R-:W-:Y:S01]  /*a4d0*/  IADD3 R4, P5, R26, 0x1, RZ ;  /* 0x000000011a047810 */ /* 0x000fe20007fbe0ff */
[----:B------:R-:W-:Y:S02]  /*a4e0*/  IMAD R5, R40, UR6, RZ ;  /* 0x0000000628057c24 */ /* 0x000fe4000f8e02ff */
[----:B------:R-:W-:-:S04]  /*a4f0*/  IMAD.WIDE.U32 R2, R12, UR6, R2 ;  /* 0x000000060c027c25 */ /* 0x000fc8000f8e0002 */
[----:B------:R-:W-:Y:S01]  /*a500*/  IMAD R5, R12, UR7, R5 ;  /* 0x000000070c057c24 */ /* 0x000fe2000f8e0205 */
[----:B------:R-:W-:-:S04]  /*a510*/  IADD3 R2, P3, R2, UR4, RZ ;  /* 0x0000000402027c10 */ /* 0x000fc8000ff7e0ff */
[----:B------:R-:W-:Y:S01]  /*a520*/  IADD3.X R3, R3, UR5, R5, P3, !PT ;  /* 0x0000000503037c10 */ /* 0x000fe20009ffe405 */
[----:B------:R-:W-:Y:S01]  /*a530*/  IMAD.X R5, RZ, RZ, R27, P5 ;  /* 0x000000ffff057224 */ /* 0x000fe200028e061b */
[----:B------:R-:W-:Y:S02]  /*a540*/  IADD3 R6, P3, R26, 0x2, RZ ;  /* 0x000000021a067810 */ /* 0x000fe40007f7e0ff */
        /* <DEDUP_REMOVED lines=19> */
.L_x_120:
[----:B------:R-:W-:Y:S05]  /*a680*/  BSYNC B0 ;  /* 0x0000000000007941 */ /* 0x000fea0003800000 */
.L_x_119:
[----:B------:R-:W-:Y:S04]  /*a690*/  BSSY B0, `(.L_x_121) ;  /* 0x0000020000007945 */ /* 0x000fe80003800000 */
[----:B------:R-:W-:Y:S05]  /*a6a0*/  @P2 BRA `(.L_x_122) ;  /* 0x0000000000782947 */ /* 0x000fea0003800000 */
[----:B01234-:R-:W-:Y:S01]  /*a6b0*/  IADD3 R2, P2, R26, 0x1, RZ ;  /* 0x000000011a027810 */ /* 0x01ffe20007f5e0ff */
[--C-:B------:R-:W-:Y:S01]  /*a6c0*/  IMAD.MOV.U32 R3, RZ, RZ, R27.reuse ;  /* 0x000000ffff037224 */ /* 0x100fe200078e001b */
[----:B------:R-:W-:Y:S01]  /*a6d0*/  ULDC.64 UR4, c[0x0][0x220] ;  /* 0x0000880000047ab9 */ /* 0x000fe20000000a00 */
[----:B------:R-:W-:Y:S01]  /*a6e0*/  IMAD R4, R41, UR6, RZ ;  /* 0x0000000629047c24 */ /* 0x000fe2000f8e02ff */
[----:B------:R-:W-:Y:S01]  /*a6f0*/  ISETP.GE.U32.AND P5, PT, R2, UR6, PT ;  /* 0x0000000602007c0c */ /* 0x000fe2000bfa6070 */
[----:B------:R-:W-:Y:S01]  /*a700*/  IMAD.X R2, RZ, RZ, R27, P2 ;  /* 0x000000ffff027224 */ /* 0x000fe200010e061b */
[----:B------:R-:W-:-:S04]  /*a710*/  IADD3 R5, P3, R26, 0x3, RZ ;  /* 0x000000031a057810 */ /* 0x000fc80007f7e0ff */
[----:B------:R-:W-:Y:S01]  /*a720*/  ISETP.GE.U32.AND.EX P5, PT, R2, UR7, PT, P5 ;  /* 0x0000000702007c0c */ /* 0x000fe2000bfa6150 */
[----:B------:R-:W-:Y:S02]  /*a730*/  IMAD.MOV.U32 R2, RZ, RZ, R26 ;  /* 0x000000ffff027224 */ /* 0x000fe400078e001a */
[----:B------:R-:W-:Y:S01]  /*a740*/  IMAD.X R6, RZ, RZ, R27, P3 ;  /* 0x000000ffff067224 */ /* 0x000fe200018e061b */
[----:B------:R-:W-:Y:S01]  /*a750*/  ISETP.GE.U32.AND P3, PT, R5, UR6, PT ;  /* 0x0000000605007c0c */ /* 0x000fe2000bf66070 */
[----:B------:R-:W-:-:S03]  /*a760*/  IMAD.WIDE.U32 R2, R29, UR6, R2 ;  /* 0x000000061d027c25 */ /* 0x000fc6000f8e0002 */
[----:B------:R-:W-:Y:S01]  /*a770*/  ISETP.GE.U32.AND.EX P3, PT, R6, UR7, PT, P3 ;  /* 0x0000000706007c0c */ /* 0x000fe2000bf66130 */
[----:B------:R-:W-:Y:S01]  /*a780*/  IMAD R29, R29, UR7, R4 ;  /* 0x000000071d1d7c24 */ /* 0x000fe2000f8e0204 */
[----:B------:R-:W-:-:S03]  /*a790*/  IADD3 R2, P2, R2, UR4, RZ ;  /* 0x0000000402027c10 */ /* 0x000fc6000ff5e0ff */
[----:B------:R-:W0:Y:S01]  /*a7a0*/  @!P5 LDS.U8 R7, [R37+0x631] ;  /* 0x000631002507d984 */ /* 0x000e220000000000 */
[----:B------:R-:W-:Y:S02]  /*a7b0*/  IADD3.X R3, R3, UR5, R29, P2, !PT ;  /* 0x0000000503037c10 */ /* 0x000fe400097fe41d */
[----:B------:R-:W-:-:S03]  /*a7c0*/  IADD3 R4, P2, R26, 0x2, RZ ;  /* 0x000000021a047810 */ /* 0x000fc60007f5e0ff */
[----:B0-----:R-:W-:Y:S01]  /*a7d0*/  @!P5 STG.E.U8 desc[UR14][R2.64+0x1], R7 ;  /* 0x000001070200d986 */ /* 0x001fe2000c10110e */
[----:B------:R-:W-:Y:S01]  /*a7e0*/  ISETP.GE.U32.AND P5, PT, R4, UR6, PT ;  /* 0x0000000604007c0c */ /* 0x000fe2000bfa6070 */
[----:B------:R-:W-:Y:S01]  /*a7f0*/  IMAD.X R4, RZ, RZ, R27, P2 ;  /* 0x000000ffff047224 */ /* 0x000fe200010e061b */
[----:B------:R-:W-:Y:S01]  /*a800*/  ISETP.GE.U32.AND P2, PT, R26, UR6, PT ;  /* 0x000000061a007c0c */ /* 0x000fe2000bf46070 */
[----:B------:R-:W0:Y:S03]  /*a810*/  @!P3 LDS.U8 R7, [R37+0x633] ;  /* 0x000633002507b984 */ /* 0x000e260000000000 */
[----:B------:R-:W-:Y:S02]  /*a820*/  ISETP.GE.U32.AND.EX P5, PT, R4, UR7, PT, P5 ;  /* 0x0000000704007c0c */ /* 0x000fe4000bfa6150 */
[----:B------:R-:W-:-:S11]  /*a830*/  ISETP.GE.U32.AND.EX P2, PT, R27, UR7, PT, P2 ;  /* 0x000000071b007c0c */ /* 0x000fd6000bf46120 */
[----:B------:R-:W1:Y:S04]  /*a840*/  @!P5 LDS.U8 R9, [R37+0x632] ;  /* 0x000632002509d984 */ /* 0x000e680000000000 */
[----:B------:R-:W2:Y:S04]  /*a850*/  @!P2 LDS.U8 R5, [R37+0x630] ;  /* 0x000630002505a984 */ /* 0x000ea80000000000 */
[----:B0-----:R0:W-:Y:S04]  /*a860*/  @!P3 STG.E.U8 desc[UR14][R2.64+0x3], R7 ;  /* 0x000003070200b986 */ /* 0x0011e8000c10110e */
[----:B-1----:R0:W-:Y:S04]  /*a870*/  @!P5 STG.E.U8 desc[UR14][R2.64+0x2], R9 ;  /* 0x000002090200d986 */ /* 0x0021e8000c10110e */
[----:B--2---:R0:W-:Y:S02]  /*a880*/  @!P2 STG.E.U8 desc[UR14][R2.64], R5 ;  /* 0x000000050200a986 */ /* 0x0041e4000c10110e */
.L_x_122:
[----:B------:R-:W-:Y:S05]  /*a890*/  BSYNC B0 ;  /* 0x0000000000007941 */ /* 0x000fea0003800000 */
.L_x_121:
[----:B------:R-:W-:Y:S04]  /*a8a0*/  BSSY B0, `(.L_x_123) ;  /* 0x0000020000007945 */ /* 0x000fe80003800000 */
[----:B------:R-:W-:Y:S05]  /*a8b0*/  @P1 BRA `(.L_x_124) ;  /* 0x0000000000781947 */ /* 0x000fea0003800000 */
[----:B01234-:R-:W-:Y:S01]  /*a8c0*/  IMAD.MOV.U32 R2, RZ, RZ, R26 ;  /* 0x000000ffff027224 */ /* 0x01ffe200078e001a */
[----:B------:R-:W-:Y:S01]  /*a8d0*/  ULDC.64 UR4, c[0x0][0x220] ;  /* 0x0000880000047ab9 */ /* 0x000fe20000000a00 */
[----:B------:R-:W-:Y:S01]  /*a8e0*/  IMAD.MOV.U32 R3, RZ, RZ, R27 ;  /* 0x000000ffff037224 */ /* 0x000fe200078e001b */
[C---:B------:R-:W-:Y:S01]  /*a8f0*/  IADD3 R4, P5, R26.reuse, 0x1, RZ ;  /* 0x000000011a047810 */ /* 0x040fe20007fbe0ff */
[----:B------:R-:W-:Y:S01]  /*a900*/  IMAD R43, R43, UR6, RZ ;  /* 0x000000062b2b7c24 */ /* 0x000fe2000f8e02ff */
[----:B------:R-:W-:Y:S01]  /*a910*/  IADD3 R5, P1, R26, 0x2, RZ ;  /* 0x000000021a057810 */ /* 0x000fe20007f3e0ff */
[----:B------:R-:W-:Y:S01]  /*a920*/  IMAD.WIDE.U32 R2, R42, UR6, R2 ;  /* 0x000000062a027c25 */ /* 0x000fe2000f8e0002 */
[----:B------:R-:W-:-:S03]  /*a930*/  ISETP.GE.U32.AND P3, PT, R4, UR6, PT ;  /* 0x0000000604007c0c */ /* 0x000fc6000bf66070 */
[----:B------:R-:W-:Y:S01]  /*a940*/  IMAD R43, R42, UR7, R43 ;  /* 0x000000072a2b7c24 */ /* 0x000fe2000f8e022b */
[----:B------:R-:W-:Y:S01]  /*a950*/  IADD3 R2, P2, R2, UR4, RZ ;  /* 0x0000000402027c10 */ /* 0x000fe2000ff5e0ff */
[--C-:B------:R-:W-:Y:S01]  /*a960*/  IMAD.X R4, RZ, RZ, R27.reuse, P5 ;  /* 0x000000ffff047224 */ /* 0x100fe200028e061b */
[----:B------:R-:W-:Y:S01]  /*a970*/  ISETP.GE.U32.AND P5, PT, R5, UR6, PT ;  /* 0x0000000605007c0c */ /* 0x000fe2000bfa6070 */
[----:B------:R-:W-:Y:S01]  /*a980*/  IMAD.X R5, RZ, RZ, R27, P1 ;  /* 0x000000ffff057224 */ /* 0x000fe200008e061b */
[----:B------:R-:W-:Y:S02]  /*a990*/  IADD3.X R3, R3, UR5, R43, P2, !PT ;  /* 0x0000000503037c10 */ /* 0x000fe400097fe42b */
[C---:B------:R-:W-:Y:S02]  /*a9a0*/  IADD3 R6, P2, R26.reuse, 0x3, RZ ;  /* 0x000000031a067810 */ /* 0x040fe40007f5e0ff */
[----:B------:R-:W-:Y:S02]  /*a9b0*/  ISETP.GE.U32.AND P1, PT, R26, UR6, PT ;  /* 0x000000061a007c0c */ /* 0x000fe4000bf26070 */
[----:B------:R-:W-:Y:S01]  /*a9c0*/  ISETP.GE.U32.AND.EX P3, PT, R4, UR7, PT, P3 ;  /* 0x0000000704007c0c */ /* 0x000fe2000bf66130 */
[----:B------:R-:W-:Y:S01]  /*a9d0*/  IMAD.X R7, RZ, RZ, R27, P2 ;  /* 0x000000ffff077224 */ /* 0x000fe200010e061b */
[----:B------:R-:W-:-:S02]  /*a9e0*/  ISETP.GE.U32.AND P2, PT, R6, UR6, PT ;  /* 0x0000000606007c0c */ /* 0x000fc4000bf46070 */
[----:B------:R-:W-:Y:S02]  /*a9f0*/  ISETP.GE.U32.AND.EX P5, PT, R5, UR7, PT, P5 ;  /* 0x0000000705007c0c */ /* 0x000fe4000bfa6150 */
[----:B------:R-:W-:Y:S02]  /*aa00*/  ISETP.GE.U32.AND.EX P1, PT, R27, UR7, PT, P1 ;  /* 0x000000071b007c0c */ /* 0x000fe4000bf26110 */
[----:B------:R-:W-:-:S05]  /*aa10*/  ISETP.GE.U32.AND.EX P2, PT, R7, UR7, PT, P2 ;  /* 0x0000000707007c0c */ /* 0x000fca000bf46120 */
[----:B------:R-:W0:Y:S04]  /*aa20*/  @!P3 LDS.U8 R7, [R37+0x841] ;  /* 0x000841002507b984 */ /* 0x000e280000000000 */
[----:B------:R-:W1:Y:S04]  /*aa30*/  @!P5 LDS.U8 R9, [R37+0x842] ;  /* 0x000842002509d984 */ /* 0x000e680000000000 */
[----:B------:R-:W2:Y:S04]  /*aa40*/  @!P1 LDS.U8 R5, [R37+0x840] ;  /* 0x0008400025059984 */ /* 0x000ea80000000000 */
[----:B------:R-:W3:Y:S04]  /*aa50*/  @!P2 LDS.U8 R11, [R37+0x843] ;  /* 0x00084300250ba984 */ /* 0x000ee80000000000 */
[----:B0-----:R0:W-:Y:S04]  /*aa60*/  @!P3 STG.E.U8 desc[UR14][R2.64+0x1], R7 ;  /* 0x000001070200b986 */ /* 0x0011e8000c10110e */
[----:B-1----:R0:W-:Y:S04]  /*aa70*/  @!P5 STG.E.U8 desc[UR14][R2.64+0x2], R9 ;  /* 0x000002090200d986 */ /* 0x0021e8000c10110e */
[----:B--2---:R0:W-:Y:S04]  /*aa80*/  @!P1 STG.E.U8 desc[UR14][R2.64], R5 ;  /* 0x0000000502009986 */ /* 0x0041e8000c10110e */
[----:B---3--:R0:W-:Y:S02]  /*aa90*/  @!P2 STG.E.U8 desc[UR14][R2.64+0x3], R11 ;  /* 0x0000030b0200a986 */ /* 0x0081e4000c10110e */
.L_x_124:
[----:B------:R-:W-:Y:S05]  /*aaa0*/  BSYNC B0 ;  /* 0x0000000000007941 */ /* 0x000fea0003800000 */
.L_x_123:
[----:B------:R-:W-:Y:S04]  /*aab0*/  BSSY B0, `(.L_x_125) ;  /* 0x0000020000007945 */ /* 0x000fe80003800000 */
[----:B------:R-:W-:Y:S05]  /*aac0*/  @P0 BRA `(.L_x_126) ;  /* 0x0000000000780947 */ /* 0x000fea0003800000 */
[C---:B01234-:R-:W-:Y:S01]  /*aad0*/  IADD3 R2, P0, R26.reuse, 0x1, RZ ;  /* 0x000000011a027810 */ /* 0x05ffe20007f1e0ff */
        /* <DEDUP_REMOVED lines=29> */
.L_x_126:
[----:B------:R-:W-:Y:S05]  /*acb0*/  BSYNC B0 ;  /* 0x0000000000007941 */ /* 0x000fea0003800000 */
.L_x_125:
        /* <DEDUP_REMOVED lines=32> */
.L_x_128:
[----:B------:R-:W-:Y:S05]  /*aec0*/  BSYNC B0 ;  /* 0x0000000000007941 */ /* 0x000fea0003800000 */
.L_x_127:
[----:B------:R-:W-:Y:S04]  /*aed0*/  BSSY B0, `(.L_x_129) ;  /* 0x0000020000007945 */ /* 0x000fe80003800000 */
[----:B------:R-:W-:Y:S05]  /*aee0*/  @P4 BRA `(.L_x_130) ;  /* 0x0000000000784947 */ /* 0x000fea0003800000 */
[C---:B------:R-:W-:Y:S01]  /*aef0*/  IADD3 R4, P5, R26.reuse, 0x3, RZ ;  /* 0x000000031a047810 */ /* 0x040fe20007fbe0ff */
[----:B------:R-:W-:Y:S01]  /*af00*/  IMAD R51, R51, UR6, RZ ;  /* 0x0000000633337c24 */ /* 0x000fe2000f8e02ff */
[C---:B01234-:R-:W-:Y:S01]  /*af10*/  IADD3 R2, P3, R26.reuse, 0x1, RZ ;  /* 0x000000011a027810 */ /* 0x05ffe20007f7e0ff */
        /* <DEDUP_REMOVED lines=27> */
.L_x_130:
[----:B------:R-:W-:Y:S05]  /*b0d0*/  BSYNC B0 ;  /* 0x0000000000007941 */ /* 0x000fea0003800000 */
.L_x_129:
[----:B------:R-:W-:Y:S06]  /*b0e0*/  BAR.SYNC.DEFER_BLOCKING 0x0 ;  /* 0x0000000000007b1d */ /* 0x000fec0000010000 */
[----:B------:R-:W-:Y:S05]  /*b0f0*/  EXIT ;  /* 0x000000000000794d */ /* 0x000fea0003800000 */
        .weak           $__internal_0_$__cuda_sm20_div_u64
        .type           $__internal_0_$__cuda_sm20_div_u64,@function
        .size           $__internal_0_$__cuda_sm20_div_u64,(.L_x_420 - $__internal_0_$__cuda_sm20_div_u64)
$__internal_0_$__cuda_sm20_div_u64:
[----:B------:R-:W-:Y:S02]  /*b100*/  UMOV UR8, UR6 ;  /* 0x0000000600087c82 */ /* 0x000fe40008000000 */
[----:B------:R-:W0:Y:S08]  /*b110*/  I2F.U64.RP R0, UR8 ;  /* 0x0000000800007d12 */ /* 0x000e300008309000 */
[----:B0-----:R-:W0:Y:S02]  /*b120*/  MUFU.RCP R0, R0 ;  /* 0x0000000000007308 */ /* 0x001e240000001000 */
[----:B0-----:R-:W-:-:S06]  /*b130*/  VIADD R2, R0, 0x1ffffffe ;  /* 0x1ffffffe00027836 */ /* 0x001fcc0000000000 */
[----:B------:R-:W0:Y:S02]  /*b140*/  F2I.U64.TRUNC R2, R2 ;  /* 0x0000000200027311 */ /* 0x000e24000020d800 */
[----:B0-----:R-:W-:Y:S01]  /*b150*/  R2UR UR4, R2 ;  /* 0x00000000020472ca */ /* 0x001fe200000e0000 */
[----:B------:R-:W-:Y:S01]  /*b160*/  IMAD.MOV.U32 R2, RZ, RZ, R4 ;  /* 0x000000ffff027224 */ /* 0x000fe200078e0004 */
[----:B------:R-:W-:Y:S01]  /*b170*/  R2UR UR5, R3 ;  /* 0x00000000030572ca */ /* 0x000fe200000e0000 */
[----:B------:R-:W-:-:S10]  /*b180*/  IMAD.MOV.U32 R3, RZ, RZ, 0x0 ;  /* 0x00000000ff037424 */ /* 0x000fd400078e00ff */
[----:B------:R-:W-:-:S04]  /*b190*/  UIMAD.WIDE.U32 UR10, UR4, UR6, URZ ;  /* 0x00000006040a72a5 */ /* 0x000fc8000f8e003f */
[----:B------:R-:W-:Y:S02]  /*b1a0*/  UIADD3 UR12, UP0, URZ, -UR10, URZ ;  /* 0x8000000a3f0c7290 */ /* 0x000fe4000ff1e03f */
[----:B------:R-:W-:Y:S02]  /*b1b0*/  UIMAD UR8, UR4, UR9, UR11 ;  /* 0x00000009040872a4 */ /* 0x000fe4000f8e020b */
[----:B------:R-:W-:Y:S02]  /*b1c0*/  UIMAD.WIDE.U32 UR10, UR4, UR12, URZ ;  /* 0x0000000c040a72a5 */ /* 0x000fe4000f8e003f */
[----:B------:R-:W-:-:S04]  /*b1d0*/  UIMAD UR8, UR5, UR6, UR8 ;  /* 0x00000006050872a4 */ /* 0x000fc8000f8e0208 */
[----:B------:R-:W-:Y:S01]  /*b1e0*/  UIADD3.X UR8, URZ, ~UR8, URZ, UP0, !UPT ;  /* 0x800000083f087290 */ /* 0x000fe200087fe43f */
[----:B------:R-:W-:Y:S01]  /*b1f0*/  UMOV UR10, UR11 ;  /* 0x0000000b000a7c82 */ /* 0x000fe20008000000 */
[----:B------:R-:W-:Y:S02]  /*b200*/  UMOV UR11, UR4 ;  /* 0x00000004000b7c82 */ /* 0x000fe40008000000 */
[----:B------:R-:W-:-:S04]  /*b210*/  UIMAD.WIDE.U32 UR10, UP0, UR4, UR8, UR10 ;  /* 0x00000008040a72a5 */ /* 0x000fc8000f80000a */
[----:B------:R-:W-:Y:S02]  /*b220*/  UIMAD.WIDE.U32 UR10, UP1, UR5, UR12, UR10 ;  /* 0x0000000c050a72a5 */ /* 0x000fe4000f82000a */
[----:B------:R-:W-:Y:S02]  /*b230*/  UIMAD.WIDE.U32 UR12, UR5, UR8, URZ ;  /* 0x00000008050c72a5 */ /* 0x000fe4000f8e003f */
[----:B------:R-:W-:-:S04]  /*b240*/  UIMAD UR8, UR5, UR8, URZ ;  /* 0x00000008050872a4 */ /* 0x000fc8000f8e023f */
[----:B------:R-:W-:Y:S02]  /*b250*/  UIADD3 UR11, UP2, UR8, UR11, URZ ;  /* 0x0000000b080b7290 */ /* 0x000fe4000ff5e03f */
[----:B------:R-:W-:Y:S02]  /*b260*/  UIADD3.X UR8, UR13, UR5, URZ, UP0, !UPT ;  /* 0x000000050d087290 */ /* 0x000fe400087fe43f */
[----:B------:R-:W-:Y:S02]  /*b270*/  UIMAD.WIDE.U32 UR4, UR11, UR6, URZ ;  /* 0x000000060b0472a5 */ /* 0x000fe4000f8e003f */
[----:B------:R-:W-:Y:S02]  /*b280*/  UIADD3.X UR8, URZ, URZ, UR8, UP2, UP1 ;  /* 0x0000003f3f087290 */ /* 0x000fe400097e2408 */
[----:B------:R-:W-:Y:S02]  /*b290*/  UIADD3 UR4, UP0, URZ, -UR4, URZ ;  /* 0x800000043f047290 */ /* 0x000fe4000ff1e03f */
[----:B------:R-:W-:-:S02]  /*b2a0*/  UIMAD UR5, UR11, UR9, UR5 ;  /* 0x000000090b0572a4 */ /* 0x000fc4000f8e0205 */
[----:B------:R-:W-:Y:S02]  /*b2b0*/  UIMAD.WIDE.U32 UR12, UR11, UR4, URZ ;  /* 0x000000040b0c72a5 */ /* 0x000fe4000f8e003f */
[----:B------:R-:W-:-:S04]  /*b2c0*/  UIMAD UR5, UR8, UR6, UR5 ;  /* 0x00000006080572a4 */ /* 0x000fc8000f8e0205 */
[----:B------:R-:W-:Y:S01]  /*b2d0*/  UIADD3.X UR5, URZ, ~UR5, URZ, UP0, !UPT ;  /* 0x800000053f057290 */ /* 0x000fe200087fe43f */
[----:B------:R-:W-:-:S03]  /*b2e0*/  UMOV UR10, UR13 ;  /* 0x0000000d000a7c82 */ /* 0x000fc60008000000 */
[----:B------:R-:W-:Y:S02]  /*b2f0*/  UIMAD.WIDE.U32 UR10, UP0, UR11, UR5, UR10 ;  /* 0x000000050b0a72a5 */ /* 0x000fe4000f80000a */
[----:B------:R-:W-:Y:S02]  /*b300*/  UIMAD UR12, UR8, UR5, URZ ;  /* 0x00000005080c72a4 */ /* 0x000fe4000f8e023f */
[----:B------:R-:W-:Y:S02]  /*b310*/  UIMAD.WIDE.U32 UR10, UP1, UR8, UR4, UR10 ;  /* 0x00000004080a72a5 */ /* 0x000fe4000f82000a */
[----:B------:R-:W-:Y:S02]  /*b320*/  UIMAD.WIDE.U32 UR4, UR8, UR5, URZ ;  /* 0x00000005080472a5 */ /* 0x000fe4000f8e003f */
[----:B------:R-:W-:Y:S02]  /*b330*/  UIADD3 UR12, UP2, UR12, UR11, URZ ;  /* 0x0000000b0c0c7290 */ /* 0x000fe4000ff5e03f */
[----:B------:R-:W-:-:S02]  /*b340*/  UIADD3.X UR8, UR5, UR8, URZ, UP0, !UPT ;  /* 0x0000000805087290 */ /* 0x000fc400087fe43f */
[----:B------:R-:W-:Y:S01]  /*b350*/  UIMAD.WIDE.U32 UR10, UR12, UR7, URZ ;  /* 0x000000070c0a72a5 */ /* 0x000fe2000f8e003f */
[----:B------:R-:W-:Y:S01]  /*b360*/  UMOV UR5, URZ ;  /* 0x0000003f00057c82 */ /* 0x000fe20008000000 */
[----:B------:R-:W-:-:S05]  /*b370*/  UIADD3.X UR8, URZ, URZ, UR8, UP2, UP1 ;  /* 0x0000003f3f087290 */ /* 0x000fca00097e2408 */
[----:B------:R-:W-:Y:S02]  /*b380*/  UMOV UR4, UR11 ;  /* 0x0000000b00047c82 */ /* 0x000fe40008000000 */
[----:B------:R-:W-:-:S04]  /*b390*/  UIMAD.WIDE.U32 UR4, URZ, UR12, UR4 ;  /* 0x0000000c3f0472a5 */ /* 0x000fc8000f8e0004 */
[----:B------:R-:W-:-:S04]  /*b3a0*/  UIMAD.WIDE.U32 UR4, UP0, UR8, UR7, UR4 ;  /* 0x00000007080472a5 */ /* 0x000fc8000f800004 */
[----:B------:R-:W-:Y:S02]  /*b3b0*/  UIADD3 UR10, UP1, URZ, UR5, URZ ;  /* 0x000000053f0a7290 */ /* 0x000fe4000ff3e03f */
[----:B------:R-:W-:Y:S02]  /*b3c0*/  UIADD3.X UR8, URZ, URZ, URZ, UP0, !UPT ;  /* 0x0000003f3f087290 */ /* 0x000fe400087fe43f */
[----:B------:R-:W-:Y:S02]  /*b3d0*/  UIMAD.WIDE.U32 UR4, UR10, UR6, URZ ;  /* 0x000000060a0472a5 */ /* 0x000fe4000f8e003f */
[----:B------:R-:W-:Y:S02]  /*b3e0*/  UIADD3.X UR8, URZ, UR8, URZ, UP1, !UPT ;  /* 0x000000083f087290 */ /* 0x000fe40008ffe43f */
[----:B------:R-:W-:Y:S02]  /*b3f0*/  UIMAD UR5, UR10, UR9, UR5 ;  /* 0x000000090a0572a4 */ /* 0x000fe4000f8e0205 */
[----:B------:R-:W-:-:S02]  /*b400*/  UIADD3 UR13, UP1, -UR4, UR7, URZ ;  /* 0x00000007040d7290 */ /* 0x000fc4000ff3e13f */
[----:B------:R-:W-:Y:S02]  /*b410*/  UIMAD UR5, UR8, UR6, UR5 ;  /* 0x00000006080572a4 */ /* 0x000fe4000f8e0205 */
[----:B------:R-:W-:Y:S02]  /*b420*/  UISETP.GE.U32.AND UP0, UPT, UR13, UR6, UPT ;  /* 0x000000060d00728c */ /* 0x000fe4000bf06070 */
[----:B------:R-:W-:Y:S02]  /*b430*/  UIADD3.X UR16, URZ, ~UR5, URZ, UP1, !UPT ;  /* 0x800000053f107290 */ /* 0x000fe40008ffe43f */
[----:B------:R-:W-:Y:S02]  /*b440*/  UIADD3 UR11, UP2, -UR6, UR13, URZ ;  /* 0x0000000d060b7290 */ /* 0x000fe4000ff5e13f */
[----:B------:R-:W-:Y:S02]  /*b450*/  UIADD3 UR4, UP1, UR10, 0x1, URZ ;  /* 0x000000010a047890 */ /* 0x000fe4000ff3e03f */
[----:B------:R-:W-:-:S02]  /*b460*/  UISETP.GE.U32.AND.EX UP0, UPT, UR16, UR9, UPT, UP0 ;  /* 0x000000091000728c */ /* 0x000fc4000bf06100 */
[----:B------:R-:W-:Y:S02]  /*b470*/  UIADD3.X UR12, ~UR9, UR16, URZ, UP2, !UPT ;  /* 0x00000010090c7290 */ /* 0x000fe400097fe53f */
[----:B------:R-:W-:Y:S02]  /*b480*/  UIADD3.X UR5, URZ, UR8, URZ, UP1, !UPT ;  /* 0x000000083f057290 */ /* 0x000fe40008ffe43f */
[----:B------:R-:W-:Y:S02]  /*b490*/  USEL UR11, UR11, UR13, UP0 ;  /* 0x0000000d0b0b7287 */ /* 0x000fe40008000000 */
[----:B------:R-:W-:Y:S02]  /*b4a0*/  USEL UR4, UR4, UR10, UP0 ;  /* 0x0000000a04047287 */ /* 0x000fe40008000000 */
[----:B------:R-:W-:Y:S02]  /*b4b0*/  USEL UR12, UR12, UR16, UP0 ;  /* 0x000000100c0c7287 */ /* 0x000fe40008000000 */
[----:B------:R-:W-:-:S02]  /*b4c0*/  USEL UR5, UR5, UR8, UP0 ;  /* 0x0000000805057287 */ /* 0x000fc40008000000 */
[----:B------:R-:W-:Y:S02]  /*b4d0*/  UISETP.GE.U32.AND UP0, UPT, UR11, UR6, UPT ;  /* 0x000000060b00728c */ /* 0x000fe4000bf06070 */
[----:B------:R-:W-:Y:S02]  /*b4e0*/  UIADD3 UR8, UP2, UR4, 0x1, URZ ;  /* 0x0000000104087890 */ /* 0x000fe4000ff5e03f */
[----:B------:R-:W-:Y:S02]  /*b4f0*/  UISETP.NE.U32.AND UP1, UPT, UR6, URZ, UPT ;  /* 0x0000003f0600728c */ /* 0x000fe4000bf25070 */
[----:B------:R-:W-:Y:S02]  /*b500*/  UISETP.GE.U32.AND.EX UP0, UPT, UR12, UR9, UPT, UP0 ;  /* 0x000000090c00728c */ /* 0x000fe4000bf06100 */
[----:B------:R-:W-:Y:S02]  /*b510*/  UIADD3.X UR10, URZ, UR5, URZ, UP2, !UPT ;  /* 0x000000053f0a7290 */ /* 0x000fe400097fe43f */
[----:B------:R-:W-:-:S02]  /*b520*/  UISETP.NE.AND.EX UP1, UPT, UR9, URZ, UPT, UP1 ;  /* 0x0000003f0900728c */ /* 0x000fc4000bf25310 */
[----:B------:R-:W-:Y:S02]  /*b530*/  USEL UR8, UR8, UR4, UP0 ;  /* 0x0000000408087287 */ /* 0x000fe40008000000 */
[----:B------:R-:W-:Y:S02]  /*b540*/  USEL UR10, UR10, UR5, UP0 ;  /* 0x000000050a0a7287 */ /* 0x000fe40008000000 */
[----:B------:R-:W-:Y:S02]  /*b550*/  USEL UR8, UR8, 0xffffffff, UP1 ;  /* 0xffffffff08087887 */ /* 0x000fe40008800000 */
[----:B------:R-:W-:Y:S01]  /*b560*/  USEL UR10, UR10, 0xffffffff, UP1 ;  /* 0xffffffff0a0a7887 */ /* 0x000fe20008800000 */
[----:B------:R-:W-:Y:S11]  /*b570*/  RET.REL.NODEC R2 `(_ZN18transformer_engine45_GLOBAL__N__233fe513_12_transpose_cu_974b958524transpose_general_kernelILm4ELm4E13__nv_fp8_e4m3EEvPKT1_PKfPS3_mm) ;  /* 0xffffff4802a07950 */ /* 0x000ff60003c3ffff */
.L_x_131:
[----:B------:R-:W-:-:S00]  /*b580*/  BRA `(.L_x_131) ;  /* 0xfffffffc00fc7947 */ /* 0x000fc0000383ffff */
[----:B------:R-:W-:-:S00]  /*b590*/  NOP ;  /* 0x0000000000007918 */ /* 0x000fc00000000000 */
        /* <DEDUP_REMOVED lines=14> */
.L_x_420:


//--------------------- .text._ZN18transformer_engine45_GLOBAL__N__233fe513_12_transpose_cu_974b958524transpose_general_kernelILm4ELm4E13__nv_fp8_e5m2EEvPKT1_PKfPS3_mm --------------------------
	.section	.text._ZN18transformer_engine45_GLOBAL__N__233fe513_12_transpose_cu_974b958524transpose_general_kernelILm4ELm4E13__nv_fp8_e5m2EEvPKT1_PKfPS3_mm,"ax",@progbits
	.align	128
.text._ZN18transformer_engine45_GLOBAL__N__233fe513_12_transpose_cu_974b958524transpose_general_kernelILm4ELm4E13__nv_fp8_e5m2EEvPKT1_PKfPS3_mm:
        .type           _ZN18transformer_engine45_GLOBAL__N__233fe513_12_transpose_cu_974b958524transpose_general_kernelILm4ELm4E13__nv_fp8_e5m2EEvPKT1_PKfPS3_mm,@function
        .size           _ZN18transformer_engine45_GLOBAL__N__233fe513_12_transpose_cu_974b958524transpose_general_kernelILm4ELm4E13__nv_fp8_e5m2EEvPKT1_PKfPS3_mm,(.L_x_422 - _ZN18transformer_engine45_GLOBAL__N__233fe513_12_transpose_cu_974b958524transpose_general_kernelILm4ELm4E13__nv_fp8_e5m2EEvPKT1_PKfPS3_mm)
        .other          _ZN18transformer_engine45_GLOBAL__N__233fe513_12_transpose_cu_974b958524transpose_general_kernelILm4ELm4E13__nv_fp8_e5m2EEvPKT1_PKfPS3_mm,@"STO_CUDA_ENTRY STV_DEFAULT"
_ZN18transformer_engine45_GLOBAL__N__233fe513_12_transpose_cu_974b958524transpose_general_kernelILm4ELm4E13__nv_fp8_e5m2EEvPKT1_PKfPS3_mm:
        /* <DEDUP_REMOVED lines=10> */
.L_x_132:
        /* <DEDUP_REMOVED lines=10> */
[----:B------:R-:W-:Y:S05]  /*0140*/  CALL.REL.NOINC `($__internal_1_$__cuda_sm20_div_u64) ;  /* 0x000000ac00ec7944 */ /* 0x000fea0003c00000 */
        /* <DEDUP_REMOVED lines=11> */
.L_x_133:
        /* <DEDUP_REMOVED lines=24> */
.L_x_134:
[----:B------:R-:W0:Y:S01]  /*0380*/  S2R R4, SR_TID.X ;  /* 0x0000000000047919 */ /* 0x000e220000002100 */
[----:B------:R-:W-:Y:S01]  /*0390*/  F2FP.SATFINITE.E5M2.F32.PACK_AB_MERGE_C R0, RZ, RZ, RZ ;  /* 0x000000ffff00723e */ /* 0x000fe200048060ff */
        /* <DEDUP_REMOVED lines=58> */
.L_x_136:
[----:B------:R-:W-:Y:S05]  /*0740*/  BSYNC B0 ;  /* 0x0000000000007941 */ /* 0x000fea0003800000 */
.L_x_135:
        /* <DEDUP_REMOVED lines=29> */
.L_x_138:
[----:B------:R-:W-:Y:S05]  /*0920*/  BSYNC B0 ;  /* 0x0000000000007941 */ /* 0x000fea0003800000 */
.L_x_137:
        /* <DEDUP_REMOVED lines=41> */
.L_x_140:
[----:B------:R-:W-:Y:S05]  /*0bc0*/  BSYNC B0 ;  /* 0x0000000000007941 */ /* 0x000fea0003800000 */
.L_x_139:
        /* <DEDUP_REMOVED lines=46> */
.L_x_142:
[----:B------:R-:W-:Y:S05]  /*0eb0*/  BSYNC B0 ;  /* 0x0000000000007941 */ /* 0x000fea0003800000 */
.L_x_141:
        /* <DEDUP_REMOVED lines=48> */
.L_x_144:
[----:B------:R-:W-:Y:S05]  /*11c0*/  BSYNC B0 ;  /* 0x0000000000007941 */ /* 0x000fea0003800000 */
.L_x_143:
        /* <DEDUP_REMOVED lines=47> */
.L_x_146:
[----:B------:R-:W-:Y:S05]  /*14c0*/  BSYNC B0 ;  /* 0x0000000000007941 */ /* 0x000fea0003800000 */
.L_x_145:
        /* <DEDUP_REMOVED lines=41> */
.L_x_148:
[----:B------:R-:W-:Y:S05]  /*1760*/  BSYNC B0 ;  /* 0x0000000000007941 */ /* 0x000fea0003800000 */
.L_x_147:
        /* <DEDUP_REMOVED lines=46> */
.L_x_150:
[----:B------:R-:W-:Y:S05]  /*1a50*/  BSYNC B0 ;  /* 0x0000000000007941 */ /* 0x000fea0003800000 */
.L_x_149:
        /* <DEDUP_REMOVED lines=50> */
.L_x_152:
[----:B------:R-:W-:Y:S05]  /*1d80*/  BSYNC B0 ;  /* 0x0000000000007941 */ /* 0x000fea0003800000 */
.L_x_151:
        /* <DEDUP_REMOVED lines=47> */
.L_x_154:
[----:B------:R-:W-:Y:S05]  /*2080*/  BSYNC B0 ;  /* 0x0000000000007941 */ /* 0x000fea0003800000 */
.L_x_153:
        /* <DEDUP_REMOVED lines=41> */
.L_x_156:
[----:B------:R-:W-:Y:S05]  /*2320*/  BSYNC B0 ;  /* 0x0000000000007941 */ /* 0x000fea0003800000 */
.L_x_155:
        /* <DEDUP_REMOVED lines=46> */
.L_x_158:
[----:B------:R-:W-:Y:S05]  /*2610*/  BSYNC B0 ;  /* 0x0000000000007941 */ /* 0x000fea0003800000 */
.L_x_157:
        /* <DEDUP_REMOVED lines=48> */
.L_x_160:
[----:B------:R-:W-:Y:S05]  /*2920*/  BSYNC B0 ;  /* 0x0000000000007941 */ /* 0x000fea0003800000 */
.L_x_159:
        /* <DEDUP_REMOVED lines=47> */
.L_x_162:
[----:B------:R-:W-:Y:S05]  /*2c20*/  BSYNC B0 ;  /* 0x0000000000007941 */ /* 0x000fea0003800000 */
.L_x_161:
        /* <DEDUP_REMOVED lines=41> */
.L_x_164:
[----:B------:R-:W-:Y:S05]  /*2ec0*/  BSYNC B0 ;  /* 0x0000000000007941 */ /* 0x000fea0003800000 */
.L_x_163:
        /* <DEDUP_REMOVED lines=46> */
.L_x_166:
[----:B------:R-:W-:Y:S05]  /*31b0*/  BSYNC B0 ;  /* 0x0000000000007941 */ /* 0x000fea0003800000 */
.L_x_165:
        /* <DEDUP_REMOVED lines=49> */
.L_x_168:
[----:B------:R-:W-:Y:S05]  /*34d0*/  BSYNC B0 ;  /* 0x0000000000007941 */ /* 0x000fea0003800000 */
.L_x_167:
        /* <DEDUP_REMOVED lines=47> */
.L_x_170:
[----:B------:R-:W-:Y:S05]  /*37d0*/  BSYNC B0 ;  /* 0x0000000000007941 */ /* 0x000fea0003800000 */
.L_x_169:
        /* <DEDUP_REMOVED lines=41> */
.L_x_172:
[----:B------:R-:W-:Y:S05]  /*3a70*/  BSYNC B0 ;  /* 0x0000000000007941 */ /* 0x000fea0003800000 */
.L_x_171:
        /* <DEDUP_REMOVED lines=47> */
.L_x_174:
[----:B------:R-:W-:Y:S05]  /*3d70*/  BSYNC B0 ;  /* 0x0000000000007941 */ /* 0x000fea0003800000 */
.L_x_173:
        /* <DEDUP_REMOVED lines=44> */
.L_x_176:
[----:B------:R-:W-:Y:S05]  /*4040*/  BSYNC B0 ;  /* 0x0000000000007941 */ /* 0x000fea0003800000 */
.L_x_175:
        /* <DEDUP_REMOVED lines=46> */
.L_x_178:
[----:B------:R-:W-:Y:S05]  /*4330*/  BSYNC B0 ;  /* 0x0000000000007941 */ /* 0x000fea0003800000 */
.L_x_177:
        /* <DEDUP_REMOVED lines=41> */
.L_x_180:
[----:B------:R-:W-:Y:S05]  /*45d0*/  BSYNC B0 ;  /* 0x0000000000007941 */ /* 0x000fea0003800000 */
.L_x_179:
        /* <DEDUP_REMOVED lines=47> */
.L_x_182:
[----:B------:R-:W-:Y:S05]  /*48d0*/  BSYNC B0 ;  /* 0x0000000000007941 */ /* 0x000fea0003800000 */
.L_x_181:
        /* <DEDUP_REMOVED lines=43> */
.L_x_184:
[----:B------:R-:W-:Y:S05]  /*4b90*/  BSYNC B0 ;  /* 0x0000000000007941 */ /* 0x000fea0003800000 */
.L_x_183:
        /* <DEDUP_REMOVED lines=46> */
.L_x_186:
[----:B------:R-:W-:Y:S05]  /*4e80*/  BSYNC B0 ;  /* 0x0000000000007941 */ /* 0x000fea0003800000 */
.L_x_185:
        /* <DEDUP_REMOVED lines=46> */
.L_x_188:
[----:B------:R-:W-:Y:S05]  /*5170*/  BSYNC B0 ;  /* 0x0000000000007941 */ /* 0x000fea0003800000 */
.L_x_187:
        /* <DEDUP_REMOVED lines=48> */
.L_x_190:
[----:B------:R-:W-:Y:S05]  /*5480*/  BSYNC B0 ;  /* 0x0000000000007941 */ /* 0x000fea0003800000 */
.L_x_189:
[----:B------:R-:W-:Y:S01]  /*5490*/  ISETP.GE.U32.AND.EX P0, PT, R40, UR7, PT, P0 ;  /* 0x0000000728007c0c */ /* 0x000fe2000bf06100 */
[----:B0-----:R-:W-:Y:S01]  /*54a0*/  IMAD.U32 R27, R34, 0x10000, RZ ;  /* 0x00010000221b7824 */ /* 0x001fe200078e00ff */
[----:B-----5:R-:W-:Y:S01]  /*54b0*/  LOP3.LUT R29, R29, 0xffff, RZ, 0xc0, !PT ;  /* 0x0000ffff1d1d7812 */ /* 0x020fe200078ec0ff */
[----:B------:R-:W-:Y:S01]  /*54c0*/  BSSY B0, `(.L_x_191) ;  /* 0x0000024000007945 */ /* 0x000fe20003800000 */
[----:B------:R-:W-:Y:S02]  /*54d0*/  F2FP.SATFINITE.E5M2.F32.PACK_AB_MERGE_C R39, RZ, RZ, RZ ;  /* 0x000000ffff27723e */ /* 0x000fe400048060ff */
        /* <DEDUP_REMOVED lines=34> */
.L_x_192:
[----:B------:R-:W-:Y:S05]  /*5700*/  BSYNC B0 ;  /* 0x0000000000007941 */ /* 0x000fea0003800000 */
.L_x_191:
        /* <DEDUP_REMOVED lines=10> */
[----:B------:R-:W-:Y:S01]  /*57b0*/  F2FP.SATFINITE.E5M2.F32.PACK_AB_MERGE_C R40, RZ, RZ, RZ ;  /* 0x000000ffff28723e */ /* 0x000fe200048060ff */
        /* <DEDUP_REMOVED lines=35> */
.L_x_194:
[----:B------:R-:W-:Y:S05]  /*59f0*/  BSYNC B0 ;  /* 0x0000000000007941 */ /* 0x000fea0003800000 */
.L_x_193:
        /* <DEDUP_REMOVED lines=15> */
[----:B------:R-:W-:-:S02]  /*5af0*/  F2FP.SATFINITE.E5M2.F32.PACK_AB_MERGE_C R50, RZ, RZ, RZ ;  /* 0x000000ffff32723e */ /* 0x000fc400048060ff */
        /* <DEDUP_REMOVED lines=34> */
.L_x_196:
[----:B------:R-:W-:Y:S05]  /*5d20*/  BSYNC B0 ;  /* 0x0000000000007941 */ /* 0x000fea0003800000 */
.L_x_195:
[C---:B------:R-:W-:Y:S01]  /*5d30*/  VIADD R53, R2.reuse, UR5 ;  /* 0x0000000502357c36 */ /* 0x040fe20008000000 */
[----:B------:R-:W-:Y:S01]  /*5d40*/  IADD3 RZ, P0, R2, UR5, RZ ;  /* 0x0000000502ff7c10 */ /* 0x000fe2000ff1e0ff */
[----:B0----5:R-:W-:Y:S01]  /*5d50*/  IMAD.U32 R27, R28, 0x10000, RZ ;  /* 0x000100001c1b7824 */ /* 0x021fe200078e00ff */
[----:B------:R-:W-:Y:S01]  /*5d60*/  F2FP.SATFINITE.E5M2.F32.PACK_AB_MERGE_C R35, RZ, RZ, RZ ;  /* 0x000000ffff23723e */ /* 0x000fe200048060ff */
        /* <DEDUP_REMOVED lines=38> */
.L_x_198:
[----:B------:R-:W-:Y:S05]  /*5fd0*/  BSYNC B0 ;  /* 0x0000000000007941 */ /* 0x000fea0003800000 */
.L_x_197:
        /* <DEDUP_REMOVED lines=63> */
.L_x_200:
[----:B------:R-:W-:Y:S05]  /*63d0*/  BSYNC B0 ;  /* 0x0000000000007941 */ /* 0x000fea0003800000 */
.L_x_199:
        /* <DEDUP_REMOVED lines=41> */
.L_x_202:
[----:B------:R-:W-:Y:S05]  /*6670*/  BSYNC B0 ;  /* 0x0000000000007941 */ /* 0x000fea0003800000 */
.L_x_201:
        /* <DEDUP_REMOVED lines=40> */
.L_x_204:
[----:B------:R-:W-:Y:S05]  /*6900*/  BSYNC B0 ;  /* 0x0000000000007941 */ /* 0x000fea0003800000 */
.L_x_203:
        /* <DEDUP_REMOVED lines=40> */
.L_x_206:
[----:B------:R-:W-:Y:S05]  /*6b90*/  BSYNC B0 ;  /* 0x0000000000007941 */ /* 0x000fea0003800000 */
.L_x_205:
        /* <DEDUP_REMOVED lines=44> */
.L_x_208:
[----:B------:R-:W-:Y:S05]  /*6e60*/  BSYNC B0 ;  /* 0x0000000000007941 */ /* 0x000fea0003800000 */
.L_x_207:
        /* <DEDUP_REMOVED lines=38> */
.L_x_210:
[----:B------:R-:W-:Y:S05]  /*70d0*/  BSYNC B0 ;  /* 0x0000000000007941 */ /* 0x000fea0003800000 */
.L_x_209:
        /* <DEDUP_REMOVED lines=38> */
.L_x_212:
[----:B------:R-:W-:Y:S05]  /*7340*/  BSYNC B0 ;  /* 0x0000000000007941 */ /* 0x000fea0003800000 */
.L_x_211:
        /* <DEDUP_REMOVED lines=38> */
.L_x_214:
[----:B------:R-:W-:Y:S05]  /*75b0*/  BSYNC B0 ;  /* 0x0000000000007941 */ /* 0x000fea0003800000 */
.L_x_213:
        /* <DEDUP_REMOVED lines=48> */
.L_x_216:
[----:B------:R-:W-:Y:S05]  /*78c0*/  BSYNC B0 ;  /* 0x0000000000007941 */ /* 0x000fea0003800000 */
.L_x_215:
        /* <DEDUP_REMOVED lines=40> */
.L_x_218:
[----:B------:R-:W-:Y:S05]  /*7b50*/  BSYNC B0 ;  /* 0x0000000000007941 */ /* 0x000fea0003800000 */
.L_x_217:
        /* <DEDUP_REMOVED lines=38> */
.L_x_220:
[----:B------:R-:W-:Y:S05]  /*7dc0*/  BSYNC B0 ;  /* 0x0000000000007941 */ /* 0x000fea0003800000 */
.L_x_219:
        /* <DEDUP_REMOVED lines=36> */
.L_x_222:
[----:B------:R-:W-:Y:S05]  /*8010*/  BSYNC B0 ;  /* 0x0000000000007941 */ /* 0x000fea0003800000 */
.L_x_221:
        /* <DEDUP_REMOVED lines=36> */
.L_x_224:
[----:B------:R-:W-:Y:S05]  /*8260*/  BSYNC B0 ;  /* 0x0000000000007941 */ /* 0x000fea0003800000 */
.L_x_223:
        /* <DEDUP_REMOVED lines=36> */
.L_x_226:
[----:B------:R-:W-:Y:S05]  /*84b0*/  BSYNC B0 ;  /* 0x0000000000007941 */ /* 0x000fea0003800000 */
.L_x_225:
        /* <DEDUP_REMOVED lines=40> */
.L_x_228:
[----:B------:R-:W-:Y:S05]  /*8740*/  BSYNC B0 ;  /* 0x0000000000007941 */ /* 0x000fea0003800000 */
.L_x_227:
        /* <DEDUP_REMOVED lines=32> */
.L_x_230:
[----:B------:R-:W-:Y:S05]  /*8950*/  BSYNC B0 ;  /* 0x0000000000007941 */ /* 0x000fea0003800000 */
.L_x_229:
        /* <DEDUP_REMOVED lines=53> */
.L_x_232:
[----:B------:R-:W-:Y:S05]  /*8cb0*/  BSYNC B0 ;  /* 0x0000000000007941 */ /* 0x000fea0003800000 */
.L_x_231:
        /* <DEDUP_REMOVED lines=32> */
.L_x_234:
[----:B------:R-:W-:Y:S05]  /*8ec0*/  BSYNC B0 ;  /* 0x0000000000007941 */ /* 0x000fea0003800000 */
.L_x_233:
        /* <DEDUP_REMOVED lines=90> */
.L_x_236:
[----:B------:R-:W-:Y:S05]  /*9470*/  BSYNC B0 ;  /* 0x0000000000007941 */ /* 0x000fea0003800000 */
.L_x_235:
        /* <DEDUP_REMOVED lines=32> */
.L_x_238:
[----:B------:R-:W-:Y:S05]  /*9680*/  BSYNC B0 ;  /* 0x0000000000007941 */ /* 0x000fea0003800000 */
.L_x_237:
        /* <DEDUP_REMOVED lines=32> */
.L_x_240:
[----:B------:R-:W-:Y:S05]  /*9890*/  BSYNC B0 ;  /* 0x0000000000007941 */ /* 0x000fea0003800000 */
.L_x_239:
        /* <DEDUP_REMOVED lines=32> */
.L_x_242:
[----:B------:R-:W-:Y:S05]  /*9aa0*/  BSYNC B0 ;  /* 0x0000000000007941 */ /* 0x000fea0003800000 */
.L_x_241:
        /* <DEDUP_REMOVED lines=32> */
.L_x_244:
[----:B------:R-:W-:Y:S05]  /*9cb0*/  BSYNC B0 ;  /* 0x0000000000007941 */ /* 0x000fea0003800000 */
.L_x_243:
        /* <DEDUP_REMOVED lines=32> */
.L_x_246:
[----:B------:R-:W-:Y:S05]  /*9ec0*/  BSYNC B0 ;  /* 0x0000000000007941 */ /* 0x000fea0003800000 */
.L_x_245:
        /* <DEDUP_REMOVED lines=43> */
.L_x_248:
[----:B------:R-:W-:Y:S05]  /*a180*/  BSYNC B0 ;  /* 0x0000000000007941 */ /* 0x000fea0003800000 */
.L_x_247:
        /* <DEDUP_REMOVED lines=46> */
.L_x_250:
[----:B------:R-:W-:Y:S05]  /*a470*/  BSYNC B0 ;  /* 0x0000000000007941 */ /* 0x000fea0003800000 */
.L_x_249:
        /* <DEDUP_REMOVED lines=32> */
.L_x_252:
[----:B------:R-:W-:Y:S05]  /*a680*/  BSYNC B0 ;  /* 0x0000000000007941 */ /* 0x000fea0003800000 */
.L_x_251:
        /* <DEDUP_REMOVED lines=32> */
.L_x_254:
[----:B------:R-:W-:Y:S05]  /*a890*/  BSYNC B0 ;  /* 0x0000000000007941 */ /* 0x000fea0003800000 */
.L_x_253:
        /* <DEDUP_REMOVED lines=32> */
.L_x_256:
[----:B------:R-:W-:Y:S05]  /*aaa0*/  BSYNC B0 ;  /* 0x0000000000007941 */ /* 0x000fea0003800000 */
.L_x_255:
        /* <DEDUP_REMOVED lines=32> */
.L_x_258:
[----:B------:R-:W-:Y:S05]  /*acb0*/  BSYNC B0 ;  /* 0x0000000000007941 */ /* 0x000fea0003800000 */
.L_x_257:
        /* <DEDUP_REMOVED lines=32> */
.L_x_260:
[----:B------:R-:W-:Y:S05]  /*aec0*/  BSYNC B0 ;  /* 0x0000000000007941 */ /* 0x000fea0003800000 */
.L_x_259:
        /* <DEDUP_REMOVED lines=32> */
.L_x_262:
[----:B------:R-:W-:Y:S05]  /*b0d0*/  BSYNC B0 ;  /* 0x0000000000007941 */ /* 0x000fea0003800000 */
.L_x_261:
[----:B------:R-:W-:Y:S06]  /*b0e0*/  BAR.SYNC.DEFER_BLOCKING 0x0 ;  /* 0x0000000000007b1d */ /* 0x000fec0000010000 */
[----:B------:R-:W-:Y:S05]  /*b0f0*/  EXIT ;  /* 0x000000000000794d */ /* 0x000fea0003800000 */
        .weak           $__internal_1_$__cuda_sm20_div_u64
        .type           $__internal_1_$__cuda_sm20_div_u64,@function
        .size           $__internal_1_$__cuda_sm20_div_u64,(.L_x_422 - $__internal_1_$__cuda_sm20_div_u64)
$__internal_1_$__cuda_sm20_div_u64:
        /* <DEDUP_REMOVED lines=71> */
[----:B------:R-:W-:Y:S11]  /*b570*/  RET.REL.NODEC R2 `(_ZN18transformer_engine45_GLOBAL__N__233fe513_12_transpose_cu_974b958524transpose_general_kernelILm4ELm4E13__nv_fp8_e5m2EEvPKT1_PKfPS3_mm) ;  /* 0xffffff4802a07950 */ /* 0x000ff60003c3ffff */
.L_x_263:
        /* <DEDUP_REMOVED lines=16> */
.L_x_422:


//--------------------- .text._ZN18transformer_engine45_GLOBAL__N__233fe513_12_transpose_cu_974b958524transpose_general_kernelILm4ELm4E13__nv_bfloat16EEvPKT1_PKfPS3_mm --------------------------
	.section	.text._ZN18transformer_engine45_GLOBAL__N__233fe513_12_transpose_cu_974b958524transpose_general_kernelILm4ELm4E13__nv_bfloat16EEvPKT1_PKfPS3_mm,"ax",@progbits
	.align	128
.text._ZN18transformer_engine45_GLOBAL__N__233fe513_12_transpose_cu_974b958524transpose_general_kernelILm4ELm4E13__nv_bfloat16EEvPKT1_PKfPS3_mm:
        .type           _ZN18transformer_engine45_GLOBAL__N__233fe513_12_transpose_cu_974b958524transpose_general_kernelILm4ELm4E13__nv_bfloat16EEvPKT1_PKfPS3_mm,@function
        .size           _ZN18transformer_engine45_GLOBAL__N__233fe513_12_transpose_cu_974b958524transpose_general_kernelILm4ELm4E13__nv_bfloat16EEvPKT1_PKfPS3_mm,(.L_x_424 - _ZN18transformer_engine45_GLOBAL__N__233fe513_12_transpose_cu_974b958524transpose_general_kernelILm4ELm4E13__nv_bfloat16EEvPKT1_PKfPS3_mm)
        .other          _ZN18transformer_engine45_GLOBAL__N__233fe513_12_transpose_cu_974b958524transpose_general_kernelILm4ELm4E13__nv_bfloat16EEvPKT1_PKfPS3_mm,@"STO_CUDA_ENTRY STV_DEFAULT"
_ZN18transformer_engine45_GLOBAL__N__233fe513_12_transpose_cu_974b958524transpose_general_kernelILm4ELm4E13__nv_bfloat16EEvPKT1_PKfPS3_mm:
        /* <DEDUP_REMOVED lines=10> */
.L_x_264:
[----:B------:R-:W0:Y:S01]  /*00a0*/  LDC.64 R2, c[0x0][0x230] ;  /* 0x00008c00ff027b82 */ /* 0x000e220000000a00 */
[----:B------:R-:W1:Y:S07]  /*00b0*/  S2R R8, SR_TID.X ;  /* 0x0000000000087919 */ /* 0x000e6e0000002100 */
[----:B------:R-:W2:Y:S01]  /*00c0*/  S2UR UR4, SR_CTAID.X ;  /* 0x00000000000479c3 */ /* 0x000ea20000002500 */
[----:B0-----:R-:W-:-:S05]  /*00d0*/  IADD3 R2, P0, R2, 0x3f, RZ ;  /* 0x0000003f02027810 */ /* 0x001fca0007f1e0ff */
[----:B------:R-:W-:Y:S01]  /*00e0*/  IMAD.X R5, RZ, RZ, R3, P0 ;  /* 0x000000ffff057224 */ /* 0x000fe200000e0603 */
[----:B-1----:R-:W-:-:S04]  /*00f0*/  SHF.R.U64 R0, R8, 0x5, RZ ;  /* 0x0000000508007819 */ /* 0x002fc800000012ff */
[--C-:B------:R-:W-:Y:S02]  /*0100*/  SHF.R.U32.HI R3, RZ, 0x6, R5.reuse ;  /* 0x00000006ff037819 */ /* 0x100fe40000011605 */
[----:B------:R-:W-:Y:S02]  /*0110*/  SHF.R.U64 R2, R2, 0x6, R5 ;  /* 0x0000000602027819 */ /* 0x000fe40000001205 */
[----:B------:R-:W-:-:S13]  /*0120*/  LOP3.LUT P0, RZ, R3, 0x3ffffff, RZ, 0xc0, !PT ;  /* 0x03ffffff03ff7812 */ /* 0x000fda000780c0ff */
[----:B--2---:R-:W-:Y:S05]  /*0130*/  @!P0 BRA `(.L_x_265) ;  /* 0x0000000000348947 */ /* 0x004fea0003800000 */
[----:B------:R-:W-:-:S07]  /*0140*/  MOV R4, 0x160 ;  /* 0x0000016000047802 */ /* 0x000fce0000000f00 */
[----:B------:R-:W-:Y:S05]  /*0150*/  CALL.REL.NOINC `($__internal_2_$__cuda_sm20_div_u64) ;  /* 0x0000003c00907944 */ /* 0x000fea0003c00000 */
[----:B------:R-:W-:Y:S01]  /*0160*/  IADD3 R9, P0, RZ, -R6, RZ ;  /* 0x80000006ff097210 */ /* 0x000fe20007f1e0ff */
[----:B------:R-:W-:-:S04]  /*0170*/  UMOV UR5, URZ ;  /* 0x0000003f00057c82 */ /* 0x000fc80008000000 */
[----:B------:R-:W-:-:S04]  /*0180*/  IMAD.X R5, RZ, RZ, ~R7, P0 ;  /* 0x000000ffff057224 */ /* 0x000fc800000e0e07 */
[----:B------:R-:W-:Y:S02]  /*0190*/  IMAD R10, R5, R2, RZ ;  /* 0x00000002050a7224 */ /* 0x000fe400078e02ff */
[----:B------:R-:W-:-:S04]  /*01a0*/  IMAD.WIDE.U32 R4, R2, R9, UR4 ;  /* 0x0000000402047e25 */ /* 0x000fc8000f8e0009 */
[----:B------:R-:W-:Y:S02]  /*01b0*/  IMAD R3, R3, R9, R10 ;  /* 0x0000000903037224 */ /* 0x000fe400078e020a */
[----:B------:R-:W-:Y:S02]  /*01c0*/  IMAD.MOV.U32 R21, RZ, RZ, R4 ;  /* 0x000000ffff157224 */ /* 0x000fe400078e0004 */
[----:B------:R-:W-:Y:S02]  /*01d0*/  IMAD.IADD R10, R5, 0x1, R3 ;  /* 0x00000001050a7824 */ /* 0x000fe400078e0203 */
[----:B------:R-:W-:Y:S02]  /*01e0*/  IMAD.MOV.U32 R4, RZ, RZ, R6 ;  /* 0x000000ffff047224 */ /* 0x000fe400078e0006 */
[----:B------:R-:W-:Y:S01]  /*01f0*/  IMAD.MOV.U32 R5, RZ, RZ, R7 ;  /* 0x000000ffff057224 */ /* 0x000fe200078e0007 */
[----:B------:R-:W-:Y:S06]  /*0200*/  BRA `(.L_x_266) ;  /* 0x0000000000587947 */ /* 0x000fec0003800000 */
.L_x_265:
[----:B------:R-:W0:Y:S01]  /*0210*/  I2F.U32.RP R3, R2 ;  /* 0x0000000200037306 */ /* 0x000e220000209000 */
[----:B------:R-:W-:Y:S01]  /*0220*/  ISETP.NE.U32.AND P2, PT, R2, RZ, PT ;  /* 0x000000ff0200720c */ /* 0x000fe20003f45070 */
[----:B------:R-:W-:-:S06]  /*0230*/  IMAD.MOV.U32 R10, RZ, RZ, RZ ;  /* 0x000000ffff0a7224 */ /* 0x000fcc00078e00ff */
[----:B0-----:R-:W0:Y:S02]  /*0240*/  MUFU.RCP R3, R3 ;  /* 0x0000000300037308 */ /* 0x001e240000001000 */
[----:B0-----:R-:W-:-:S06]  /*0250*/  VIADD R4, R3, 0xffffffe ;  /* 0x0ffffffe03047836 */ /* 0x001fcc0000000000 */
[----:B------:R0:W1:Y:S02]  /*0260*/  F2I.FTZ.U32.TRUNC.NTZ R5, R4 ;  /* 0x0000000400057305 */ /* 0x000064000021f000 */
[----:B0-----:R-:W-:Y:S02]  /*0270*/  IMAD.MOV.U32 R4, RZ, RZ, RZ ;  /* 0x000000ffff047224 */ /* 0x001fe400078e00ff */
[----:B-1----:R-:W-:-:S04]  /*0280*/  IMAD.MOV R7, RZ, RZ, -R5 ;  /* 0x000000ffff077224 */ /* 0x002fc800078e0a05 */
[----:B------:R-:W-:-:S04]  /*0290*/  IMAD R7, R7, R2, RZ ;  /* 0x0000000207077224 */ /* 0x000fc800078e02ff */
[----:B------:R-:W-:-:S06]  /*02a0*/  IMAD.HI.U32 R5, R5, R7, R4 ;  /* 0x0000000705057227 */ /* 0x000fcc00078e0004 */
[----:B------:R-:W-:-:S04]  /*02b0*/  IMAD.HI.U32 R4, R5, UR4, RZ ;  /* 0x0000000405047c27 */ /* 0x000fc8000f8e00ff */
[----:B------:R-:W-:-:S04]  /*02c0*/  IMAD.MOV R5, RZ, RZ, -R4 ;  /* 0x000000ffff057224 */ /* 0x000fc800078e0a04 */
[----:B------:R-:W-:-:S05]  /*02d0*/  IMAD R5, R2, R5, UR4 ;  /* 0x0000000402057e24 */ /* 0x000fca000f8e0205 */
[----:B------:R-:W-:-:S13]  /*02e0*/  ISETP.GE.U32.AND P0, PT, R5, R2, PT ;  /* 0x000000020500720c */ /* 0x000fda0003f06070 */
[----:B------:R-:W-:Y:S02]  /*02f0*/  @P0 IMAD.IADD R5, R5, 0x1, -R2 ;  /* 0x0000000105050824 */ /* 0x000fe400078e0a02 */
[----:B------:R-:W-:-:S03]  /*0300*/  @P0 VIADD R4, R4, 0x1 ;  /* 0x0000000104040836 */ /* 0x000fc60000000000 */
[----:B------:R-:W-:Y:S01]  /*0310*/  ISETP.GE.U32.AND P1, PT, R5, R2, PT ;  /* 0x000000020500720c */ /* 0x000fe20003f26070 */
[----:B------:R-:W-:-:S12]  /*0320*/  IMAD.MOV.U32 R5, RZ, RZ, RZ ;  /* 0x000000ffff057224 */ /* 0x000fd800078e00ff */
[----:B------:R-:W-:Y:S01]  /*0330*/  @P1 VIADD R4, R4, 0x1 ;  /* 0x0000000104041836 */ /* 0x000fe20000000000 */
[----:B------:R-:W-:-:S05]  /*0340*/  @!P2 LOP3.LUT R4, RZ, R2, RZ, 0x33, !PT ;  /* 0x00000002ff04a212 */ /* 0x000fca00078e33ff */
[----:B------:R-:W-:-:S04]  /*0350*/  IMAD.MOV R21, RZ, RZ, -R4 ;  /* 0x000000ffff157224 */ /* 0x000fc800078e0a04 */
[----:B------:R-:W-:-:S07]  /*0360*/  IMAD R21, R2, R21, UR4 ;  /* 0x0000000402157e24 */ /* 0x000fce000f8e0215 */
.L_x_266:
[----:B------:R-:W0:Y:S01]  /*0370*/  S2R R2, SR_CgaCtaId ;  /* 0x0000000000027919 */ /* 0x000e220000008800 */
[C---:B------:R-:W-:Y:S01]  /*0380*/  IMAD.SHL.U32 R7, R21.reuse, 0x40, RZ ;  /* 0x0000004015077824 */ /* 0x040fe200078e00ff */
[----:B------:R-:W-:Y:S01]  /*0390*/  SHF.L.U64.HI R21, R21, 0x6, R10 ;  /* 0x0000000615157819 */ /* 0x000fe2000001020a */
[C---:B------:R-:W-:Y:S01]  /*03a0*/  IMAD.SHL.U32 R6, R0.reuse, 0x2, RZ ;  /* 0x0000000200067824 */ /* 0x040fe200078e00ff */
[----:B------:R-:W-:Y:S01]  /*03b0*/  SHF.L.U64.HI R0, R0, 0x1, RZ ;  /* 0x0000000100007819 */ /* 0x000fe200000102ff */
[----:B------:R-:W-:Y:S01]  /*03c0*/  ULDC.64 UR4, c[0x0][0x230] ;  /* 0x00008c0000047ab9 */ /* 0x000fe20000000a00 */
[----:B------:R-:W-:Y:S01]  /*03d0*/  SHF.R.U32.HI R38, RZ, 0x4, R8 ;  /* 0x00000004ff267819 */ /* 0x000fe20000011608 */
[----:B------:R-:W-:Y:S01]  /*03e0*/  BSSY B0, `(.L_x_267) ;  /* 0x000002a000007945 */ /* 0x000fe20003800000 */
[----:B------:R-:W-:Y:S01]  /*03f0*/  IADD3 R13, P0, R7, R6, RZ ;  /* 0x00000006070d7210 */ /* 0x000fe20007f1e0ff */
[----:B------:R-:W-:Y:S01]  /*0400*/  IMAD.SHL.U32 R35, R4, 0x40, RZ ;  /* 0x0000004004237824 */ /* 0x000fe200078e00ff */
[----:B------:R-:W-:-:S02]  /*0410*/  MOV R11, 0x400 ;  /* 0x00000400000b7802 */ /* 0x000fc40000000f00 */
[----:B------:R-:W-:Y:S01]  /*0420*/  ISETP.GE.U32.AND P1, PT, R13, UR4, PT ;  /* 0x000000040d007c0c */ /* 0x000fe2000bf26070 */
[----:B------:R-:W-:Y:S01]  /*0430*/  IMAD.X R12, R21, 0x1, R0, P0 ;  /* 0x00000001150c7824 */ /* 0x000fe200000e0600 */
[----:B------:R-:W-:Y:S02]  /*0440*/  IADD3 R3, P2, R13, 0x1, RZ ;  /* 0x000000010d037810 */ /* 0x000fe40007f5e0ff */
[----:B------:R-:W-:Y:S02]  /*0450*/  LOP3.LUT R38, R38, 0xffffffe, RZ, 0xc0, !PT ;  /* 0x0ffffffe26267812 */ /* 0x000fe400078ec0ff */
[----:B------:R-:W-:Y:S01]  /*0460*/  ISETP.GE.U32.AND.EX P1, PT, R12, UR5, PT, P1 ;  /* 0x000000050c007c0c */ /* 0x000fe2000bf26110 */
[----:B------:R-:W-:Y:S01]  /*0470*/  IMAD.X R14, RZ, RZ, R12, P2 ;  /* 0x000000ffff0e7224 */ /* 0x000fe200010e060c */
[----:B------:R-:W-:Y:S02]  /*0480*/  LOP3.LUT R10, R8, 0x1f, RZ, 0xc0, !PT ;  /* 0x0000001f080a7812 */ /* 0x000fe400078ec0ff */
[----:B------:R-:W-:-:S02]  /*0490*/  IADD3 R9, P3, R38, R7, RZ ;  /* 0x0000000726097210 */ /* 0x000fc40007f7e0ff */
[----:B------:R-:W-:Y:S02]  /*04a0*/  ISETP.GE.U32.AND P0, PT, R3, UR4, PT ;  /* 0x0000000403007c0c */ /* 0x000fe4000bf06070 */
[----:B------:R-:W-:Y:S02]  /*04b0*/  SHF.L.U64.HI R37, R4, 0x6, R5 ;  /* 0x0000000604257819 */ /* 0x000fe40000010205 */
[----:B------:R-:W-:Y:S02]  /*04c0*/  ISETP.GE.U32.AND.EX P0, PT, R14, UR5, PT, P0 ;  /* 0x000000050e007c0c */ /* 0x000fe4000bf06100 */
[----:B------:R-:W-:Y:S02]  /*04d0*/  PRMT R6, RZ, 0x7610, R6 ;  /* 0x00007610ff067816 */ /* 0x000fe40000000006 */
[----:B0-----:R-:W-:Y:S02]  /*04e0*/  LEA R11, R2, R11, 0x18 ;  /* 0x0000000b020b7211 */ /* 0x001fe400078ec0ff */
[----:B------:R-:W-:-:S02]  /*04f0*/  IADD3 R2, P4, R9, 0x8, RZ ;  /* 0x0000000809027810 */ /* 0x000fc40007f9e0ff */
[----:B------:R-:W-:Y:S01]  /*0500*/  SHF.R.U64 R0, R8, 0x5, RZ ;  /* 0x0000000508007819 */ /* 0x000fe200000012ff */
[----:B------:R-:W-:Y:S01]  /*0510*/  IMAD R17, R10, 0x84, R11 ;  /* 0x000000840a117824 */ /* 0x000fe200078e020b */
[----:B------:R-:W-:Y:S01]  /*0520*/  PRMT R36, RZ, 0x7610, R36 ;  /* 0x00007610ff247816 */ /* 0x000fe20000000024 */
[----:B------:R-:W-:Y:S08]  /*0530*/  @P1 BRA `(.L_x_268) ;  /* 0x0000000000501947 */ /* 0x000ff00003800000 */
[----:B------:R-:W-:Y:S01]  /*0540*/  IMAD.SHL.U32 R4, R8, 0x2, RZ ;  /* 0x0000000208047824 */ /* 0x000fe200078e00ff */
[----:B------:R-:W-:Y:S02]  /*0550*/  ULDC.64 UR8, c[0x0][0x228] ;  /* 0x00008a0000087ab9 */ /* 0x000fe40000000a00 */
[----:B------:R-:W-:Y:S02]  /*0560*/  IMAD R10, R12, UR8, RZ ;  /* 0x000000080c0a7c24 */ /* 0x000fe4000f8e02ff */
[----:B------:R-:W-:Y:S02]  /*0570*/  LOP3.LUT R4, R4, 0x3e, RZ, 0xc0, !PT ;  /* 0x0000003e04047812 */ /* 0x000fe400078ec0ff */
[----:B------:R-:W-:Y:S02]  /*0580*/  IMAD R15, R13, UR9, R10 ;  /* 0x000000090d0f7c24 */ /* 0x000fe4000f8e020a */
[----:B------:R-:W-:-:S04]  /*0590*/  IADD3 R4, P1, R4, R35, RZ ;  /* 0x0000002304047210 */ /* 0x000fc80007f3e0ff */
[C---:B------:R-:W-:Y:S01]  /*05a0*/  IADD3 R12, P5, R4.reuse, 0x1, RZ ;  /* 0x00000001040c7810 */ /* 0x040fe20007fbe0ff */
[----:B------:R-:W-:Y:S01]  /*05b0*/  IMAD.X R5, RZ, RZ, R37, P1 ;  /* 0x000000ffff057224 */ /* 0x000fe200008e0625 */
[----:B------:R-:W-:Y:S02]  /*05c0*/  ISETP.GE.U32.AND P1, PT, R4, UR8, PT ;  /* 0x0000000804007c0c */ /* 0x000fe4000bf26070 */
[----:B------:R-:W-:Y:S01]  /*05d0*/  ISETP.GE.U32.AND P2, PT, R12, UR8, PT ;  /* 0x000000080c007c0c */ /* 0x000fe2000bf46070 */
[--C-:B------:R-:W-:Y:S01]  /*05e0*/  IMAD.X R10, RZ, RZ, R5.reuse, P5 ;  /* 0x000000ffff0a7224 */ /* 0x100fe200028e0605 */
[----:B------:R-:W-:Y:S01]  /*05f0*/  ISETP.GE.U32.AND.EX P1, PT, R5, UR9, PT, P1 ;  /* 0x0000000905007c0c */ /* 0x000fe2000bf26110 */
[----:B------:R-:W-:-:S03]  /*0600*/  IMAD.WIDE.U32 R12, R13, UR8, R4 ;  /* 0x000000080d0c7c25 */ /* 0x000fc6000f8e0004 */
[----:B------:R-:W-:Y:S01]  /*0610*/  ISETP.GE.U32.AND.EX P2, PT, R10, UR9, PT, P2 ;  /* 0x000000090a007c0c */ /* 0x000fe2000bf46120 */
[----:B------:R-:W-:Y:S01]  /*0620*/  ULDC.64 UR8, c[0x0][0x210] ;  /* 0x0000840000087ab9 */ /* 0x000fe20000000a00 */
[----:B------:R-:W-:Y:S01]  /*0630*/  IMAD.IADD R5, R13, 0x1, R15 ;  /* 0x000000010d057824 */ /* 0x000fe200078e020f */
[----:B------:R-:W-:-:S04]  /*0640*/  LEA R4, P5, R12, UR8, 0x1 ;  /* 0x000000080c047c11 */ /* 0x000fc8000f8a08ff */
[----:B------:R-:W-:-:S05]  /*0650*/  LEA.HI.X R5, R12, UR9, R5, 0x1, P5 ;  /* 0x000000090c057c11 */ /* 0x000fca000a8f0c05 */
[----:B------:R0:W5:Y:S04]  /*0660*/  @!P1 LDG.E.U16.CONSTANT R6, desc[UR6][R4.64] ;  /* 0x0000000604069981 */ /* 0x000168000c1e9500 */
[----:B------:R0:W5:Y:S02]  /*0670*/  @!P2 LDG.E.U16.CONSTANT R36, desc[UR6][R4.64+0x2] ;  /* 0x000002060424a981 */ /* 0x000164000c1e9500 */
.L_x_268:
[----:B------:R-:W-:Y:S05]  /*0680*/  BSYNC B0 ;  /* 0x0000000000007941 */ /* 0x000fea0003800000 */
.L_x_267:
[----:B------:R-:W-:Y:S01]  /*0690*/  BSSY B0, `(.L_x_269) ;  /* 0x0000019000007945 */ /* 0x000fe20003800000 */
[----:B------:R-:W-:Y:S01]  /*06a0*/  PRMT R15, RZ, 0x7610, R15 ;  /* 0x00007610ff0f7816 */ /* 0x000fe2000000000f */
[----:B------:R-:W-:Y:S01]  /*06b0*/  IMAD R34, R0, 0x4, R17 ;  /* 0x0000000400227824 */ /* 0x000fe200078e0211 */
[----:B------:R-:W-:Y:S01]  /*06c0*/  PRMT R33, RZ, 0x7610, R33 ;  /* 0x00007610ff217816 */ /* 0x000fe20000000021 */
[----:B------:R-:W-:Y:S06]  /*06d0*/  @P0 BRA `(.L_x_270) ;  /* 0x0000000000500947 */ /* 0x000fec0003800000 */
[----:B0-----:R-:W-:Y:S01]  /*06e0*/  IMAD.SHL.U32 R4, R8, 0x2, RZ ;  /* 0x0000000208047824 */ /* 0x001fe200078e00ff */
        /* <DEDUP_REMOVED lines=19> */
.L_x_270:
[----:B------:R-:W-:Y:S05]  /*0820*/  BSYNC B0 ;  /* 0x0000000000007941 */ /* 0x000fea0003800000 */
.L_x_269:
[----:B-----5:R-:W-:Y:S01]  /*0830*/  PRMT R15, R6, 0x5410, R15 ;  /* 0x00005410060f7816 */ /* 0x020fe2000000000f */
[----:B------:R-:W-:Y:S01]  /*0840*/  IMAD.X R6, RZ, RZ, R21, P3 ;  /* 0x000000ffff067224 */ /* 0x000fe200018e0615 */
[----:B------:R-:W-:Y:S01]  /*0850*/  ISETP.GE.U32.AND P1, PT, R2, UR4, PT ;  /* 0x0000000402007c0c */ /* 0x000fe2000bf26070 */
[----:B------:R-:W-:Y:S01]  /*0860*/  BSSY B0, `(.L_x_271) ;  /* 0x0000020000007945 */ /* 0x000fe20003800000 */
[C---:B------:R-:W-:Y:S01]  /*0870*/  IADD3 R17, P2, R9.reuse, 0x9, RZ ;  /* 0x0000000909117810 */ /* 0x040fe20007f5e0ff */
[----:B------:R2:W-:Y:S01]  /*0880*/  STS [R34], R15 ;  /* 0x0000000f22007388 */ /* 0x0005e20000000800 */
[--C-:B------:R-:W-:Y:S01]  /*0890*/  IMAD.X R3, RZ, RZ, R6.reuse, P4 ;  /* 0x000000ffff037224 */ /* 0x100fe200020e0606 */
[----:B------:R-:W-:Y:S02]  /*08a0*/  IADD3 R10, P3, R9, 0x10, RZ ;  /* 0x00000010090a7810 */ /* 0x000fe40007f7e0ff */
[----:B------:R-:W-:Y:S01]  /*08b0*/  IMAD.X R14, RZ, RZ, R6, P2 ;  /* 0x000000ffff0e7224 */ /* 0x000fe200010e0606 */
[----:B------:R-:W-:-:S02]  /*08c0*/  ISETP.GE.U32.AND P0, PT, R17, UR4, PT ;  /* 0x0000000411007c0c */ /* 0x000fc4000bf06070 */
[----:B------:R-:W-:Y:S02]  /*08d0*/  ISETP.GE.U32.AND.EX P1, PT, R3, UR5, PT, P1 ;  /* 0x0000000503007c0c */ /* 0x000fe4000bf26110 */
[----:B------:R-:W-:Y:S02]  /*08e0*/  ISETP.GE.U32.AND.EX P0, PT, R14, UR5, PT, P0 ;  /* 0x000000050e007c0c */ /* 0x000fe4000bf06100 */
[----:B------:R-:W-:Y:S02]  /*08f0*/  PRMT R12, RZ, 0x7610, R12 ;  /* 0x00007610ff0c7816 */ /* 0x000fe4000000000c */
[----:B------:R-:W-:-:S07]  /*0900*/  PRMT R32, RZ, 0x7610, R32 ;  /* 0x00007610ff207816 */ /* 0x000fce0000000020 */
[----:B--2---:R-:W-:Y:S05]  /*0910*/  @P1 BRA `(.L_x_272) ;  /* 0x0000000000501947 */ /* 0x004fea0003800000 */
[----:B01----:R-:W-:Y:S01]  /*0920*/  IMAD.SHL.U32 R4, R8, 0x2, RZ ;  /* 0x0000000208047824 */ /* 0x003fe200078e00ff */
        /* <DEDUP_REMOVED lines=19> */
.L_x_272:
[----:B------:R-:W-:Y:S05]  /*0a60*/  BSYNC B0 ;  /* 0x0000000000007941 */ /* 0x000fea0003800000 */
.L_x_271:
[----:B------:R-:W-:Y:S01]  /*0a70*/  BSSY B0, `(.L_x_273) ;  /* 0x0000018000007945 */ /* 0x000fe20003800000 */
[----:B------:R-:W-:Y:S02]  /*0a80*/  PRMT R13, RZ, 0x7610, R13 ;  /* 0x00007610ff0d7816 */ /* 0x000fe4000000000d */
[----:B------:R-:W-:Y:S01]  /*0a90*/  PRMT R31, RZ, 0x7610, R31 ;  /* 0x00007610ff1f7816 */ /* 0x000fe2000000001f */
[----:B------:R-:W-:Y:S06]  /*0aa0*/  @P0 BRA `(.L_x_274) ;  /* 0x0000000000500947 */ /* 0x000fec0003800000 */
[----:B------:R-:W-:Y:S01]  /*0ab0*/  IMAD.SHL.U32 R2, R8, 0x2, RZ ;  /* 0x0000000208027824 */ /* 0x000fe200078e00ff */
[----:B------:R-:W-:-:S04]  /*0ac0*/  ULDC.64 UR8, c[0x0][0x228] ;  /* 0x00008a0000087ab9 */ /* 0x000fc80000000a00 */
[----:B------:R-:W-:-:S04]  /*0ad0*/  LOP3.LUT R2, R2, 0x3e, RZ, 0xc0, !PT ;  /* 0x0000003e02027812 */ /* 0x000fc800078ec0ff */
[----:B012---:R-:W-:Y:S01]  /*0ae0*/  IADD3 R4, P0, R2, R35, RZ ;  /* 0x0000002302047210 */ /* 0x007fe20007f1e0ff */
[----:B------:R-:W-:-:S03]  /*0af0*/  IMAD R2, R14, UR8, RZ ;  /* 0x000000080e027c24 */ /* 0x000fc6000f8e02ff */
[C---:B------:R-:W-:Y:S01]  /*0b00*/  IADD3 R3, P2, R4.reuse, 0x1, RZ ;  /* 0x0000000104037810 */ /* 0x040fe20007f5e0ff */
[----:B------:R-:W-:Y:S01]  /*0b10*/  IMAD.X R5, RZ, RZ, R37, P0 ;  /* 0x000000ffff057224 */ /* 0x000fe200000e0625 */
[----:B------:R-:W-:Y:S01]  /*0b20*/  ISETP.GE.U32.AND P0, PT, R4, UR8, PT ;  /* 0x0000000804007c0c */ /* 0x000fe2000bf06070 */
[----:B------:R-:W-:Y:S01]  /*0b30*/  IMAD R15, R17, UR9, R2 ;  /* 0x00000009110f7c24 */ /* 0x000fe2000f8e0202 */
        /* <DEDUP_REMOVED lines=11> */
.L_x_274:
[----:B------:R-:W-:Y:S05]  /*0bf0*/  BSYNC B0 ;  /* 0x0000000000007941 */ /* 0x000fea0003800000 */
.L_x_273:
[----:B-----5:R-:W-:Y:S01]  /*0c00*/  PRMT R13, R12, 0x5410, R13 ;  /* 0x000054100c0d7816 */ /* 0x020fe2000000000d */
[--C-:B0123--:R-:W-:Y:S01]  /*0c10*/  IMAD.X R5, RZ, RZ, R6.reuse, P3 ;  /* 0x000000ffff057224 */ /* 0x10ffe200018e0606 */
[----:B------:R-:W-:Y:S01]  /*0c20*/  ISETP.GE.U32.AND P1, PT, R10, UR4, PT ;  /* 0x000000040a007c0c */ /* 0x000fe2000bf26070 */
[----:B------:R-:W-:Y:S01]  /*0c30*/  BSSY B0, `(.L_x_275) ;  /* 0x000001e000007945 */ /* 0x000fe20003800000 */
[----:B------:R-:W-:Y:S01]  /*0c40*/  IADD3 R17, P2, R9, 0x11, RZ ;  /* 0x0000001109117810 */ /* 0x000fe20007f5e0ff */
[----:B------:R0:W-:Y:S01]  /*0c50*/  STS [R34+0x10], R13 ;  /* 0x0000100d22007388 */ /* 0x0001e20000000800 */
[----:B------:R-:W-:Y:S02]  /*0c60*/  ISETP.GE.U32.AND.EX P1, PT, R5, UR5, PT, P1 ;  /* 0x0000000505007c0c */ /* 0x000fe4000bf26110 */
[----:B------:R-:W-:Y:S01]  /*0c70*/  ISETP.GE.U32.AND P0, PT, R17, UR4, PT ;  /* 0x0000000411007c0c */ /* 0x000fe2000bf06070 */
[----:B------:R-:W-:Y:S01]  /*0c80*/  IMAD.X R14, RZ, RZ, R6, P2 ;  /* 0x000000ffff0e7224 */ /* 0x000fe200010e0606 */
[----:B------:R-:W-:-:S02]  /*0c90*/  PRMT R12, RZ, 0x7610, R12 ;  /* 0x00007610ff0c7816 */ /* 0x000fc4000000000c */
[----:B------:R-:W-:Y:S02]  /*0ca0*/  PRMT R30, RZ, 0x7610, R30 ;  /* 0x00007610ff1e7816 */ /* 0x000fe4000000001e */
[----:B------:R-:W-:-:S05]  /*0cb0*/  ISETP.GE.U32.AND.EX P0, PT, R14, UR5, PT, P0 ;  /* 0x000000050e007c0c */ /* 0x000fca000bf06100 */
[----:B0-----:R-:W-:Y:S08]  /*0cc0*/  @P1 BRA `(.L_x_276) ;  /* 0x0000000000501947 */ /* 0x001ff00003800000 */
        /* <DEDUP_REMOVED lines=20> */
.L_x_276:
[----:B------:R-:W-:Y:S05]  /*0e10*/  BSYNC B0 ;  /* 0x0000000000007941 */ /* 0x000fea0003800000 */
.L_x_275:
[----:B------:R-:W-:Y:S01]  /*0e20*/  BSSY B0, `(.L_x_277) ;  /* 0x0000018000007945 */ /* 0x000fe20003800000 */
[----:B------:R-:W-:Y:S02]  /*0e30*/  PRMT R13, RZ, 0x7610, R13 ;  /* 0x00007610ff0d7816 */ /* 0x000fe4000000000d */
[----:B------:R-:W-:Y:S01]  /*0e40*/  PRMT R29, RZ, 0x7610, R29 ;  /* 0x00007610ff1d7816 */ /* 0x000fe2000000001d */
[----:B------:R-:W-:Y:S06]  /*0e50*/  @P0 BRA `(.L_x_278) ;  /* 0x0000000000500947 */ /* 0x000fec0003800000 */
[----:B0-----:R-:W-:Y:S01]  /*0e60*/  IMAD.SHL.U32 R2, R8, 0x2, RZ ;  /* 0x0000000208027824 */ /* 0x001fe200078e00ff */
[----:B------:R-:W-:-:S04]  /*0e70*/  ULDC.64 UR8, c[0x0][0x228] ;  /* 0x00008a0000087ab9 */ /* 0x000fc80000000a00 */
[----:B------:R-:W-:-:S04]  /*0e80*/  LOP3.LUT R2, R2, 0x3e, RZ, 0xc0, !PT ;  /* 0x0000003e02027812 */ /* 0x000fc800078ec0ff */
[----:B------:R-:W-:Y:S01]  /*0e90*/  IADD3 R4, P0, R2, R35, RZ ;  /* 0x0000002302047210 */ /* 0x000fe20007f1e0ff */
        /* <DEDUP_REMOVED lines=16> */
.L_x_278:
[----:B------:R-:W-:Y:S05]  /*0fa0*/  BSYNC B0 ;  /* 0x0000000000007941 */ /* 0x000fea0003800000 */
.L_x_277:
[----:B0----5:R-:W-:Y:S01]  /*0fb0*/  PRMT R3, R12, 0x5410, R13 ;  /* 0x000054100c037816 */ /* 0x021fe2000000000d */
[----:B------:R-:W-:Y:S01]  /*0fc0*/  BSSY B0, `(.L_x_279) ;  /* 0x0000021000007945 */ /* 0x000fe20003800000 */
[C---:B------:R-:W-:Y:S02]  /*0fd0*/  IADD3 R17, P2, R9.reuse, 0x18, RZ ;  /* 0x0000001809117810 */ /* 0x040fe40007f5e0ff */
[----:B------:R-:W-:Y:S01]  /*0fe0*/  IADD3 R13, P3, R9, 0x19, RZ ;  /* 0x00000019090d7810 */ /* 0x000fe20007f7e0ff */
[----:B------:R0:W-:Y:S01]  /*0ff0*/  STS [R34+0x20], R3 ;  /* 0x0000200322007388 */ /* 0x0001e20000000800 */
[----:B------:R-:W-:Y:S01]  /*1000*/  ISETP.GE.U32.AND P1, PT, R17, UR4, PT ;  /* 0x0000000411007c0c */ /* 0x000fe2000bf26070 */
[--C-:B------:R-:W-:Y:S01]  /*1010*/  IMAD.X R2, RZ, RZ, R6.reuse, P2 ;  /* 0x000000ffff027224 */ /* 0x100fe200010e0606 */
[----:B------:R-:W-:Y:S01]  /*1020*/  ISETP.GE.U32.AND P0, PT, R13, UR4, PT ;  /* 0x000000040d007c0c */ /* 0x000fe2000bf06070 */
[----:B------:R-:W-:Y:S01]  /*1030*/  IMAD.X R12, RZ, RZ, R6, P3 ;  /* 0x000000ffff0c7224 */ /* 0x000fe200018e0606 */
[----:B------:R-:W-:-:S02]  /*1040*/  PRMT R10, RZ, 0x7610, R10 ;  /* 0x00007610ff0a7816 */ /* 0x000fc4000000000a */
[----:B------:R-:W-:Y:S02]  /*1050*/  ISETP.GE.U32.AND.EX P1, PT, R2, UR5, PT, P1 ;  /* 0x0000000502007c0c */ /* 0x000fe4000bf26110 */
[----:B------:R-:W-:Y:S02]  /*1060*/  ISETP.GE.U32.AND.EX P0, PT, R12, UR5, PT, P0 ;  /* 0x000000050c007c0c */ /* 0x000fe4000bf06100 */
[----:B------:R-:W-:-:S09]  /*1070*/  PRMT R28, RZ, 0x7610, R28 ;  /* 0x00007610ff1c7816 */ /* 0x000fd2000000001c */
[----:B0-----:R-:W-:Y:S05]  /*1080*/  @P1 BRA `(.L_x_280) ;  /* 0x0000000000501947 */ /* 0x001fea0003800000 */
[----:B------:R-:W-:Y:S01]  /*1090*/  IMAD.SHL.U32 R3, R8, 0x2, RZ ;  /* 0x0000000208037824 */ /* 0x000fe200078e00ff */
[----:B------:R-:W-:Y:S02]  /*10a0*/  ULDC.64 UR8, c[0x0][0x228] ;  /* 0x00008a0000087ab9 */ /* 0x000fe40000000a00 */
[----:B------:R-:W-:Y:S02]  /*10b0*/  IMAD R2, R2, UR8, RZ ;  /* 0x0000000802027c24 */ /* 0x000fe4000f8e02ff */
[----:B-1----:R-:W-:Y:S02]  /*10c0*/  LOP3.LUT R4, R3, 0x3e, RZ, 0xc0, !PT ;  /* 0x0000003e03047812 */ /* 0x002fe400078ec0ff */
        /* <DEDUP_REMOVED lines=16> */
.L_x_280:
[----:B------:R-:W-:Y:S05]  /*11d0*/  BSYNC B0 ;  /* 0x0000000000007941 */ /* 0x000fea0003800000 */
.L_x_279:
[----:B------:R-:W-:Y:S01]  /*11e0*/  BSSY B0, `(.L_x_281) ;  /* 0x0000018000007945 */ /* 0x000fe20003800000 */
[----:B------:R-:W-:Y:S02]  /*11f0*/  PRMT R15, RZ, 0x7610, R15 ;  /* 0x00007610ff0f7816 */ /* 0x000fe4000000000f */
[----:B------:R-:W-:Y:S01]  /*1200*/  PRMT R27, RZ, 0x7610, R27 ;  /* 0x00007610ff1b7816 */ /* 0x000fe2000000001b */
[----:B------:R-:W-:Y:S06]  /*1210*/  @P0 BRA `(.L_x_282) ;  /* 0x0000000000500947 */ /* 0x000fec0003800000 */
[----:B------:R-:W-:Y:S01]  /*1220*/  IMAD.SHL.U32 R2, R8, 0x2, RZ ;  /* 0x0000000208027824 */ /* 0x000fe200078e00ff */
[----:B------:R-:W-:-:S04]  /*1230*/  ULDC.64 UR8, c[0x0][0x228] ;  /* 0x00008a0000087ab9 */ /* 0x000fc80000000a00 */
[----:B------:R-:W-:-:S04]  /*1240*/  LOP3.LUT R2, R2, 0x3e, RZ, 0xc0, !PT ;  /* 0x0000003e02027812 */ /* 0x000fc800078ec0ff */
[----:B01----:R-:W-:Y:S01]  /*1250*/  IADD3 R4, P0, R2, R35, RZ ;  /* 0x0000002302047210 */ /* 0x003fe20007f1e0ff */
        /* <DEDUP_REMOVED lines=16> */
.L_x_282:
[----:B------:R-:W-:Y:S05]  /*1360*/  BSYNC B0 ;  /* 0x0000000000007941 */ /* 0x000fea0003800000 */
.L_x_281:
[----:B-----5:R-:W-:Y:S01]  /*1370*/  PRMT R15, R10, 0x5410, R15 ;  /* 0x000054100a0f7816 */ /* 0x020fe2000000000f */
        /* <DEDUP_REMOVED lines=12> */
[----:B---3--:R-:W-:Y:S05]  /*1440*/  @P1 BRA `(.L_x_284) ;  /* 0x0000000000501947 */ /* 0x008fea0003800000 */
[----:B012---:R-:W-:Y:S01]  /*1450*/  IMAD.SHL.U32 R4, R8, 0x2, RZ ;  /* 0x0000000208047824 */ /* 0x007fe200078e00ff */
        /* <DEDUP_REMOVED lines=19> */
.L_x_284:
[----:B------:R-:W-:Y:S05]  /*1590*/  BSYNC B0 ;  /* 0x0000000000007941 */ /* 0x000fea0003800000 */
.L_x_283:
[----:B------:R-:W-:Y:S01]  /*15a0*/  BSSY B0, `(.L_x_285) ;  /* 0x0000018000007945 */ /* 0x000fe20003800000 */
[----:B------:R-:W-:Y:S02]  /*15b0*/  PRMT R15, RZ, 0x7610, R15 ;  /* 0x00007610ff0f7816 */ /* 0x000fe4000000000f */
[----:B------:R-:W-:Y:S01]  /*15c0*/  PRMT R19, RZ, 0x7610, R19 ;  /* 0x00007610ff137816 */ /* 0x000fe20000000013 */
[----:B------:R-:W-:Y:S06]  /*15d0*/  @P0 BRA `(.L_x_286) ;  /* 0x0000000000500947 */ /* 0x000fec0003800000 */
[----:B------:R-:W-:Y:S01]  /*15e0*/  IMAD.SHL.U32 R2, R8, 0x2, RZ ;  /* 0x0000000208027824 */ /* 0x000fe200078e00ff */
[----:B------:R-:W-:-:S04]  /*15f0*/  ULDC.64 UR8, c[0x0][0x228] ;  /* 0x00008a0000087ab9 */ /* 0x000fc80000000a00 */
[----:B------:R-:W-:-:S04]  /*1600*/  LOP3.LUT R2, R2, 0x3e, RZ, 0xc0, !PT ;  /* 0x0000003e02027812 */ /* 0x000fc800078ec0ff */
[----:B0123--:R-:W-:Y:S01]  /*1610*/  IADD3 R4, P0, R2, R35, RZ ;  /* 0x0000002302047210 */ /* 0x00ffe20007f1e0ff */
        /* <DEDUP_REMOVED lines=16> */
.L_x_286:
[----:B------:R-:W-:Y:S05]  /*1720*/  BSYNC B0 ;  /* 0x0000000000007941 */ /* 0x000fea0003800000 */
.L_x_285:
        /* <DEDUP_REMOVED lines=14> */
[----:B-1234-:R-:W-:Y:S01]  /*1810*/  IMAD.SHL.U32 R4, R8, 0x2, RZ ;  /* 0x0000000208047824 */ /* 0x01efe200078e00ff */
        /* <DEDUP_REMOVED lines=19> */
.L_x_288:
[----:B------:R-:W-:Y:S05]  /*1950*/  BSYNC B0 ;  /* 0x0000000000007941 */ /* 0x000fea0003800000 */
.L_x_287:
[----:B------:R-:W-:Y:S01]  /*1960*/  BSSY B0, `(.L_x_289) ;  /* 0x0000019000007945 */ /* 0x000fe20003800000 */
[----:B------:R-:W-:Y:S01]  /*1970*/  PRMT R15, RZ, 0x7610, R15 ;  /* 0x00007610ff0f7816 */ /* 0x000fe2000000000f */
[----:B------:R-:W-:Y:S01]  /*1980*/  IMAD.SHL.U32 R14, R8, 0x2, RZ ;  /* 0x00000002080e7824 */ /* 0x000fe200078e00ff */
[----:B------:R-:W-:Y:S01]  /*1990*/  PRMT R17, RZ, 0x7610, R17 ;  /* 0x00007610ff117816 */ /* 0x000fe20000000011 */
[----:B------:R-:W-:Y:S06]  /*19a0*/  @P0 BRA `(.L_x_290) ;  /* 0x0000000000500947 */ /* 0x000fec0003800000 */
[----:B------:R-:W-:Y:S01]  /*19b0*/  IMAD.SHL.U32 R2, R8, 0x2, RZ ;  /* 0x0000000208027824 */ /* 0x000fe200078e00ff */
[----:B------:R-:W-:Y:S02]  /*19c0*/  ULDC.64 UR8, c[0x0][0x228] ;  /* 0x00008a0000087ab9 */ /* 0x000fe40000000a00 */
[----:B------:R-:W-:Y:S02]  /*19d0*/  IMAD R12, R12, UR8, RZ ;  /* 0x000000080c0c7c24 */ /* 0x000fe4000f8e02ff */
[----:B------:R-:W-:Y:S02]  /*19e0*/  LOP3.LUT R2, R2, 0x3e, RZ, 0xc0, !PT ;  /* 0x0000003e02027812 */ /* 0x000fe400078ec0ff */
[----:B------:R-:W-:Y:S02]  /*19f0*/  IMAD R23, R13, UR9, R12 ;  /* 0x000000090d177c24 */ /* 0x000fe4000f8e020c */
[----:B01234-:R-:W-:-:S04]  /*1a00*/  IADD3 R4, P0, R2, R35, RZ ;  /* 0x0000002302047210 */ /* 0x01ffc80007f1e0ff */
        /* <DEDUP_REMOVED lines=14> */
.L_x_290:
[----:B------:R-:W-:Y:S05]  /*1af0*/  BSYNC B0 ;  /* 0x0000000000007941 */ /* 0x000fea0003800000 */
.L_x_289:
[----:B01234-:R-:W-:Y:S01]  /*1b00*/  IADD3 R5, P3, R9, 0x30, RZ ;  /* 0x0000003009057810 */ /* 0x01ffe20007f7e0ff */
[----:B------:R-:W-:Y:S01]  /*1b10*/  IMAD R16, R0, 0x84, R11 ;  /* 0x0000008400107824 */ /* 0x000fe200078e020b */
[----:B------:R-:W-:Y:S01]  /*1b20*/  LOP3.LUT R14, R14, 0x3e, RZ, 0xc0, !PT ;  /* 0x0000003e0e0e7812 */ /* 0x000fe200078ec0ff */
[----:B------:R-:W-:Y:S01]  /*1b30*/  IMAD.SHL.U32 R2, R8, 0x4, RZ ;  /* 0x0000000408027824 */ /* 0x000fe200078e00ff */
[----:B------:R-:W-:Y:S01]  /*1b40*/  ISETP.GE.U32.AND P0, PT, R5, UR4, PT ;  /* 0x0000000405007c0c */ /* 0x000fe2000bf06070 */
[----:B------:R-:W-:Y:S01]  /*1b50*/  IMAD.X R4, RZ, RZ, R6, P3 ;  /* 0x000000ffff047224 */ /* 0x000fe200018e0606 */
[----:B------:R-:W-:Y:S01]  /*1b60*/  IADD3 R20, P4, R14, R7, RZ ;  /* 0x000000070e147210 */ /* 0x000fe20007f9e0ff */
[----:B------:R-:W-:Y:S01]  /*1b70*/  IMAD.IADD R7, R38, 0x1, R7 ;  /* 0x0000000126077824 */ /* 0x000fe200078e0207 */
[----:B------:R-:W-:Y:S01]  /*1b80*/  IADD3 R11, P1, R9, 0x31, RZ ;  /* 0x00000031090b7810 */ /* 0x000fe20007f3e0ff */
[----:B------:R-:W-:Y:S01]  /*1b90*/  BSSY B0, `(.L_x_291) ;  /* 0x0000028000007945 */ /* 0x000fe20003800000 */
[----:B------:R-:W-:-:S02]  /*1ba0*/  ISETP.GE.U32.AND.EX P0, PT, R4, UR5, PT, P0 ;  /* 0x0000000504007c0c */ /* 0x000fc4000bf06100 */
[----:B------:R-:W-:Y:S01]  /*1bb0*/  IADD3 R9, P5, R9, 0x38, RZ ;  /* 0x0000003809097810 */ /* 0x000fe20007fbe0ff */
[--C-:B------:R-:W-:Y:S01]  /*1bc0*/  IMAD.X R12, RZ, RZ, R6.reuse, P1 ;  /* 0x000000ffff0c7224 */ /* 0x100fe200008e0606 */
[----:B------:R-:W-:Y:S02]  /*1bd0*/  IADD3 R7, P6, R7, 0x39, RZ ;  /* 0x0000003907077810 */ /* 0x000fe40007fde0ff */
[----:B-----5:R-:W-:Y:S01]  /*1be0*/  PRMT R15, R10, 0x5410, R15 ;  /* 0x000054100a0f7816 */ /* 0x020fe2000000000f */
[--C-:B------:R-:W-:Y:S01]  /*1bf0*/  IMAD.X R10, RZ, RZ, R6.reuse, P5 ;  /* 0x000000ffff0a7224 */ /* 0x100fe200028e0606 */
[----:B------:R-:W-:Y:S01]  /*1c00*/  LOP3.LUT R3, R2, 0x7c, RZ, 0xc0, !PT ;  /* 0x0000007c02037812 */ /* 0x000fe200078ec0ff */
[----:B------:R-:W-:Y:S01]  /*1c10*/  IMAD.X R6, RZ, RZ, R6, P6 ;  /* 0x000000ffff067224 */ /* 0x000fe200030e0606 */
[----:B------:R-:W-:Y:S01]  /*1c20*/  ISETP.GE.U32.AND P2, PT, R11, UR4, PT ;  /* 0x000000040b007c0c */ /* 0x000fe2000bf46070 */
[----:B------:R0:W-:Y:S01]  /*1c30*/  STS [R34+0x50], R15 ;  /* 0x0000500f22007388 */ /* 0x0001e20000000800 */
[----:B------:R-:W-:Y:S01]  /*1c40*/  ISETP.GE.U32.AND P3, PT, R9, UR4, PT ;  /* 0x0000000409007c0c */ /* 0x000fe2000bf66070 */
[----:B------:R-:W-:Y:S01]  /*1c50*/  IMAD.IADD R16, R16, 0x1, R3 ;  /* 0x0000000110107824 */ /* 0x000fe200078e0203 */
[----:B------:R-:W-:-:S02]  /*1c60*/  ISETP.GE.U32.AND P1, PT, R7, UR4, PT ;  /* 0x0000000407007c0c */ /* 0x000fc4000bf26070 */
[----:B------:R-:W-:Y:S02]  /*1c70*/  ISETP.GE.U32.AND.EX P2, PT, R12, UR5, PT, P2 ;  /* 0x000000050c007c0c */ /* 0x000fe4000bf46120 */
[----:B------:R-:W-:Y:S02]  /*1c80*/  ISETP.GE.U32.AND.EX P3, PT, R10, UR5, PT, P3 ;  /* 0x000000050a007c0c */ /* 0x000fe4000bf66130 */
[----:B------:R-:W-:Y:S02]  /*1c90*/  ISETP.GE.U32.AND.EX P1, PT, R6, UR5, PT, P1 ;  /* 0x0000000506007c0c */ /* 0x000fe4000bf26110 */
[----:B------:R-:W-:Y:S02]  /*1ca0*/  PRMT R24, RZ, 0x7610, R24 ;  /* 0x00007610ff187816 */ /* 0x000fe40000000018 */
[----:B0-----:R-:W-:Y:S01]  /*1cb0*/  PRMT R15, RZ, 0x7610, R15 ;  /* 0x00007610ff0f7816 */ /* 0x001fe2000000000f */
        /* <DEDUP_REMOVED lines=21> */
.L_x_292:
[----:B------:R-:W-:Y:S05]  /*1e10*/  BSYNC B0 ;  /* 0x0000000000007941 */ /* 0x000fea0003800000 */
.L_x_291:
[----:B------:R-:W-:Y:S01]  /*1e20*/  BSSY B0, `(.L_x_293) ;  /* 0x0000018000007945 */ /* 0x000fe20003800000 */
[----:B------:R-:W-:Y:S02]  /*1e30*/  PRMT R25, RZ, 0x7610, R25 ;  /* 0x00007610ff197816 */ /* 0x000fe40000000019 */
        /* <DEDUP_REMOVED lines=22> */
.L_x_294:
[----:B------:R-:W-:Y:S05]  /*1fa0*/  BSYNC B0 ;  /* 0x0000000000007941 */ /* 0x000fea0003800000 */
.L_x_293:
[----:B------:R-:W-:Y:S01]  /*1fb0*/  BSSY B0, `(.L_x_295) ;  /* 0x0000018000007945 */ /* 0x000fe20003800000 */
[----:B------:R-:W-:Y:S02]  /*1fc0*/  PRMT R39, RZ, 0x7610, R39 ;  /* 0x00007610ff277816 */ /* 0x000fe40000000027 */
[----:B------:R-:W-:Y:S01]  /*1fd0*/  PRMT R13, RZ, 0x7610, R13 ;  /* 0x00007610ff0d7816 */ /* 0x000fe2000000000d */
[----:B------:R-:W-:Y:S06]  /*1fe0*/  @P3 BRA `(.L_x_296) ;  /* 0x0000000000503947 */ /* 0x000fec0003800000 */
        /* <DEDUP_REMOVED lines=20> */
.L_x_296:
[----:B------:R-:W-:Y:S05]  /*2130*/  BSYNC B0 ;  /* 0x0000000000007941 */ /* 0x000fea0003800000 */
.L_x_295:
[----:B------:R-:W-:Y:S01]  /*2140*/  BSSY B0, `(.L_x_297) ;  /* 0x0000018000007945 */ /* 0x000fe20003800000 */
[----:B------:R-:W-:Y:S02]  /*2150*/  PRMT R40, RZ, 0x7610, R40 ;  /* 0x00007610ff287816 */ /* 0x000fe40000000028 */
[----:B------:R-:W-:Y:S01]  /*2160*/  PRMT R12, RZ, 0x7610, R12 ;  /* 0x00007610ff0c7816 */ /* 0x000fe2000000000c */
[----:B------:R-:W-:Y:S06]  /*2170*/  @P1 BRA `(.L_x_298) ;  /* 0x0000000000501947 */ /* 0x000fec0003800000 */
[----:B------:R-:W-:Y:S01]  /*2180*/  IMAD.SHL.U32 R8, R8, 0x2, RZ ;  /* 0x0000000208087824 */ /* 0x000fe200078e00ff */
[----:B------:R-:W-:Y:S02]  /*2190*/  ULDC.64 UR8, c[0x0][0x228] ;  /* 0x00008a0000087ab9 */ /* 0x000fe40000000a00 */
[----:B------:R-:W-:Y:S02]  /*21a0*/  IMAD R6, R6, UR8, RZ ;  /* 0x0000000806067c24 */ /* 0x000fe4000f8e02ff */
[----:B------:R-:W-:Y:S02]  /*21b0*/  LOP3.LUT R8, R8, 0x3e, RZ, 0xc0, !PT ;  /* 0x0000003e08087812 */ /* 0x000fe400078ec0ff */
[----:B------:R-:W-:Y:S02]  /*21c0*/  IMAD R9, R7, UR9, R6 ;  /* 0x0000000907097c24 */ /* 0x000fe4000f8e0206 */
[----:B012---:R-:W-:-:S04]  /*21d0*/  IADD3 R2, P0, R8, R35, RZ ;  /* 0x0000002308027210 */ /* 0x007fc80007f1e0ff */
        /* <DEDUP_REMOVED lines=14> */
.L_x_298:
[----:B------:R-:W-:Y:S05]  /*22c0*/  BSYNC B0 ;  /* 0x0000000000007941 */ /* 0x000fea0003800000 */
.L_x_297:
[C---:B0123--:R-:W-:Y:S01]  /*22d0*/  IMAD.SHL.U32 R2, R0.reuse, 0x2, RZ ;  /* 0x0000000200027824 */ /* 0x04ffe200078e00ff */
[----:B------:R-:W-:Y:S01]  /*22e0*/  SHF.L.U64.HI R8, R0, 0x1, RZ ;  /* 0x0000000100087819 */ /* 0x000fe200000102ff */
[----:B------:R-:W-:Y:S01]  /*22f0*/  ULDC.64 UR10, c[0x0][0x228] ;  /* 0x00008a00000a7ab9 */ /* 0x000fe20000000a00 */
[----:B------:R-:W0:Y:S01]  /*2300*/  S2R R11, SR_TID.X ;  /* 0x00000000000b7919 */ /* 0x000e220000002100 */
[----:B------:R-:W-:Y:S01]  /*2310*/  IADD3 R6, P5, R38, 0x8, RZ ;  /* 0x0000000826067810 */ /* 0x000fe20007fbe0ff */
[----:B------:R-:W-:Y:S01]  /*2320*/  BSSY B0, `(.L_x_299) ;  /* 0x000002f000007945 */ /* 0x000fe20003800000 */
[-C--:B------:R-:W-:Y:S01]  /*2330*/  IADD3 R5, P1, R2, R35.reuse, RZ ;  /* 0x0000002302057210 */ /* 0x080fe20007f3e0ff */
[----:B------:R-:W-:Y:S01]  /*2340*/  IMAD.X R21, RZ, RZ, R21, P4 ;  /* 0x000000ffff157224 */ /* 0x000fe200020e0615 */
[----:B------:R-:W-:Y:S01]  /*2350*/  IADD3 R4, P2, R38, 0x10, RZ ;  /* 0x0000001026047810 */ /* 0x000fe20007f5e0ff */
[----:B------:R-:W-:Y:S01]  /*2360*/  IMAD.X R10, RZ, RZ, RZ, P5 ;  /* 0x000000ffff0a7224 */ /* 0x000fe200028e06ff */
[----:B------:R-:W-:Y:S01]  /*2370*/  ISETP.GE.U32.AND P0, PT, R5, UR10, PT ;  /* 0x0000000a05007c0c */ /* 0x000fe2000bf06070 */
[----:B------:R-:W-:Y:S01]  /*2380*/  IMAD.X R2, R8, 0x1, R37, P1 ;  /* 0x0000000108027824 */ /* 0x000fe200008e0625 */
[----:B------:R-:W-:Y:S01]  /*2390*/  IADD3 R0, P6, R38, 0x18, RZ ;  /* 0x0000001826007810 */ /* 0x000fe20007fde0ff */
[----:B------:R-:W-:Y:S01]  /*23a0*/  IMAD.X R9, RZ, RZ, RZ, P2 ;  /* 0x000000ffff097224 */ /* 0x000fe200010e06ff */
[----:B------:R-:W-:-:S02]  /*23b0*/  IADD3 R41, P3, R6, R35, RZ ;  /* 0x0000002306297210 */ /* 0x000fc40007f7e0ff */
[----:B------:R-:W-:Y:S01]  /*23c0*/  ISETP.GE.U32.AND.EX P0, PT, R2, UR11, PT, P0 ;  /* 0x0000000b02007c0c */ /* 0x000fe2000bf06100 */
[----:B------:R-:W-:Y:S01]  /*23d0*/  IMAD.X R8, RZ, RZ, RZ, P6 ;  /* 0x000000ffff087224 */ /* 0x000fe200030e06ff */
[-C--:B------:R-:W-:Y:S01]  /*23e0*/  IADD3 R23, P1, R4, R35.reuse, RZ ;  /* 0x0000002304177210 */ /* 0x080fe20007f3e0ff */
[----:B------:R-:W-:Y:S01]  /*23f0*/  IMAD.X R42, R10, 0x1, R37, P3 ;  /* 0x000000010a2a7824 */ /* 0x000fe200018e0625 */
[----:B------:R-:W-:Y:S02]  /*2400*/  IADD3 R0, P5, R0, R35, RZ ;  /* 0x0000002300007210 */ /* 0x000fe40007fbe0ff */
[----:B-----5:R-:W-:Y:S01]  /*2410*/  PRMT R25, R24, 0x5410, R25 ;  /* 0x0000541018197816 */ /* 0x020fe20000000019 */
[--C-:B------:R-:W-:Y:S01]  /*2420*/  IMAD.X R22, R9, 0x1, R37.reuse, P1 ;  /* 0x0000000109167824 */ /* 0x100fe200008e0625 */
[----:B------:R-:W-:Y:S01]  /*2430*/  PRMT R39, R39, 0x5410, R40 ;  /* 0x0000541027277816 */ /* 0x000fe20000000028 */
[----:B------:R-:W-:Y:S01]  /*2440*/  IMAD.X R6, R8, 0x1, R37, P5 ;  /* 0x0000000108067824 */ /* 0x000fe200028e0625 */
[----:B------:R-:W-:Y:S01]  /*2450*/  ISETP.GE.U32.AND P2, PT, R41, UR10, PT ;  /* 0x0000000a29007c0c */ /* 0x000fe2000bf46070 */
[----:B------:R1:W-:Y:S01]  /*2460*/  STS [R34+0x60], R25 ;  /* 0x0000601922007388 */ /* 0x0003e20000000800 */
[----:B------:R-:W-:-:S02]  /*2470*/  ISETP.GE.U32.AND P3, PT, R23, UR10, PT ;  /* 0x0000000a17007c0c */ /* 0x000fc4000bf66070 */
[----:B------:R-:W-:Y:S01]  /*2480*/  ISETP.GE.U32.AND P1, PT, R0, UR10, PT ;  /* 0x0000000a00007c0c */ /* 0x000fe2000bf26070 */
[----:B------:R1:W-:Y:S01]  /*2490*/  STS [R34+0x70], R39 ;  /* 0x0000702722007388 */ /* 0x0003e20000000800 */
[----:B------:R-:W-:Y:S01]  /*24a0*/  BAR.SYNC.DEFER_BLOCKING 0x0 ;  /* 0x0000000000007b1d */ /* 0x000fe20000010000 */
[----:B------:R-:W-:Y:S02]  /*24b0*/  ISETP.GE.U32.AND.EX P2, PT, R42, UR11, PT, P2 ;  /* 0x0000000b2a007c0c */ /* 0x000fe4000bf46120 */
[----:B------:R-:W-:Y:S02]  /*24c0*/  ISETP.GE.U32.AND.EX P3, PT, R22, UR11, PT, P3 ;  /* 0x0000000b16007c0c */ /* 0x000fe4000bf66130 */
[----:B------:R-:W-:Y:S02]  /*24d0*/  ISETP.GE.U32.AND.EX P1, PT, R6, UR11, PT, P1 ;  /* 0x0000000b06007c0c */ /* 0x000fe4000bf26110 */
[----:B------:R-:W-:Y:S01]  /*24e0*/  IADD3 R7, P6, R38, 0x20, RZ ;  /* 0x0000002026077810 */ /* 0x000fe20007fde0ff */
[----:B0-----:R-:W-:-:S12]  /*24f0*/  @P0 BRA `(.L_x_300) ;  /* 0x0000000000440947 */ /* 0x001fd80003800000 */
[----:B------:R-:W-:Y:S01]  /*2500*/  IADD3 R3, P5, R20, 0x1, RZ ;  /* 0x0000000114037810 */ /* 0x000fe20007fbe0ff */
[----:B------:R-:W-:Y:S01]  /*2510*/  IMAD R2, R2, UR4, RZ ;  /* 0x0000000402027c24 */ /* 0x000fe2000f8e02ff */
[----:B------:R-:W-:Y:S01]  /*2520*/  ISETP.GE.U32.AND P0, PT, R20, UR4, PT ;  /* 0x0000000414007c0c */ /* 0x000fe2000bf06070 */
[----:B------:R-:W-:Y:S01]  /*2530*/  ULDC.64 UR8, c[0x0][0x220] ;  /* 0x0000880000087ab9 */ /* 0x000fe20000000a00 */
[----:B------:R-:W-:Y:S01]  /*2540*/  ISETP.GE.U32.AND P4, PT, R3, UR4, PT ;  /* 0x0000000403007c0c */ /* 0x000fe2000bf86070 */
[----:B------:R-:W-:Y:S01]  /*2550*/  IMAD.X R3, RZ, RZ, R21, P5 ;  /* 0x000000ffff037224 */ /* 0x000fe200028e0615 */
[----:B------:R-:W-:-:S04]  /*2560*/  ISETP.GE.U32.AND.EX P0, PT, R21, UR5, PT, P0 ;  /* 0x0000000515007c0c */ /* 0x000fc8000bf06100 */
[----:B------:R-:W-:Y:S01]  /*2570*/  ISETP.GE.U32.AND.EX P4, PT, R3, UR5, PT, P4 ;  /* 0x0000000503007c0c */ /* 0x000fe2000bf86140 */
[C---:B------:R-:W-:Y:S02]  /*2580*/  IMAD R3, R5.reuse, UR5, R2 ;  /* 0x0000000505037c24 */ /* 0x040fe4000f8e0202 */
[----:B------:R-:W-:-:S04]  /*2590*/  IMAD.WIDE.U32 R4, R5, UR4, R20 ;  /* 0x0000000405047c25 */ /* 0x000fc8000f8e0014 */
[----:B------:R-:W-:Y:S01]  /*25a0*/  IMAD.IADD R3, R5, 0x1, R3 ;  /* 0x0000000105037824 */ /* 0x000fe200078e0203 */
[C---:B------:R-:W-:Y:S01]  /*25b0*/  LEA R2, P5, R4.reuse, UR8, 0x1 ;  /* 0x0000000804027c11 */ /* 0x040fe2000f8a08ff */
[----:B-1----:R-:W0:Y:S03]  /*25c0*/  @!P0 LDS.U16 R25, [R16] ;  /* 0x0000000010198984 */ /* 0x002e260000000400 */
[----:B------:R-:W-:Y:S01]  /*25d0*/  LEA.HI.X R3, R4, UR9, R3, 0x1, P5 ;  /* 0x0000000904037c11 */ /* 0x000fe2000a8f0c03 */
[----:B------:R-:W1:Y:S04]  /*25e0*/  @!P4 LDS.U16 R39, [R16+0x2] ;  /* 0x000002001027c984 */ /* 0x000e680000000400 */
[----:B0-----:R0:W-:Y:S04]  /*25f0*/  @!P0 STG.E.U16 desc[UR6][R2.64], R25 ;  /* 0x0000001902008986 */ /* 0x0011e8000c101506 */
[----:B-1----:R0:W-:Y:S02]  /*2600*/  @!P4 STG.E.U16 desc[UR6][R2.64+0x2], R39 ;  /* 0x000002270200c986 */ /* 0x0021e4000c101506 */
.L_x_300:
[----:B------:R-:W-:Y:S05]  /*2610*/  BSYNC B0 ;  /* 0x0000000000007941 */ /* 0x000fea0003800000 */
.L_x_299:
[----:B------:R-:W-:Y:S04]  /*2620*/  BSSY B0, `(.L_x_301) ;  /* 0x0000015000007945 */ /* 0x000fe80003800000 */
[----:B------:R-:W-:Y:S05]  /*2630*/  @P2 BRA `(.L_x_302) ;  /* 0x00000000004c2947 */ /* 0x000fea0003800000 */
[----:B0-----:R-:W-:Y:S01]  /*2640*/  IADD3 R2, P4, R20, 0x1, RZ ;  /* 0x0000000114027810 */ /* 0x001fe20007f9e0ff */
[----:B------:R-:W-:Y:S01]  /*2650*/  IMAD R42, R42, UR4, RZ ;  /* 0x000000042a2a7c24 */ /* 0x000fe2000f8e02ff */
[----:B------:R-:W-:Y:S01]  /*2660*/  ISETP.GE.U32.AND P0, PT, R20, UR4, PT ;  /* 0x0000000414007c0c */ /* 0x000fe2000bf06070 */
[----:B------:R-:W-:Y:S01]  /*2670*/  IMAD.MOV.U32 R4, RZ, RZ, R20 ;  /* 0x000000ffff047224 */ /* 0x000fe200078e0014 */
[----:B------:R-:W-:Y:S01]  /*2680*/  ISETP.GE.U32.AND P2, PT, R2, UR4, PT ;  /* 0x0000000402007c0c */ /* 0x000fe2000bf46070 */
[--C-:B------:R-:W-:Y:S01]  /*2690*/  IMAD.X R2, RZ, RZ, R21.reuse, P4 ;  /* 0x000000ffff027224 */ /* 0x100fe200020e0615 */
[----:B------:R-:W-:Y:S01]  /*26a0*/  ISETP.GE.U32.AND.EX P0, PT, R21, UR5, PT, P0 ;  /* 0x0000000515007c0c */ /* 0x000fe2000bf06100 */
[----:B------:R-:W-:Y:S01]  /*26b0*/  IMAD.MOV.U32 R5, RZ, RZ, R21 ;  /* 0x000000ffff057224 */ /* 0x000fe200078e0015 */
[----:B------:R-:W-:Y:S01]  /*26c0*/  ULDC.64 UR8, c[0x0][0x220] ;  /* 0x0000880000087ab9 */ /* 0x000fe20000000a00 */
[C---:B------:R-:W-:Y:S01]  /*26d0*/  IMAD R3, R41.reuse, UR5, R42 ;  /* 0x0000000529037c24 */ /* 0x040fe2000f8e022a */
[----:B------:R-:W-:Y:S01]  /*26e0*/  ISETP.GE.U32.AND.EX P2, PT, R2, UR5, PT, P2 ;  /* 0x0000000502007c0c */ /* 0x000fe2000bf46120 */
[----:B------:R-:W-:-:S04]  /*26f0*/  IMAD.WIDE.U32 R4, R41, UR4, R4 ;  /* 0x0000000429047c25 */ /* 0x000fc8000f8e0004 */
[----:B------:R-:W-:Y:S01]  /*2700*/  IMAD.IADD R3, R5, 0x1, R3 ;  /* 0x0000000105037824 */ /* 0x000fe200078e0203 */
[----:B------:R-:W-:-:S03]  /*2710*/  LEA R2, P4, R4, UR8, 0x1 ;  /* 0x0000000804027c11 */ /* 0x000fc6000f8808ff */
[----:B-1----:R-:W0:Y:S01]  /*2720*/  @!P0 LDS.U16 R25, [R16+0x210] ;  /* 0x0002100010198984 */ /* 0x002e220000000400 */
[----:B------:R-:W-:-:S03]  /*2730*/  LEA.HI.X R3, R4, UR9, R3, 0x1, P4 ;  /* 0x0000000904037c11 */ /* 0x000fc6000a0f0c03 */
[----:B------:R-:W1:Y:S04]  /*2740*/  @!P2 LDS.U16 R39, [R16+0x212] ;  /* 0x000212001027a984 */ /* 0x000e680000000400 */
[----:B0-----:R2:W-:Y:S04]  /*2750*/  @!P0 STG.E.U16 desc[UR6][R2.64], R25 ;  /* 0x0000001902008986 */ /* 0x0015e8000c101506 */
[----:B-1----:R2:W-:Y:S02]  /*2760*/  @!P2 STG.E.U16 desc[UR6][R2.64+0x2], R39 ;  /* 0x000002270200a986 */ /* 0x0025e4000c101506 */
.L_x_302:
[----:B------:R-:W-:Y:S05]  /*2770*/  BSYNC B0 ;  /* 0x0000000000007941 */ /* 0x000fea0003800000 */
.L_x_301:
[----:B------:R-:W-:Y:S04]  /*2780*/  BSSY B0, `(.L_x_303) ;  /* 0x0000015000007945 */ /* 0x000fe80003800000 */
[----:B------:R-:W-:Y:S05]  /*2790*/  @P3 BRA `(.L_x_304) ;  /* 0x00000000004c3947 */ /* 0x000fea0003800000 */
[----:B0-2---:R-:W-:Y:S01]  /*27a0*/  IADD3 R2, P3, R20, 0x1, RZ ;  /* 0x0000000114027810 */ /* 0x005fe20007f7e0ff */
        /* <DEDUP_REMOVED lines=18> */
.L_x_304:
[----:B------:R-:W-:Y:S05]  /*28d0*/  BSYNC B0 ;  /* 0x0000000000007941 */ /* 0x000fea0003800000 */
.L_x_303:
[----:B------:R-:W-:Y:S04]  /*28e0*/  BSSY B0, `(.L_x_305) ;  /* 0x0000015000007945 */ /* 0x000fe80003800000 */
[----:B------:R-:W-:Y:S05]  /*28f0*/  @P1 BRA `(.L_x_306) ;  /* 0x00000000004c1947 */ /* 0x000fea0003800000 */
[----:B0-23--:R-:W-:Y:S01]  /*2900*/  IADD3 R2, P2, R20, 0x1, RZ ;  /* 0x0000000114027810 */ /* 0x00dfe20007f5e0ff */
        /* <DEDUP_REMOVED lines=8> */
[----:B------:R-:W-:Y:S01]  /*2990*/  IMAD R3, R0, UR5, R3 ;  /* 0x0000000500037c24 */ /* 0x000fe2000f8e0203 */
[----:B------:R-:W-:Y:S01]  /*29a0*/  ISETP.GE.U32.AND.EX P1, PT, R2, UR5, PT, P1 ;  /* 0x0000000502007c0c */ /* 0x000fe2000bf26110 */
[----:B------:R-:W-:-:S04]  /*29b0*/  IMAD.WIDE.U32 R4, R0, UR4, R4 ;  /* 0x0000000400047c25 */ /* 0x000fc8000f8e0004 */
[----:B------:R-:W-:Y:S01]  /*29c0*/  IMAD.IADD R3, R5, 0x1, R3 ;  /* 0x0000000105037824 */ /* 0x000fe200078e0203 */
[----:B------:R-:W-:-:S03]  /*29d0*/  LEA R2, P2, R4, UR8, 0x1 ;  /* 0x0000000804027c11 */ /* 0x000fc6000f8408ff */
[----:B------:R-:W0:Y:S01]  /*29e0*/  @!P0 LDS.U16 R23, [R16+0x630] ;  /* 0x0006300010178984 */ /* 0x000e220000000400 */
[----:B------:R-:W-:-:S03]  /*29f0*/  LEA.HI.X R3, R4, UR9, R3, 0x1, P2 ;  /* 0x0000000904037c11 */ /* 0x000fc600090f0c03 */
[----:B-1----:R-:W1:Y:S04]  /*2a00*/  @!P1 LDS.U16 R25, [R16+0x632] ;  /* 0x0006320010199984 */ /* 0x002e680000000400 */
[----:B0-----:R4:W-:Y:S04]  /*2a10*/  @!P0 STG.E.U16 desc[UR6][R2.64], R23 ;  /* 0x0000001702008986 */ /* 0x0019e8000c101506 */
[----:B-1----:R4:W-:Y:S02]  /*2a20*/  @!P1 STG.E.U16 desc[UR6][R2.64+0x2], R25 ;  /* 0x0000021902009986 */ /* 0x0029e4000c101506 */
.L_x_306:
[----:B------:R-:W-:Y:S05]  /*2a30*/  BSYNC B0 ;  /* 0x0000000000007941 */ /* 0x000fea0003800000 */
.L_x_305:
[-C--:B------:R-:W-:Y:S01]  /*2a40*/  IADD3 R43, P0, R7, R35.reuse, RZ ;  /* 0x00000023072b7210 */ /* 0x080fe20007f1e0ff */
[----:B------:R-:W-:Y:S01]  /*2a50*/  IMAD.X R4, RZ, RZ, RZ, P6 ;  /* 0x000000ffff047224 */ /* 0x000fe200030e06ff */
[----:B------:R-:W-:Y:S01]  /*2a60*/  IADD3 R6, P1, R38, 0x28, RZ ;  /* 0x0000002826067810 */ /* 0x000fe20007f3e0ff */
[----:B------:R-:W-:Y:S01]  /*2a70*/  BSSY B0, `(.L_x_307) ;  /* 0x0000021000007945 */ /* 0x000fe20003800000 */
[----:B------:R-:W-:Y:S01]  /*2a80*/  ISETP.GE.U32.AND P2, PT, R43, UR10, PT ;  /* 0x0000000a2b007c0c */ /* 0x000fe2000bf46070 */
[--C-:B------:R-:W-:Y:S01]  /*2a90*/  IMAD.X R0, R4, 0x1, R37.reuse, P0 ;  /* 0x0000000104007824 */ /* 0x100fe200000e0625 */
[-C--:B------:R-:W-:Y:S01]  /*2aa0*/  IADD3 R41, P3, R6, R35.reuse, RZ ;  /* 0x0000002306297210 */ /* 0x080fe20007f7e0ff */
[----:B0-234-:R-:W-:Y:S01]  /*2ab0*/  IMAD.X R3, RZ, RZ, RZ, P1 ;  /* 0x000000ffff037224 */ /* 0x01dfe200008e06ff */
[----:B------:R-:W-:Y:S02]  /*2ac0*/  IADD3 R5, P5, R38, 0x30, RZ ;  /* 0x0000003026057810 */ /* 0x000fe40007fbe0ff */
[----:B------:R-:W-:Y:S01]  /*2ad0*/  ISETP.GE.U32.AND.EX P2, PT, R0, UR11, PT, P2 ;  /* 0x0000000b00007c0c */ /* 0x000fe2000bf46120 */
[----:B------:R-:W-:Y:S01]  /*2ae0*/  IMAD.X R40, R3, 0x1, R37, P3 ;  /* 0x0000000103287824 */ /* 0x000fe200018e0625 */
[----:B-1----:R-:W-:-:S02]  /*2af0*/  IADD3 R39, P6, R5, R35, RZ ;  /* 0x0000002305277210 */ /* 0x002fc40007fde0ff */
[----:B------:R-:W-:Y:S02]  /*2b00*/  ISETP.GE.U32.AND P1, PT, R41, UR10, PT ;  /* 0x0000000a29007c0c */ /* 0x000fe4000bf26070 */
[----:B------:R-:W-:Y:S02]  /*2b10*/  IADD3 R2, P4, R38, 0x38, RZ ;  /* 0x0000003826027810 */ /* 0x000fe40007f9e0ff */
[----:B------:R-:W-:Y:S02]  /*2b20*/  ISETP.GE.U32.AND P0, PT, R39, UR10, PT ;  /* 0x0000000a27007c0c */ /* 0x000fe4000bf06070 */
[----:B------:R-:W-:-:S03]  /*2b30*/  ISETP.GE.U32.AND.EX P1, PT, R40, UR11, PT, P1 ;  /* 0x0000000b28007c0c */ /* 0x000fc6000bf26110 */
[----:B------:R-:W-:Y:S10]  /*2b40*/  @P2 BRA `(.L_x_308) ;  /* 0x00000000004c2947 */ /* 0x000ff40003800000 */
[----:B------:R-:W-:Y:S01]  /*2b50*/  IMAD R0, R0, UR4, RZ ;  /* 0x0000000400007c24 */ /* 0x000fe2000f8e02ff */
[----:B------:R-:W-:Y:S01]  /*2b60*/  ULDC.64 UR8, c[0x0][0x220] ;  /* 0x0000880000087ab9 */ /* 0x000fe20000000a00 */
[----:B------:R-:W-:Y:S02]  /*2b70*/  IMAD.MOV.U32 R24, RZ, RZ, R20 ;  /* 0x000000ffff187224 */ /* 0x000fe400078e0014 */
[----:B------:R-:W-:Y:S02]  /*2b80*/  IMAD.MOV.U32 R25, RZ, RZ, R21 ;  /* 0x000000ffff197224 */ /* 0x000fe400078e0015 */
[C---:B------:R-:W-:Y:S01]  /*2b90*/  IMAD R23, R43.reuse, UR5, R0 ;  /* 0x000000052b177c24 */ /* 0x040fe2000f8e0200 */
[----:B------:R-:W-:Y:S01]  /*2ba0*/  IADD3 R0, P3, R20, 0x1, RZ ;  /* 0x0000000114007810 */ /* 0x000fe20007f7e0ff */
[----:B------:R-:W-:-:S04]  /*2bb0*/  IMAD.WIDE.U32 R24, R43, UR4, R24 ;  /* 0x000000042b187c25 */ /* 0x000fc8000f8e0018 */
[----:B------:R-:W-:Y:S01]  /*2bc0*/  IMAD.IADD R23, R25, 0x1, R23 ;  /* 0x0000000119177824 */ /* 0x000fe200078e0217 */
[----:B------:R-:W-:-:S04]  /*2bd0*/  LEA R22, P2, R24, UR8, 0x1 ;  /* 0x0000000818167c11 */ /* 0x000fc8000f8408ff */
[----:B------:R-:W-:Y:S02]  /*2be0*/  LEA.HI.X R23, R24, UR9, R23, 0x1, P2 ;  /* 0x0000000918177c11 */ /* 0x000fe400090f0c17 */
[----:B------:R-:W-:Y:S01]  /*2bf0*/  ISETP.GE.U32.AND P2, PT, R0, UR4, PT ;  /* 0x0000000400007c0c */ /* 0x000fe2000bf46070 */
[----:B------:R-:W-:Y:S01]  /*2c00*/  IMAD.X R0, RZ, RZ, R21, P3 ;  /* 0x000000ffff007224 */ /* 0x000fe200018e0615 */
[----:B------:R-:W-:-:S04]  /*2c10*/  ISETP.GE.U32.AND P3, PT, R20, UR4, PT ;  /* 0x0000000414007c0c */ /* 0x000fc8000bf66070 */
[----:B------:R-:W-:Y:S02]  /*2c20*/  ISETP.GE.U32.AND.EX P3, PT, R21, UR5, PT, P3 ;  /* 0x0000000515007c0c */ /* 0x000fe4000bf66130 */
[----:B------:R-:W-:-:S11]  /*2c30*/  ISETP.GE.U32.AND.EX P2, PT, R0, UR5, PT, P2 ;  /* 0x0000000500007c0c */ /* 0x000fd6000bf46120 */
[----:B------:R-:W0:Y:S04]  /*2c40*/  @!P3 LDS.U16 R25, [R16+0x840] ;  /* 0x000840001019b984 */ /* 0x000e280000000400 */
[----:B------:R-:W1:Y:S04]  /*2c50*/  @!P2 LDS.U16 R43, [R16+0x842] ;  /* 0x00084200102ba984 */ /* 0x000e680000000400 */
[----:B0-----:R0:W-:Y:S04]  /*2c60*/  @!P3 STG.E.U16 desc[UR6][R22.64], R25 ;  /* 0x000000191600b986 */ /* 0x0011e8000c101506 */
[----:B-1----:R0:W-:Y:S02]  /*2c70*/  @!P2 STG.E.U16 desc[UR6][R22.64+0x2], R43 ;  /* 0x0000022b1600a986 */ /* 0x0021e4000c101506 */
.L_x_308:
[----:B------:R-:W-:Y:S05]  /*2c80*/  BSYNC B0 ;  /* 0x0000000000007941 */ /* 0x000fea0003800000 */
.L_x_307:
[----:B------:R-:W-:Y:S01]  /*2c90*/  IMAD.X R0, RZ, RZ, RZ, P5 ;  /* 0x000000ffff007224 */ /* 0x000fe200028e06ff */
[----:B------:R-:W-:Y:S03]  /*2ca0*/  BSSY B0, `(.L_x_309) ;  /* 0x0000016000007945 */ /* 0x000fe60003800000 */
[----:B------:R-:W-:Y:S01]  /*2cb0*/  IMAD.X R44, R0, 0x1, R37, P6 ;  /* 0x00000001002c7824 */ /* 0x000fe200030e0625 */
[----:B------:R-:W-:Y:S06]  /*2cc0*/  @P1 BRA `(.L_x_310) ;  /* 0x00000000004c1947 */ /* 0x000fec0003800000 */
[----:B0-----:R-:W-:Y:S01]  /*2cd0*/  IADD3 R22, P3, R20, 0x1, RZ ;  /* 0x0000000114167810 */ /* 0x001fe20007f7e0ff */
[----:B------:R-:W-:Y:S01]  /*2ce0*/  IMAD R40, R40, UR4, RZ ;  /* 0x0000000428287c24 */ /* 0x000fe2000f8e02ff */
[----:B------:R-:W-:Y:S01]  /*2cf0*/  ISETP.GE.U32.AND P1, PT, R20, UR4, PT ;  /* 0x0000000414007c0c */ /* 0x000fe2000bf26070 */
[--C-:B------:R-:W-:Y:S01]  /*2d00*/  IMAD.MOV.U32 R23, RZ, RZ, R21.reuse ;  /* 0x000000ffff177224 */ /* 0x100fe200078e0015 */
[----:B------:R-:W-:Y:S01]  /*2d10*/  ISETP.GE.U32.AND P2, PT, R22, UR4, PT ;  /* 0x0000000416007c0c */ /* 0x000fe2000bf46070 */
[----:B------:R-:W-:Y:S01]  /*2d20*/  IMAD.X R22, RZ, RZ, R21, P3 ;  /* 0x000000ffff167224 */ /* 0x000fe200018e0615 */
[----:B------:R-:W-:Y:S01]  /*2d30*/  ISETP.GE.U32.AND.EX P1, PT, R21, UR5, PT, P1 ;  /* 0x0000000515007c0c */ /* 0x000fe2000bf26110 */
[----:B------:R-:W-:Y:S01]  /*2d40*/  IMAD R25, R41, UR5, R40 ;  /* 0x0000000529197c24 */ /* 0x000fe2000f8e0228 */
[----:B------:R-:W-:Y:S02]  /*2d50*/  ULDC.64 UR8, c[0x0][0x220] ;  /* 0x0000880000087ab9 */ /* 0x000fe40000000a00 */
[----:B------:R-:W-:Y:S01]  /*2d60*/  ISETP.GE.U32.AND.EX P2, PT, R22, UR5, PT, P2 ;  /* 0x0000000516007c0c */ /* 0x000fe2000bf46120 */
[----:B------:R-:W-:-:S04]  /*2d70*/  IMAD.MOV.U32 R22, RZ, RZ, R20 ;  /* 0x000000ffff167224 */ /* 0x000fc800078e0014 */
[----:B------:R-:W-:-:S04]  /*2d80*/  IMAD.WIDE.U32 R22, R41, UR4, R22 ;  /* 0x0000000429167c25 */ /* 0x000fc8000f8e0016 */
[----:B------:R-:W0:Y:S01]  /*2d90*/  @!P1 LDS.U16 R43, [R16+0xa50] ;  /* 0x000a5000102b9984 */ /* 0x000e220000000400 */
[----:B------:R-:W-:Y:S01]  /*2da0*/  IMAD.IADD R23, R23, 0x1, R25 ;  /* 0x0000000117177824 */ /* 0x000fe200078e0219 */
[C---:B------:R-:W-:Y:S02]  /*2db0*/  LEA R24, P3, R22.reuse, UR8, 0x1 ;  /* 0x0000000816187c11 */ /* 0x040fe4000f8608ff */
[----:B------:R-:W1:Y:S02]  /*2dc0*/  @!P2 LDS.U16 R45, [R16+0xa52] ;  /* 0x000a5200102da984 */ /* 0x000e640000000400 */
[----:B------:R-:W-:-:S05]  /*2dd0*/  LEA.HI.X R25, R22, UR9, R23, 0x1, P3 ;  /* 0x0000000916197c11 */ /* 0x000fca00098f0c17 */
[----:B0-----:R2:W-:Y:S04]  /*2de0*/  @!P1 STG.E.U16 desc[UR6][R24.64], R43 ;  /* 0x0000002b18009986 */ /* 0x0015e8000c101506 */
[----:B-1----:R2:W-:Y:S02]  /*2df0*/  @!P2 STG.E.U16 desc[UR6][R24.64+0x2], R45 ;  /* 0x0000022d1800a986 */ /* 0x0025e4000c101506 */
.L_x_310:
[----:B------:R-:W-:Y:S05]  /*2e00*/  BSYNC B0 ;  /* 0x0000000000007941 */ /* 0x000fea0003800000 */
.L_x_309:
[----:B------:R-:W-:Y:S01]  /*2e10*/  ISETP.GE.U32.AND.EX P0, PT, R44, UR11, PT, P0 ;  /* 0x0000000b2c007c0c */ /* 0x000fe2000bf06100 */
[----:B------:R-:W-:Y:S01]  /*2e20*/  BSSY B0, `(.L_x_311) ;  /* 0x0000017000007945 */ /* 0x000fe20003800000 */
[----:B------:R-:W-:Y:S01]  /*2e30*/  IADD3 R40, P2, R2, R35, RZ ;  /* 0x0000002302287210 */ /* 0x000fe20007f5e0ff */
[----:B------:R-:W-:-:S10]  /*2e40*/  IMAD.X R42, RZ, RZ, RZ, P4 ;  /* 0x000000ffff2a7224 */ /* 0x000fd400020e06ff */
[----:B------:R-:W-:Y:S05]  /*2e50*/  @P0 BRA `(.L_x_312) ;  /* 0x00000000004c0947 */ /* 0x000fea0003800000 */
[----:B0-----:R-:W-:Y:S01]  /*2e60*/  IADD3 R22, P3, R20, 0x1, RZ ;  /* 0x0000000114167810 */ /* 0x001fe20007f7e0ff */
[----:B------:R-:W-:Y:S01]  /*2e70*/  IMAD R44, R44, UR4, RZ ;  /* 0x000000042c2c7c24 */ /* 0x000fe2000f8e02ff */
[----:B------:R-:W-:Y:S01]  /*2e80*/  ISETP.GE.U32.AND P0, PT, R20, UR4, PT ;  /* 0x0000000414007c0c */ /* 0x000fe2000bf06070 */
[--C-:B------:R-:W-:Y:S01]  /*2e90*/  IMAD.MOV.U32 R23, RZ, RZ, R21.reuse ;  /* 0x000000ffff177224 */ /* 0x100fe200078e0015 */
[----:B------:R-:W-:Y:S01]  /*2ea0*/  ISETP.GE.U32.AND P1, PT, R22, UR4, PT ;  /* 0x0000000416007c0c */ /* 0x000fe2000bf26070 */
[----:B------:R-:W-:Y:S01]  /*2eb0*/  IMAD.X R22, RZ, RZ, R21, P3 ;  /* 0x000000ffff167224 */ /* 0x000fe200018e0615 */
[----:B------:R-:W-:Y:S01]  /*2ec0*/  ISETP.GE.U32.AND.EX P0, PT, R21, UR5, PT, P0 ;  /* 0x0000000515007c0c */ /* 0x000fe2000bf06100 */
[----:B--2---:R-:W-:Y:S01]  /*2ed0*/  IMAD R25, R39, UR5, R44 ;  /* 0x0000000527197c24 */ /* 0x004fe2000f8e022c */
        /* <DEDUP_REMOVED lines=11> */
.L_x_312:
[----:B------:R-:W-:Y:S05]  /*2f90*/  BSYNC B0 ;  /* 0x0000000000007941 */ /* 0x000fea0003800000 */
.L_x_311:
[----:B0-----:R-:W-:Y:S01]  /*2fa0*/  IMAD.X R23, R42, 0x1, R37, P2 ;  /* 0x000000012a177824 */ /* 0x001fe200010e0625 */
[----:B------:R-:W-:Y:S01]  /*2fb0*/  ISETP.GE.U32.AND P0, PT, R40, UR10, PT ;  /* 0x0000000a28007c0c */ /* 0x000fe2000bf06070 */
[----:B------:R-:W-:Y:S01]  /*2fc0*/  BSSY B0, `(.L_x_313) ;  /* 0x0000018000007945 */ /* 0x000fe20003800000 */
[----:B------:R-:W-:Y:S02]  /*2fd0*/  IADD3 R35, P1, R35, 0x1, RZ ;  /* 0x0000000123237810 */ /* 0x000fe40007f3e0ff */
[----:B------:R-:W-:Y:S02]  /*2fe0*/  ISETP.GE.U32.AND.EX P0, PT, R23, UR11, PT, P0 ;  /* 0x0000000b17007c0c */ /* 0x000fe4000bf06100 */
[----:B------:R-:W-:Y:S01]  /*2ff0*/  SHF.R.U32.HI R11, RZ, 0x4, R11 ;  /* 0x00000004ff0b7819 */ /* 0x000fe2000001160b */
[----:B------:R-:W-:-:S03]  /*3000*/  IMAD.X R37, RZ, RZ, R37, P1 ;  /* 0x000000ffff257224 */ /* 0x000fc600008e0625 */
[----:B------:R-:W-:-:S07]  /*3010*/  LOP3.LUT R11, R11, 0xffffffe, RZ, 0xc0, !PT ;  /* 0x0ffffffe0b0b7812 */ /* 0x000fce00078ec0ff */
[----:B------:R-:W-:Y:S05]  /*3020*/  @P0 BRA `(.L_x_314) ;  /* 0x0000000000440947 */ /* 0x000fea0003800000 */
[C---:B------:R-:W-:Y:S01]  /*3030*/  IADD3 R22, P2, R20.reuse, 0x1, RZ ;  /* 0x0000000114167810 */ /* 0x040fe20007f5e0ff */
[----:B------:R-:W-:Y:S01]  /*3040*/  IMAD R23, R23, UR4, RZ ;  /* 0x0000000417177c24 */ /* 0x000fe2000f8e02ff */
[----:B------:R-:W-:Y:S01]  /*3050*/  ISETP.GE.U32.AND P0, PT, R20, UR4, PT ;  /* 0x0000000414007c0c */ /* 0x000fe2000bf06070 */
[----:B------:R-:W-:Y:S01]  /*3060*/  ULDC.64 UR8, c[0x0][0x220] ;  /* 0x0000880000087ab9 */ /* 0x000fe20000000a00 */
[----:B------:R-:W-:Y:S01]  /*3070*/  ISETP.GE.U32.AND P1, PT, R22, UR4, PT ;  /* 0x0000000416007c0c */ /* 0x000fe2000bf26070 */
[----:B------:R-:W-:Y:S01]  /*3080*/  IMAD.X R22, RZ, RZ, R21, P2 ;  /* 0x000000ffff167224 */ /* 0x000fe200010e0615 */
[----:B------:R-:W-:Y:S01]  /*3090*/  ISETP.GE.U32.AND.EX P0, PT, R21, UR5, PT, P0 ;  /* 0x0000000515007c0c */ /* 0x000fe2000bf06100 */
[C---:B------:R-:W-:Y:S02]  /*30a0*/  IMAD R23, R40.reuse, UR5, R23 ;  /* 0x0000000528177c24 */ /* 0x040fe4000f8e0217 */
[----:B---3--:R-:W-:Y:S01]  /*30b0*/  IMAD.WIDE.U32 R40, R40, UR4, R20 ;  /* 0x0000000428287c25 */ /* 0x008fe2000f8e0014 */
[----:B------:R-:W-:-:S03]  /*30c0*/  ISETP.GE.U32.AND.EX P1, PT, R22, UR5, PT, P1 ;  /* 0x0000000516007c0c */ /* 0x000fc6000bf26110 */
[----:B------:R-:W-:Y:S01]  /*30d0*/  IMAD.IADD R23, R41, 0x1, R23 ;  /* 0x0000000129177824 */ /* 0x000fe200078e0217 */
[----:B------:R-:W-:-:S04]  /*30e0*/  LEA R22, P2, R40, UR8, 0x1 ;  /* 0x0000000828167c11 */ /* 0x000fc8000f8408ff */
[----:B------:R-:W-:Y:S01]  /*30f0*/  LEA.HI.X R23, R40, UR9, R23, 0x1, P2 ;  /* 0x0000000928177c11 */ /* 0x000fe200090f0c17 */
[----:B------:R-:W0:Y:S04]  /*3100*/  @!P0 LDS.U16 R39, [R16+0xe70] ;  /* 0x000e700010278984 */ /* 0x000e280000000400 */
[----:B--2---:R-:W1:Y:S04]  /*3110*/  @!P1 LDS.U16 R25, [R16+0xe72] ;  /* 0x000e720010199984 */ /* 0x004e680000000400 */
[----:B0-----:R0:W-:Y:S04]  /*3120*/  @!P0 STG.E.U16 desc[UR6][R22.64], R39 ;  /* 0x0000002716008986 */ /* 0x0011e8000c101506 */
[----:B-1----:R0:W-:Y:S02]  /*3130*/  @!P1 STG.E.U16 desc[UR6][R22.64+0x2], R25 ;  /* 0x0000021916009986 */ /* 0x0021e4000c101506 */
.L_x_314:
[----:B------:R-:W-:Y:S05]  /*3140*/  BSYNC B0 ;  /* 0x0000000000007941 */ /* 0x000fea0003800000 */
.L_x_313:
[----:B--23--:R-:W-:Y:S01]  /*3150*/  VIADD R24, R11, 0x8 ;  /* 0x000000080b187836 */ /* 0x00cfe20000000000 */
[----:B------:R-:W-:Y:S01]  /*3160*/  IADD3 R7, P6, R35, R7, RZ ;  /* 0x0000000723077210 */ /* 0x000fe20007fde0ff */
[----:B------:R-:W-:Y:S01]  /*3170*/  VIADD R40, R11, 0x10 ;  /* 0x000000100b287836 */ /* 0x000fe20000000000 */
[----:B0-----:R-:W-:Y:S01]  /*3180*/  IADD3 R22, P3, R35, R2, RZ ;  /* 0x0000000223167210 */ /* 0x001fe20007f7e0ff */
[----:B------:R-:W-:Y:S01]  /*3190*/  VIADD R44, R11, 0x18 ;  /* 0x000000180b2c7836 */ /* 0x000fe20000000000 */
[----:B------:R-:W-:Y:S01]  /*31a0*/  BAR.SYNC.DEFER_BLOCKING 0x0 ;  /* 0x0000000000007b1d */ /* 0x000fe20000010000 */
[----:B------:R-:W-:Y:S01]  /*31b0*/  IADD3 R38, P1, R35, R38, RZ ;  /* 0x0000002623267210 */ /* 0x000fe20007f3e0ff */
[----:B------:R-:W-:Y:S01]  /*31c0*/  IMAD.X R4, R37, 0x1, R4, P6 ;  /* 0x0000000125047824 */ /* 0x000fe200030e0604 */
[----:B------:R-:W-:Y:S01]  /*31d0*/  IADD3 R6, P0, R35, R6, RZ ;  /* 0x0000000623067210 */ /* 0x000fe20007f1e0ff */
[----:B------:R-:W-:Y:S01]  /*31e0*/  IMAD.X R42, R37, 0x1, R42, P3 ;  /* 0x00000001252a7824 */ /* 0x000fe200018e062a */
[C---:B------:R-:W-:Y:S01]  /*31f0*/  IADD3 R5, P2, R35.reuse, R5, RZ ;  /* 0x0000000523057210 */ /* 0x040fe20007f5e0ff */
[----:B------:R-:W-:Y:S01]  /*3200*/  BSSY B0, `(.L_x_315) ;  /* 0x0000033000007945 */ /* 0x000fe20003800000 */
[----:B------:R-:W-:Y:S01]  /*3210*/  IADD3 R11, P4, R35, R24, RZ ;  /* 0x00000018230b7210 */ /* 0x000fe20007f9e0ff */
[----:B------:R-:W-:Y:S01]  /*3220*/  IMAD.X R3, R37, 0x1, R3, P0 ;  /* 0x0000000125037824 */ /* 0x000fe200000e0603 */
[----:B------:R-:W-:Y:S01]  /*3230*/  IADD3 R2, P5, R35, R40, RZ ;  /* 0x0000002823027210 */ /* 0x000fe20007fbe0ff */
[----:B------:R-:W-:Y:S01]  /*3240*/  IMAD.X R0, R37, 0x1, R0, P2 ;  /* 0x0000000125007824 */ /* 0x000fe200010e0600 */
[----:B------:R-:W-:Y:S01]  /*3250*/  IADD3 R35, P6, R35, R44, RZ ;  /* 0x0000002c23237210 */ /* 0x000fe20007fde0ff */
[C---:B------:R-:W-:Y:S01]  /*3260*/  IMAD.X R10, R37.reuse, 0x1, R10, P4 ;  /* 0x00000001250a7824 */ /* 0x040fe200020e060a */
[----:B------:R-:W-:Y:S01]  /*3270*/  ISETP.GE.U32.AND P0, PT, R38, UR10, PT ;  /* 0x0000000a26007c0c */ /* 0x000fe2000bf06070 */
[C---:B------:R-:W-:Y:S01]  /*3280*/  IMAD.X R9, R37.reuse, 0x1, R9, P5 ;  /* 0x0000000125097824 */ /* 0x040fe200028e0609 */
[----:B------:R-:W-:Y:S01]  /*3290*/  PRMT R33, R36, 0x5410, R33 ;  /* 0x0000541024217816 */ /* 0x000fe20000000021 */
[----:B------:R-:W-:Y:S01]  /*32a0*/  IMAD.X R8, R37, 0x1, R8, P6 ;  /* 0x0000000125087824 */ /* 0x000fe200030e0608 */
[----:B------:R-:W-:Y:S01]  /*32b0*/  PRMT R31, R32, 0x5410, R31 ;  /* 0x00005410201f7816 */ /* 0x000fe2000000001f */
[----:B------:R-:W-:Y:S01]  /*32c0*/  IMAD.X R37, RZ, RZ, R37, P1 ;  /* 0x000000ffff257224 */ /* 0x000fe200008e0625 */
[----:B------:R-:W-:-:S02]  /*32d0*/  PRMT R29, R30, 0x5410, R29 ;  /* 0x000054101e1d7816 */ /* 0x000fc4000000001d */
[----:B------:R-:W-:Y:S02]  /*32e0*/  PRMT R27, R28, 0x5410, R27 ;  /* 0x000054101c1b7816 */ /* 0x000fe4000000001b */
[----:B------:R-:W-:Y:S01]  /*32f0*/  ISETP.GE.U32.AND.EX P1, PT, R37, UR11, PT, P0 ;  /* 0x0000000b25007c0c */ /* 0x000fe2000bf26100 */
[----:B------:R0:W-:Y:S01]  /*3300*/  STS [R34], R33 ;  /* 0x0000002122007388 */ /* 0x0001e20000000800 */
[----:B------:R-:W-:Y:S02]  /*3310*/  PRMT R19, R26, 0x5410, R19 ;  /* 0x000054101a137816 */ /* 0x000fe40000000013 */
[----:B------:R-:W-:Y:S01]  /*3320*/  PRMT R17, R18, 0x5410, R17 ;  /* 0x0000541012117816 */ /* 0x000fe20000000011 */
[----:B------:R0:W-:Y:S01]  /*3330*/  STS [R34+0x10], R31 ;  /* 0x0000101f22007388 */ /* 0x0001e20000000800 */
[----:B------:R-:W-:Y:S02]  /*3340*/  PRMT R15, R15, 0x5410, R14 ;  /* 0x000054100f0f7816 */ /* 0x000fe4000000000e */
[----:B------:R-:W-:Y:S01]  /*3350*/  PRMT R13, R13, 0x5410, R12 ;  /* 0x000054100d0d7816 */ /* 0x000fe2000000000c */
[----:B------:R0:W-:Y:S01]  /*3360*/  STS [R34+0x20], R29 ;  /* 0x0000201d22007388 */ /* 0x0001e20000000800 */
[----:B------:R-:W-:-:S03]  /*3370*/  ISETP.GE.U32.AND P2, PT, R11, UR10, PT ;  /* 0x0000000a0b007c0c */ /* 0x000fc6000bf46070 */
[----:B------:R0:W-:Y:S01]  /*3380*/  STS [R34+0x30], R27 ;  /* 0x0000301b22007388 */ /* 0x0001e20000000800 */
[----:B------:R-:W-:-:S03]  /*3390*/  ISETP.GE.U32.AND.EX P0, PT, R10, UR11, PT, P2 ;  /* 0x0000000b0a007c0c */ /* 0x000fc6000bf06120 */
[----:B------:R0:W-:Y:S04]  /*33a0*/  STS [R34+0x40], R19 ;  /* 0x0000401322007388 */ /* 0x0001e80000000800 */
[----:B------:R0:W-:Y:S04]  /*33b0*/  STS [R34+0x50], R17 ;  /* 0x0000501122007388 */ /* 0x0001e80000000800 */
[----:B------:R0:W-:Y:S04]  /*33c0*/  STS [R34+0x60], R15 ;  /* 0x0000600f22007388 */ /* 0x0001e80000000800 */
[----:B------:R0:W-:Y:S01]  /*33d0*/  STS [R34+0x70], R13 ;  /* 0x0000700d22007388 */ /* 0x0001e20000000800 */
[----:B------:R-:W-:Y:S06]  /*33e0*/  BAR.SYNC.DEFER_BLOCKING 0x0 ;  /* 0x0000000000007b1d */ /* 0x000fec0000010000 */
[----:B------:R-:W-:Y:S05]  /*33f0*/  @P1 BRA `(.L_x_316) ;  /* 0x00000000004c1947 */ /* 0x000fea0003800000 */
[C---:B------:R-:W-:Y:S01]  /*3400*/  IADD3 R12, P3, R20.reuse, 0x1, RZ ;  /* 0x00000001140c7810 */ /* 0x040fe20007f7e0ff */
[----:B0-----:R-:W-:Y:S01]  /*3410*/  IMAD R19, R37, UR4, RZ ;  /* 0x0000000425137c24 */ /* 0x001fe2000f8e02ff */
        /* <DEDUP_REMOVED lines=10> */
[----:B------:R-:W0:Y:S01]  /*34c0*/  @!P1 LDS.U16 R15, [R16] ;  /* 0x00000000100f9984 */ /* 0x000e220000000400 */
[----:B------:R-:W-:Y:S01]  /*34d0*/  IMAD.IADD R13, R39, 0x1, R19 ;  /* 0x00000001270d7824 */ /* 0x000fe200078e0213 */
[C---:B------:R-:W-:Y:S02]  /*34e0*/  LEA R12, P3, R38.reuse, UR8, 0x1 ;  /* 0x00000008260c7c11 */ /* 0x040fe4000f8608ff */
[----:B------:R-:W1:Y:S02]  /*34f0*/  @!P2 LDS.U16 R17, [R16+0x2] ;  /* 0x000002001011a984 */ /* 0x000e640000000400 */
[----:B------:R-:W-:-:S05]  /*3500*/  LEA.HI.X R13, R38, UR9, R13, 0x1, P3 ;  /* 0x00000009260d7c11 */ /* 0x000fca00098f0c0d */
[----:B0-----:R2:W-:Y:S04]  /*3510*/  @!P1 STG.E.U16 desc[UR6][R12.64], R15 ;  /* 0x0000000f0c009986 */ /* 0x0015e8000c101506 */
[----:B-1----:R2:W-:Y:S02]  /*3520*/  @!P2 STG.E.U16 desc[UR6][R12.64+0x2], R17 ;  /* 0x000002110c00a986 */ /* 0x0025e4000c101506 */
.L_x_316:
[----:B------:R-:W-:Y:S05]  /*3530*/  BSYNC B0 ;  /* 0x0000000000007941 */ /* 0x000fea0003800000 */
.L_x_315:
[----:B------:R-:W-:Y:S04]  /*3540*/  BSSY B0, `(.L_x_317) ;  /* 0x0000015000007945 */ /* 0x000fe80003800000 */
[----:B------:R-:W-:Y:S05]  /*3550*/  @P0 BRA `(.L_x_318) ;  /* 0x00000000004c0947 */ /* 0x000fea0003800000 */
[----:B--2---:R-:W-:Y:S01]  /*3560*/  IADD3 R12, P2, R20, 0x1, RZ ;  /* 0x00000001140c7810 */ /* 0x004fe20007f5e0ff */
[----:B------:R-:W-:Y:S01]  /*3570*/  IMAD R10, R10, UR4, RZ ;  /* 0x000000040a0a7c24 */ /* 0x000fe2000f8e02ff */
[----:B------:R-:W-:Y:S01]  /*3580*/  ISETP.GE.U32.AND P0, PT, R20, UR4, PT ;  /* 0x0000000414007c0c */ /* 0x000fe2000bf06070 */
[--C-:B0-----:R-:W-:Y:S01]  /*3590*/  IMAD.MOV.U32 R13, RZ, RZ, R21.reuse ;  /* 0x000000ffff0d7224 */ /* 0x101fe200078e0015 */
        /* <DEDUP_REMOVED lines=15> */
.L_x_318:
[----:B------:R-:W-:Y:S05]  /*3690*/  BSYNC B0 ;  /* 0x0000000000007941 */ /* 0x000fea0003800000 */
.L_x_317:
        /* <DEDUP_REMOVED lines=8> */
[----:B------:R-:W-:Y:S02]  /*3720*/  ISETP.GE.U32.AND.EX P0, PT, R4, UR11, PT, P0 ;  /* 0x0000000b04007c0c */ /* 0x000fe4000bf06100 */
[----:B------:R-:W-:Y:S02]  /*3730*/  ISETP.GE.U32.AND.EX P1, PT, R3, UR11, PT, P1 ;  /* 0x0000000b03007c0c */ /* 0x000fe4000bf26110 */
[----:B------:R-:W-:Y:S02]  /*3740*/  ISETP.GE.U32.AND.EX P2, PT, R0, UR11, PT, P2 ;  /* 0x0000000b00007c0c */ /* 0x000fe4000bf46120 */
[----:B------:R-:W-:Y:S02]  /*3750*/  ISETP.GE.U32.AND.EX P3, PT, R42, UR11, PT, P3 ;  /* 0x0000000b2a007c0c */ /* 0x000fe4000bf66130 */
[----:B------:R-:W-:Y:S01]  /*3760*/  ISETP.GE.U32.AND.EX P5, PT, R8, UR11, PT, P5 ;  /* 0x0000000b08007c0c */ /* 0x000fe2000bfa6150 */
[----:B------:R-:W-:-:S12]  /*3770*/  @P4 BRA `(.L_x_320) ;  /* 0x00000000004c4947 */ /* 0x000fd80003800000 */
[----:B------:R-:W-:Y:S01]  /*3780*/  IMAD R9, R9, UR4, RZ ;  /* 0x0000000409097c24 */ /* 0x000fe2000f8e02ff */
[----:B------:R-:W-:Y:S01]  /*3790*/  ULDC.64 UR8, c[0x0][0x220] ;  /* 0x0000880000087ab9 */ /* 0x000fe20000000a00 */
[----:B------:R-:W-:Y:S02]  /*37a0*/  IMAD.MOV.U32 R10, RZ, RZ, R20 ;  /* 0x000000ffff0a7224 */ /* 0x000fe400078e0014 */
[----:B------:R-:W-:Y:S02]  /*37b0*/  IMAD.MOV.U32 R11, RZ, RZ, R21 ;  /* 0x000000ffff0b7224 */ /* 0x000fe400078e0015 */
[C---:B------:R-:W-:Y:S02]  /*37c0*/  IMAD R9, R2.reuse, UR5, R9 ;  /* 0x0000000502097c24 */ /* 0x040fe4000f8e0209 */
[----:B------:R-:W-:Y:S01]  /*37d0*/  IMAD.WIDE.U32 R10, R2, UR4, R10 ;  /* 0x00000004020a7c25 */ /* 0x000fe2000f8e000a */
[----:B------:R-:W-:-:S03]  /*37e0*/  IADD3 R2, P4, R20, 0x1, RZ ;  /* 0x0000000114027810 */ /* 0x000fc60007f9e0ff */
[----:B------:R-:W-:Y:S01]  /*37f0*/  IMAD.IADD R9, R11, 0x1, R9 ;  /* 0x000000010b097824 */ /* 0x000fe200078e0209 */
[----:B--23--:R-:W-:-:S04]  /*3800*/  LEA R12, P6, R10, UR8, 0x1 ;  /* 0x000000080a0c7c11 */ /* 0x00cfc8000f8c08ff */
[----:B0-----:R-:W-:Y:S01]  /*3810*/  LEA.HI.X R13, R10, UR9, R9, 0x1, P6 ;  /* 0x000000090a0d7c11 */ /* 0x001fe2000b0f0c09 */
[----:B------:R-:W-:Y:S01]  /*3820*/  IMAD.X R9, RZ, RZ, R21, P4 ;  /* 0x000000ffff097224 */ /* 0x000fe200020e0615 */
[----:B------:R-:W-:Y:S02]  /*3830*/  ISETP.GE.U32.AND P6, PT, R20, UR4, PT ;  /* 0x0000000414007c0c */ /* 0x000fe4000bfc6070 */
[----:B------:R-:W-:Y:S02]  /*3840*/  ISETP.GE.U32.AND P4, PT, R2, UR4, PT ;  /* 0x0000000402007c0c */ /* 0x000fe4000bf86070 */
[----:B------:R-:W-:Y:S02]  /*3850*/  ISETP.GE.U32.AND.EX P6, PT, R21, UR5, PT, P6 ;  /* 0x0000000515007c0c */ /* 0x000fe4000bfc6160 */
[----:B------:R-:W-:-:S11]  /*3860*/  ISETP.GE.U32.AND.EX P4, PT, R9, UR5, PT, P4 ;  /* 0x0000000509007c0c */ /* 0x000fd6000bf86140 */
[----:B------:R-:W0:Y:S04]  /*3870*/  @!P6 LDS.U16 R9, [R16+0x420] ;  /* 0x000420001009e984 */ /* 0x000e280000000400 */
[----:B------:R-:W1:Y:S04]  /*3880*/  @!P4 LDS.U16 R11, [R16+0x422] ;  /* 0x00042200100bc984 */ /* 0x000e680000000400 */
[----:B0-----:R4:W-:Y:S04]  /*3890*/  @!P6 STG.E.U16 desc[UR6][R12.64], R9 ;  /* 0x000000090c00e986 */ /* 0x0019e8000c101506 */
[----:B-1----:R4:W-:Y:S02]  /*38a0*/  @!P4 STG.E.U16 desc[UR6][R12.64+0x2], R11 ;  /* 0x0000020b0c00c986 */ /* 0x0029e4000c101506 */
.L_x_320:
[----:B------:R-:W-:Y:S05]  /*38b0*/  BSYNC B0 ;  /* 0x0000000000007941 */ /* 0x000fea0003800000 */
.L_x_319:
[----:B------:R-:W-:Y:S04]  /*38c0*/  BSSY B0, `(.L_x_321) ;  /* 0x0000015000007945 */ /* 0x000fe80003800000 */
[----:B------:R-:W-:Y:S05]  /*38d0*/  @P5 BRA `(.L_x_322) ;  /* 0x00000000004c5947 */ /* 0x000fea0003800000 */
[C---:B------:R-:W-:Y:S01]  /*38e0*/  IADD3 R2, P6, R20.reuse, 0x1, RZ ;  /* 0x0000000114027810 */ /* 0x040fe20007fde0ff */
[--C-:B----4-:R-:W-:Y:S01]  /*38f0*/  IMAD.MOV.U32 R9, RZ, RZ, R21.reuse ;  /* 0x000000ffff097224 */ /* 0x110fe200078e0015 */
[----:B------:R-:W-:Y:S01]  /*3900*/  ISETP.GE.U32.AND P4, PT, R20, UR4, PT ;  /* 0x0000000414007c0c */ /* 0x000fe2000bf86070 */
[----:B------:R-:W-:Y:S01]  /*3910*/  ULDC.64 UR8, c[0x0][0x220] ;  /* 0x0000880000087ab9 */ /* 0x000fe20000000a00 */
[----:B------:R-:W-:Y:S01]  /*3920*/  ISETP.GE.U32.AND P5, PT, R2, UR4, PT ;  /* 0x0000000402007c0c */ /* 0x000fe2000bfa6070 */
[----:B------:R-:W-:Y:S01]  /*3930*/  IMAD.X R2, RZ, RZ, R21, P6 ;  /* 0x000000ffff027224 */ /* 0x000fe200030e0615 */
[----:B------:R-:W-:-:S04]  /*3940*/  ISETP.GE.U32.AND.EX P4, PT, R21, UR5, PT, P4 ;  /* 0x0000000515007c0c */ /* 0x000fc8000bf86140 */
[----:B------:R-:W-:Y:S01]  /*3950*/  ISETP.GE.U32.AND.EX P5, PT, R2, UR5, PT, P5 ;  /* 0x0000000502007c0c */ /* 0x000fe2000bfa6150 */
[----:B------:R-:W-:Y:S02]  /*3960*/  IMAD R2, R8, UR4, RZ ;  /* 0x0000000408027c24 */ /* 0x000fe4000f8e02ff */
[----:B------:R-:W-:Y:S02]  /*3970*/  IMAD.MOV.U32 R8, RZ, RZ, R20 ;  /* 0x000000ffff087224 */ /* 0x000fe400078e0014 */
[C---:B------:R-:W-:Y:S02]  /*3980*/  IMAD R11, R35.reuse, UR5, R2 ;  /* 0x00000005230b7c24 */ /* 0x040fe4000f8e0202 */
[----:B------:R-:W-:Y:S02]  /*3990*/  IMAD.WIDE.U32 R8, R35, UR4, R8 ;  /* 0x0000000423087c25 */ /* 0x000fe4000f8e0008 */
[----:B0-23--:R-:W0:Y:S02]  /*39a0*/  @!P4 LDS.U16 R13, [R16+0x630] ;  /* 0x00063000100dc984 */ /* 0x00de240000000400 */
[----:B------:R-:W-:Y:S01]  /*39b0*/  IMAD.IADD R9, R9, 0x1, R11 ;  /* 0x0000000109097824 */ /* 0x000fe200078e020b */
[C---:B------:R-:W-:Y:S01]  /*39c0*/  LEA R10, P6, R8.reuse, UR8, 0x1 ;  /* 0x00000008080a7c11 */ /* 0x040fe2000f8c08ff */
[----:B------:R-:W1:Y:S03]  /*39d0*/  @!P5 LDS.U16 R15, [R16+0x632] ;  /* 0x00063200100fd984 */ /* 0x000e660000000400 */
[----:B------:R-:W-:-:S05]  /*39e0*/  LEA.HI.X R11, R8, UR9, R9, 0x1, P6 ;  /* 0x00000009080b7c11 */ /* 0x000fca000b0f0c09 */
[----:B0-----:R0:W-:Y:S04]  /*39f0*/  @!P4 STG.E.U16 desc[UR6][R10.64], R13 ;  /* 0x0000000d0a00c986 */ /* 0x0011e8000c101506 */
[----:B-1----:R0:W-:Y:S02]  /*3a00*/  @!P5 STG.E.U16 desc[UR6][R10.64+0x2], R15 ;  /* 0x0000020f0a00d986 */ /* 0x0021e4000c101506 */
.L_x_322:
[----:B------:R-:W-:Y:S05]  /*3a10*/  BSYNC B0 ;  /* 0x0000000000007941 */ /* 0x000fea0003800000 */
.L_x_321:
[----:B------:R-:W-:Y:S04]  /*3a20*/  BSSY B0, `(.L_x_323) ;  /* 0x0000015000007945 */ /* 0x000fe80003800000 */
[----:B------:R-:W-:Y:S05]  /*3a30*/  @P0 BRA `(.L_x_324) ;  /* 0x00000000004c0947 */ /* 0x000fea0003800000 */
[----:B------:R-:W-:Y:S01]  /*3a40*/  IADD3 R2, P5, R20, 0x1, RZ ;  /* 0x0000000114027810 */ /* 0x000fe20007fbe0ff */
[----:B------:R-:W-:Y:S01]  /*3a50*/  IMAD R4, R4, UR4, RZ ;  /* 0x0000000404047c24 */ /* 0x000fe2000f8e02ff */
[----:B------:R-:W-:Y:S01]  /*3a60*/  ISETP.GE.U32.AND P0, PT, R20, UR4, PT ;  /* 0x0000000414007c0c */ /* 0x000fe2000bf06070 */
[----:B------:R-:W-:Y:S01]  /*3a70*/  IMAD.MOV.U32 R8, RZ, RZ, R20 ;  /* 0x000000ffff087224 */ /* 0x000fe200078e0014 */
[----:B------:R-:W-:Y:S01]  /*3a80*/  ISETP.GE.U32.AND P4, PT, R2, UR4, PT ;  /* 0x0000000402007c0c */ /* 0x000fe2000bf86070 */
[--C-:B------:R-:W-:Y:S01]  /*3a90*/  IMAD.X R2, RZ, RZ, R21.reuse, P5 ;  /* 0x000000ffff027224 */ /* 0x100fe200028e0615 */
[----:B------:R-:W-:Y:S01]  /*3aa0*/  ISETP.GE.U32.AND.EX P0, PT, R21, UR5, PT, P0 ;  /* 0x0000000515007c0c */ /* 0x000fe2000bf06100 */
[----:B----4-:R-:W-:Y:S01]  /*3ab0*/  IMAD.MOV.U32 R9, RZ, RZ, R21 ;  /* 0x000000ffff097224 */ /* 0x010fe200078e0015 */
[----:B------:R-:W-:Y:S01]  /*3ac0*/  ULDC.64 UR8, c[0x0][0x220] ;  /* 0x0000880000087ab9 */ /* 0x000fe20000000a00 */
[C---:B0-----:R-:W-:Y:S01]  /*3ad0*/  IMAD R11, R7.reuse, UR5, R4 ;  /* 0x00000005070b7c24 */ /* 0x041fe2000f8e0204 */
[----:B------:R-:W-:Y:S01]  /*3ae0*/  ISETP.GE.U32.AND.EX P4, PT, R2, UR5, PT, P4 ;  /* 0x0000000502007c0c */ /* 0x000fe2000bf86140 */
[----:B------:R-:W-:-:S04]  /*3af0*/  IMAD.WIDE.U32 R8, R7, UR4, R8 ;  /* 0x0000000407087c25 */ /* 0x000fc8000f8e0008 */
[----:B------:R-:W-:Y:S01]  /*3b00*/  IMAD.IADD R7, R9, 0x1, R11 ;  /* 0x0000000109077824 */ /* 0x000fe200078e020b */
[----:B------:R-:W-:-:S03]  /*3b10*/  LEA R10, P5, R8, UR8, 0x1 ;  /* 0x00000008080a7c11 */ /* 0x000fc6000f8a08ff */
[----:B--23--:R-:W0:Y:S01]  /*3b20*/  @!P0 LDS.U16 R13, [R16+0x840] ;  /* 0x00084000100d8984 */ /* 0x00ce220000000400 */
[----:B------:R-:W-:-:S03]  /*3b30*/  LEA.HI.X R11, R8, UR9, R7, 0x1, P5 ;  /* 0x00000009080b7c11 */ /* 0x000fc6000a8f0c07 */
[----:B------:R-:W1:Y:S04]  /*3b40*/  @!P4 LDS.U16 R15, [R16+0x842] ;  /* 0x00084200100fc984 */ /* 0x000e680000000400 */
[----:B0-----:R0:W-:Y:S04]  /*3b50*/  @!P0 STG.E.U16 desc[UR6][R10.64], R13 ;  /* 0x0000000d0a008986 */ /* 0x0011e8000c101506 */
[----:B-1----:R0:W-:Y:S02]  /*3b60*/  @!P4 STG.E.U16 desc[UR6][R10.64+0x2], R15 ;  /* 0x0000020f0a00c986 */ /* 0x0021e4000c101506 */
.L_x_324:
[----:B------:R-:W-:Y:S05]  /*3b70*/  BSYNC B0 ;  /* 0x0000000000007941 */ /* 0x000fea0003800000 */
.L_x_323:
[----:B------:R-:W-:Y:S04]  /*3b80*/  BSSY B0, `(.L_x_325) ;  /* 0x0000015000007945 */ /* 0x000fe80003800000 */
[----:B------:R-:W-:Y:S05]  /*3b90*/  @P1 BRA `(.L_x_326) ;  /* 0x00000000004c1947 */ /* 0x000fea0003800000 */
[C---:B------:R-:W-:Y:S01]  /*3ba0*/  IADD3 R2, P4, R20.reuse, 0x1, RZ ;  /* 0x0000000114027810 */ /* 0x040fe20007f9e0ff */
[----:B------:R-:W-:Y:S01]  /*3bb0*/  IMAD R7, R3, UR4, RZ ;  /* 0x0000000403077c24 */ /* 0x000fe2000f8e02ff */
[----:B------:R-:W-:Y:S01]  /*3bc0*/  ISETP.GE.U32.AND P0, PT, R20, UR4, PT ;  /* 0x0000000414007c0c */ /* 0x000fe2000bf06070 */
[--C-:B------:R-:W-:Y:S01]  /*3bd0*/  IMAD.MOV.U32 R3, RZ, RZ, R21.reuse ;  /* 0x000000ffff037224 */ /* 0x100fe200078e0015 */
[----:B------:R-:W-:Y:S01]  /*3be0*/  ISETP.GE.U32.AND P1, PT, R2, UR4, PT ;  /* 0x0000000402007c0c */ /* 0x000fe2000bf26070 */
[----:B------:R-:W-:Y:S01]  /*3bf0*/  IMAD.X R2, RZ, RZ, R21, P4 ;  /* 0x000000ffff027224 */ /* 0x000fe200020e0615 */
[----:B------:R-:W-:Y:S01]  /*3c00*/  ISETP.GE.U32.AND.EX P0, PT, R21, UR5, PT, P0 ;  /* 0x0000000515007c0c */ /* 0x000fe2000bf06100 */
[----:B0-234-:R-:W-:Y:S01]  /*3c10*/  IMAD R13, R6, UR5, R7 ;  /* 0x00000005060d7c24 */ /* 0x01dfe2000f8e0207 */
        /* <DEDUP_REMOVED lines=11> */
.L_x_326:
[----:B------:R-:W-:Y:S05]  /*3cd0*/  BSYNC B0 ;  /* 0x0000000000007941 */ /* 0x000fea0003800000 */
.L_x_325:
[----:B------:R-:W-:Y:S04]  /*3ce0*/  BSSY B0, `(.L_x_327) ;  /* 0x0000015000007945 */ /* 0x000fe80003800000 */
        /* <DEDUP_REMOVED lines=8> */
[----:B----4-:R-:W-:Y:S01]  /*3d70*/  IMAD R11, R5, UR5, R0 ;  /* 0x00000005050b7c24 */ /* 0x010fe2000f8e0200 */
        /* <DEDUP_REMOVED lines=11> */
.L_x_328:
[----:B------:R-:W-:Y:S05]  /*3e30*/  BSYNC B0 ;  /* 0x0000000000007941 */ /* 0x000fea0003800000 */
.L_x_327:
[----:B------:R-:W-:Y:S04]  /*3e40*/  BSSY B0, `(.L_x_329) ;  /* 0x0000013000007945 */ /* 0x000fe80003800000 */
[----:B------:R-:W-:Y:S05]  /*3e50*/  @P3 BRA `(.L_x_330) ;  /* 0x0000000000443947 */ /* 0x000fea0003800000 */
[----:B------:R-:W-:Y:S01]  /*3e60*/  IADD3 R0, P2, R20, 0x1, RZ ;  /* 0x0000000114007810 */ /* 0x000fe20007f5e0ff */
[----:B0-----:R-:W-:Y:S01]  /*3e70*/  IMAD R3, R42, UR4, RZ ;  /* 0x000000042a037c24 */ /* 0x001fe2000f8e02ff */
[----:B------:R-:W-:Y:S01]  /*3e80*/  ISETP.GE.U32.AND P0, PT, R20, UR4, PT ;  /* 0x0000000414007c0c */ /* 0x000fe2000bf06070 */
[----:B------:R-:W-:Y:S01]  /*3e90*/  ULDC.64 UR8, c[0x0][0x220] ;  /* 0x0000880000087ab9 */ /* 0x000fe20000000a00 */
[----:B------:R-:W-:Y:S01]  /*3ea0*/  ISETP.GE.U32.AND P1, PT, R0, UR4, PT ;  /* 0x0000000400007c0c */ /* 0x000fe2000bf26070 */
[----:B------:R-:W-:Y:S01]  /*3eb0*/  IMAD.X R0, RZ, RZ, R21, P2 ;  /* 0x000000ffff007224 */ /* 0x000fe200010e0615 */
[----:B------:R-:W-:Y:S01]  /*3ec0*/  ISETP.GE.U32.AND.EX P0, PT, R21, UR5, PT, P0 ;  /* 0x0000000515007c0c */ /* 0x000fe2000bf06100 */
[C---:B------:R-:W-:Y:S02]  /*3ed0*/  IMAD R3, R22.reuse, UR5, R3 ;  /* 0x0000000516037c24 */ /* 0x040fe4000f8e0203 */
[----:B------:R-:W-:Y:S01]  /*3ee0*/  IMAD.WIDE.U32 R22, R22, UR4, R20 ;  /* 0x0000000416167c25 */ /* 0x000fe2000f8e0014 */
[----:B------:R-:W-:-:S03]  /*3ef0*/  ISETP.GE.U32.AND.EX P1, PT, R0, UR5, PT, P1 ;  /* 0x0000000500007c0c */ /* 0x000fc6000bf26110 */
[----:B------:R-:W-:Y:S01]  /*3f00*/  IMAD.IADD R3, R23, 0x1, R3 ;  /* 0x0000000117037824 */ /* 0x000fe200078e0203 */
[----:B------:R-:W-:-:S04]  /*3f10*/  LEA R2, P2, R22, UR8, 0x1 ;  /* 0x0000000816027c11 */ /* 0x000fc8000f8408ff */
[----:B------:R-:W-:Y:S01]  /*3f20*/  LEA.HI.X R3, R22, UR9, R3, 0x1, P2 ;  /* 0x0000000916037c11 */ /* 0x000fe200090f0c03 */
[----:B------:R-:W0:Y:S04]  /*3f30*/  @!P0 LDS.U16 R5, [R16+0xe70] ;  /* 0x000e700010058984 */ /* 0x000e280000000400 */
[----:B------:R-:W1:Y:S04]  /*3f40*/  @!P1 LDS.U16 R7, [R16+0xe72] ;  /* 0x000e720010079984 */ /* 0x000e680000000400 */
[----:B0-----:R0:W-:Y:S04]  /*3f50*/  @!P0 STG.E.U16 desc[UR6][R2.64], R5 ;  /* 0x0000000502008986 */ /* 0x0011e8000c101506 */
[----:B-1----:R0:W-:Y:S02]  /*3f60*/  @!P1 STG.E.U16 desc[UR6][R2.64+0x2], R7 ;  /* 0x0000020702009986 */ /* 0x0021e4000c101506 */
.L_x_330:
[----:B------:R-:W-:Y:S05]  /*3f70*/  BSYNC B0 ;  /* 0x0000000000007941 */ /* 0x000fea0003800000 */
.L_x_329:
[----:B------:R-:W-:Y:S06]  /*3f80*/  BAR.SYNC.DEFER_BLOCKING 0x0 ;  /* 0x0000000000007b1d */ /* 0x000fec0000010000 */
[----:B------:R-:W-:Y:S05]  /*3f90*/  EXIT ;  /* 0x000000000000794d */ /* 0x000fea0003800000 */
        .weak           $__internal_2_$__cuda_sm20_div_u64
        .type           $__internal_2_$__cuda_sm20_div_u64,@function
        .size           $__internal_2_$__cuda_sm20_div_u64,(.L_x_424 - $__internal_2_$__cuda_sm20_div_u64)
$__internal_2_$__cuda_sm20_div_u64:
[----:B------:R-:W0:Y:S08]  /*3fa0*/  I2F.U64.RP R5, R2 ;  /* 0x0000000200057312 */ /* 0x000e300000309000 */
[----:B0-----:R-:W0:Y:S02]  /*3fb0*/  MUFU.RCP R5, R5 ;  /* 0x0000000500057308 */ /* 0x001e240000001000 */
[----:B0-----:R-:W-:-:S06]  /*3fc0*/  VIADD R6, R5, 0x1ffffffe ;  /* 0x1ffffffe05067836 */ /* 0x001fcc0000000000 */
[----:B------:R-:W0:Y:S02]  /*3fd0*/  F2I.U64.TRUNC R6, R6 ;  /* 0x0000000600067311 */ /* 0x000e24000020d800 */
[----:B0-----:R-:W-:-:S04]  /*3fe0*/  IMAD.WIDE.U32 R10, R6, R2, RZ ;  /* 0x00000002060a7225 */ /* 0x001fc800078e00ff */
[C---:B------:R-:W-:Y:S01]  /*3ff0*/  IMAD R9, R6.reuse, R3, R11 ;  /* 0x0000000306097224 */ /* 0x040fe200078e020b */
[----:B------:R-:W-:Y:S01]  /*4000*/  IADD3 R13, P0, RZ, -R10, RZ ;  /* 0x8000000aff0d7210 */ /* 0x000fe20007f1e0ff */
[----:B------:R-:W-:Y:S02]  /*4010*/  IMAD.MOV.U32 R11, RZ, RZ, R6 ;  /* 0x000000ffff0b7224 */ /* 0x000fe400078e0006 */
[----:B------:R-:W-:Y:S02]  /*4020*/  IMAD R9, R7, R2, R9 ;  /* 0x0000000207097224 */ /* 0x000fe400078e0209 */
[----:B------:R-:W-:-:S04]  /*4030*/  IMAD.HI.U32 R10, R6, R13, RZ ;  /* 0x0000000d060a7227 */ /* 0x000fc800078e00ff */
[----:B------:R-:W-:-:S04]  /*4040*/  IMAD.X R9, RZ, RZ, ~R9, P0 ;  /* 0x000000ffff097224 */ /* 0x000fc800000e0e09 */
[----:B------:R-:W-:-:S04]  /*4050*/  IMAD.WIDE.U32 R10, P0, R6, R9, R10 ;  /* 0x00000009060a7225 */ /* 0x000fc8000780000a */
[C---:B------:R-:W-:Y:S02]  /*4060*/  IMAD R15, R7.reuse, R9, RZ ;  /* 0x00000009070f7224 */ /* 0x040fe400078e02ff */
[----:B------:R-:W-:-:S04]  /*4070*/  IMAD.HI.U32 R10, P1, R7, R13, R10 ;  /* 0x0000000d070a7227 */ /* 0x000fc8000782000a */
[----:B------:R-:W-:Y:S01]  /*4080*/  IMAD.HI.U32 R5, R7, R9, RZ ;  /* 0x0000000907057227 */ /* 0x000fe200078e00ff */
[----:B------:R-:W-:-:S03]  /*4090*/  IADD3 R11, P2, R15, R10, RZ ;  /* 0x0000000a0f0b7210 */ /* 0x000fc60007f5e0ff */
[----:B------:R-:W-:Y:S02]  /*40a0*/  IMAD.X R5, R5, 0x1, R7, P0 ;  /* 0x0000000105057824 */ /* 0x000fe400000e0607 */
[----:B------:R-:W-:-:S03]  /*40b0*/  IMAD.WIDE.U32 R6, R11, R2, RZ ;  /* 0x000000020b067225 */ /* 0x000fc600078e00ff */
[----:B------:R-:W-:Y:S01]  /*40c0*/  IADD3.X R5, RZ, RZ, R5, P2, P1 ;  /* 0x000000ffff057210 */ /* 0x000fe200017e2405 */
[----:B------:R-:W-:Y:S01]  /*40d0*/  IMAD R7, R11, R3, R7 ;  /* 0x000000030b077224 */ /* 0x000fe200078e0207 */
[----:B------:R-:W-:-:S03]  /*40e0*/  IADD3 R9, P0, RZ, -R6, RZ ;  /* 0x80000006ff097210 */ /* 0x000fc60007f1e0ff */
[----:B------:R-:W-:Y:S02]  /*40f0*/  IMAD R7, R5, R2, R7 ;  /* 0x0000000205077224 */ /* 0x000fe400078e0207 */
[----:B------:R-:W-:-:S04]  /*4100*/  IMAD.HI.U32 R10, R11, R9, RZ ;  /* 0x000000090b0a7227 */ /* 0x000fc800078e00ff */
[----:B------:R-:W-:Y:S02]  /*4110*/  IMAD.X R6, RZ, RZ, ~R7, P0 ;  /* 0x000000ffff067224 */ /* 0x000fe400000e0e07 */
[----:B------:R-:W-:Y:S02]  /*4120*/  IMAD.MOV.U32 R7, RZ, RZ, RZ ;  /* 0x000000ffff077224 */ /* 0x000fe400078e00ff */
[----:B------:R-:W-:-:S04]  /*4130*/  IMAD.WIDE.U32 R10, P0, R11, R6, R10 ;  /* 0x000000060b0a7225 */ /* 0x000fc8000780000a */
[C---:B------:R-:W-:Y:S02]  /*4140*/  IMAD R12, R5.reuse, R6, RZ ;  /* 0x00000006050c7224 */ /* 0x040fe400078e02ff */
[----:B------:R-:W-:-:S04]  /*4150*/  IMAD.HI.U32 R9, P1, R5, R9, R10 ;  /* 0x0000000905097227 */ /* 0x000fc8000782000a */
[----:B------:R-:W-:Y:S01]  /*4160*/  IMAD.HI.U32 R10, R5, R6, RZ ;  /* 0x00000006050a7227 */ /* 0x000fe200078e00ff */
[----:B------:R-:W-:-:S03]  /*4170*/  IADD3 R9, P2, R12, R9, RZ ;  /* 0x000000090c097210 */ /* 0x000fc60007f5e0ff */
[----:B------:R-:W-:Y:S02]  /*4180*/  IMAD.X R5, R10, 0x1, R5, P0 ;  /* 0x000000010a057824 */ /* 0x000fe400000e0605 */
[----:B------:R-:W-:-:S03]  /*4190*/  IMAD.HI.U32 R6, R9, UR4, RZ ;  /* 0x0000000409067c27 */ /* 0x000fc6000f8e00ff */
[----:B------:R-:W-:Y:S01]  /*41a0*/  IADD3.X R5, RZ, RZ, R5, P2, P1 ;  /* 0x000000ffff057210 */ /* 0x000fe200017e2405 */
[----:B------:R-:W-:-:S04]  /*41b0*/  IMAD.WIDE.U32 R6, RZ, R9, R6 ;  /* 0x00000009ff067225 */ /* 0x000fc800078e0006 */
[----:B------:R-:W-:-:S05]  /*41c0*/  IMAD.HI.U32 R5, P0, R5, UR4, R6 ;  /* 0x0000000405057c27 */ /* 0x000fca000f800006 */
[----:B------:R-:W-:Y:S01]  /*41d0*/  IADD3 R9, P1, RZ, R5, RZ ;  /* 0x00000005ff097210 */ /* 0x000fe20007f3e0ff */
[----:B------:R-:W-:-:S04]  /*41e0*/  IMAD.X R5, RZ, RZ, RZ, P0 ;  /* 0x000000ffff057224 */ /* 0x000fc800000e06ff */
[----:B------:R-:W-:-:S04]  /*41f0*/  IMAD.WIDE.U32 R6, R9, R2, RZ ;  /* 0x0000000209067225 */ /* 0x000fc800078e00ff */
[----:B------:R-:W-:Y:S01]  /*4200*/  IMAD.X R5, RZ, RZ, R5, P1 ;  /* 0x000000ffff057224 */ /* 0x000fe200008e0605 */
[----:B------:R-:W-:Y:S01]  /*4210*/  IADD3 R11, P1, -R6, UR4, RZ ;  /* 0x00000004060b7c10 */ /* 0x000fe2000ff3e1ff */
[C---:B------:R-:W-:Y:S01]  /*4220*/  IMAD R7, R9.reuse, R3, R7 ;  /* 0x0000000309077224 */ /* 0x040fe200078e0207 */
[----:B------:R-:W-:Y:S02]  /*4230*/  IADD3 R6, P2, R9, 0x1, RZ ;  /* 0x0000000109067810 */ /* 0x000fe40007f5e0ff */
[-C--:B------:R-:W-:Y:S01]  /*4240*/  ISETP.GE.U32.AND P0, PT, R11, R2.reuse, PT ;  /* 0x000000020b00720c */ /* 0x080fe20003f06070 */
[----:B------:R-:W-:Y:S02]  /*4250*/  IMAD R7, R5, R2, R7 ;  /* 0x0000000205077224 */ /* 0x000fe400078e0207 */
[----:B------:R-:W-:Y:S02]  /*4260*/  IMAD.X R10, RZ, RZ, R5, P2 ;  /* 0x000000ffff0a7224 */ /* 0x000fe400010e0605 */
[----:B------:R-:W-:Y:S01]  /*4270*/  IMAD.X R14, RZ, RZ, ~R7, P1 ;  /* 0x000000ffff0e7224 */ /* 0x000fe200008e0e07 */
[----:B------:R-:W-:-:S04]  /*4280*/  IADD3 R7, P1, -R2, R11, RZ ;  /* 0x0000000b02077210 */ /* 0x000fc80007f3e1ff */
[C---:B------:R-:W-:Y:S01]  /*4290*/  ISETP.GE.U32.AND.EX P0, PT, R14.reuse, R3, PT, P0 ;  /* 0x000000030e00720c */ /* 0x040fe20003f06100 */
[----:B------:R-:W-:Y:S01]  /*42a0*/  IMAD.X R12, R14, 0x1, ~R3, P1 ;  /* 0x000000010e0c7824 */ /* 0x000fe200008e0e03 */
[----:B------:R-:W-:Y:S02]  /*42b0*/  ISETP.NE.U32.AND P1, PT, R2, RZ, PT ;  /* 0x000000ff0200720c */ /* 0x000fe40003f25070 */
[----:B------:R-:W-:Y:S02]  /*42c0*/  SEL R9, R6, R9, P0 ;  /* 0x0000000906097207 */ /* 0x000fe40000000000 */
[----:B------:R-:W-:Y:S02]  /*42d0*/  SEL R7, R7, R11, P0 ;  /* 0x0000000b07077207 */ /* 0x000fe40000000000 */
[----:B------:R-:W-:Y:S01]  /*42e0*/  SEL R10, R10, R5, P0 ;  /* 0x000000050a0a7207 */ /* 0x000fe20000000000 */
[----:B------:R-:W-:Y:S01]  /*42f0*/  IMAD.MOV.U32 R5, RZ, RZ, 0x0 ;  /* 0x00000000ff057424 */ /* 0x000fe200078e00ff */
[----:B------:R-:W-:-:S02]  /*4300*/  IADD3 R6, P2, R9, 0x1, RZ ;  /* 0x0000000109067810 */ /* 0x000fc40007f5e0ff */
[----:B------:R-:W-:Y:S02]  /*4310*/  SEL R12, R12, R14, P0 ;  /* 0x0000000e0c0c7207 */ /* 0x000fe40000000000 */
[----:B------:R-:W-:Y:S01]  /*4320*/  ISETP.GE.U32.AND P0, PT, R7, R2, PT ;  /* 0x000000020700720c */ /* 0x000fe20003f06070 */
[----:B------:R-:W-:Y:S01]  /*4330*/  IMAD.X R7, RZ, RZ, R10, P2 ;  /* 0x000000ffff077224 */ /* 0x000fe200010e060a */
[----:B------:R-:W-:Y:S02]  /*4340*/  ISETP.NE.AND.EX P1, PT, R3, RZ, PT, P1 ;  /* 0x000000ff0300720c */ /* 0x000fe40003f25310 */
[----:B------:R-:W-:-:S04]  /*4350*/  ISETP.GE.U32.AND.EX P0, PT, R12, R3, PT, P0 ;  /* 0x000000030c00720c */ /* 0x000fc80003f06100 */
[----:B------:R-:W-:Y:S02]  /*4360*/  SEL R6, R6, R9, P0 ;  /* 0x0000000906067207 */ /* 0x000fe40000000000 */
[----:B------:R-:W-:Y:S02]  /*4370*/  SEL R7, R7, R10, P0 ;  /* 0x0000000a07077207 */ /* 0x000fe40000000000 */
[----:B------:R-:W-:Y:S02]  /*4380*/  SEL R6, R6, 0xffffffff, P1 ;  /* 0xffffffff06067807 */ /* 0x000fe40000800000 */
[----:B------:R-:W-:Y:S01]  /*4390*/  SEL R7, R7, 0xffffffff, P1 ;  /* 0xffffffff07077807 */ /* 0x000fe20000800000 */
[----:B------:R-:W-:Y:S06]  /*43a0*/  RET.REL.NODEC R4 `(_ZN18transformer_engine45_GLOBAL__N__233fe513_12_transpose_cu_974b958524transpose_general_kernelILm4ELm4E13__nv_bfloat16EEvPKT1_PKfPS3_mm) ;  /* 0xffffffbc04147950 */ /* 0x000fec0003c3ffff */
.L_x_331:
        /* <DEDUP_REMOVED lines=13> */
.L_x_424:


//--------------------- .text._ZN18transformer_engine45_GLOBAL__N__233fe513_12_transpose_cu_974b958524transpose_general_kernelILm4ELm4E6__halfEEvPKT1_PKfPS3_mm --------------------------
	.section	.text._ZN18transformer_engine45_GLOBAL__N__233fe513_12_transpose_cu_974b958524transpose_general_kernelILm4ELm4E6__halfEEvPKT1_PKfPS3_mm,"ax",@progbits
	.align	128
.text._ZN18transformer_engine45_GLOBAL__N__233fe513_12_transpose_cu_974b958524transpose_general_kernelILm4ELm4E6__halfEEvPKT1_PKfPS3_mm:
        .type           _ZN18transformer_engine45_GLOBAL__N__233fe513_12_transpose_cu_974b958524transpose_general_kernelILm4ELm4E6__halfEEvPKT1_PKfPS3_mm,@function
        .size           _ZN18transformer_engine45_GLOBAL__N__233fe513_12_transpose_cu_974b958524transpose_general_kernelILm4ELm4E6__halfEEvPKT1_PKfPS3_mm,(.L_x_426 - _ZN18transformer_engine45_GLOBAL__N__233fe513_12_transpose_cu_974b958524transpose_general_kernelILm4ELm4E6__halfEEvPKT1_PKfPS3_mm)
        .other          _ZN18transformer_engine45_GLOBAL__N__233fe513_12_transpose_cu_974b958524transpose_general_kernelILm4ELm4E6__halfEEvPKT1_PKfPS3_mm,@"STO_CUDA_ENTRY STV_DEFAULT"
_ZN18transformer_engine45_GLOBAL__N__233fe513_12_transpose_cu_974b958524transpose_general_kernelILm4ELm4E6__halfEEvPKT1_PKfPS3_mm:
        /* <DEDUP_REMOVED lines=10> */
.L_x_332:
        /* <DEDUP_REMOVED lines=11> */
[----:B------:R-:W-:Y:S05]  /*0150*/  CALL.REL.NOINC `($__internal_3_$__cuda_sm20_div_u64) ;  /* 0x0000003c00907944 */ /* 0x000fea0003c00000 */
        /* <DEDUP_REMOVED lines=11> */
.L_x_333:
        /* <DEDUP_REMOVED lines=22> */
.L_x_334:
        /* <DEDUP_REMOVED lines=49> */
.L_x_336:
[----:B------:R-:W-:Y:S05]  /*0680*/  BSYNC B0 ;  /* 0x0000000000007941 */ /* 0x000fea0003800000 */
.L_x_335:
        /* <DEDUP_REMOVED lines=25> */
.L_x_338:
[----:B------:R-:W-:Y:S05]  /*0820*/  BSYNC B0 ;  /* 0x0000000000007941 */ /* 0x000fea0003800000 */
.L_x_337:
        /* <DEDUP_REMOVED lines=35> */
.L_x_340:
[----:B------:R-:W-:Y:S05]  /*0a60*/  BSYNC B0 ;  /* 0x0000000000007941 */ /* 0x000fea0003800000 */
.L_x_339:
        /* <DEDUP_REMOVED lines=24> */
.L_x_342:
[----:B------:R-:W-:Y:S05]  /*0bf0*/  BSYNC B0 ;  /* 0x0000000000007941 */ /* 0x000fea0003800000 */
.L_x_341:
        /* <DEDUP_REMOVED lines=33> */
.L_x_344:
[----:B------:R-:W-:Y:S05]  /*0e10*/  BSYNC B0 ;  /* 0x0000000000007941 */ /* 0x000fea0003800000 */
.L_x_343:
        /* <DEDUP_REMOVED lines=24> */
.L_x_346:
[----:B------:R-:W-:Y:S05]  /*0fa0*/  BSYNC B0 ;  /* 0x0000000000007941 */ /* 0x000fea0003800000 */
.L_x_345:
        /* <DEDUP_REMOVED lines=34> */
.L_x_348:
[----:B------:R-:W-:Y:S05]  /*11d0*/  BSYNC B0 ;  /* 0x0000000000007941 */ /* 0x000fea0003800000 */
.L_x_347:
        /* <DEDUP_REMOVED lines=24> */
.L_x_350:
[----:B------:R-:W-:Y:S05]  /*1360*/  BSYNC B0 ;  /* 0x0000000000007941 */ /* 0x000fea0003800000 */
.L_x_349:
        /* <DEDUP_REMOVED lines=34> */
.L_x_352:
[----:B------:R-:W-:Y:S05]  /*1590*/  BSYNC B0 ;  /* 0x0000000000007941 */ /* 0x000fea0003800000 */
.L_x_351:
        /* <DEDUP_REMOVED lines=24> */
.L_x_354:
[----:B------:R-:W-:Y:S05]  /*1720*/  BSYNC B0 ;  /* 0x0000000000007941 */ /* 0x000fea0003800000 */
.L_x_353:
        /* <DEDUP_REMOVED lines=34> */
.L_x_356:
[----:B------:R-:W-:Y:S05]  /*1950*/  BSYNC B0 ;  /* 0x0000000000007941 */ /* 0x000fea0003800000 */
.L_x_355:
        /* <DEDUP_REMOVED lines=25> */
.L_x_358:
[----:B------:R-:W-:Y:S05]  /*1af0*/  BSYNC B0 ;  /* 0x0000000000007941 */ /* 0x000fea0003800000 */
.L_x_357:
        /* <DEDUP_REMOVED lines=49> */
.L_x_360:
[----:B------:R-:W-:Y:S05]  /*1e10*/  BSYNC B0 ;  /* 0x0000000000007941 */ /* 0x000fea0003800000 */
.L_x_359:
        /* <DEDUP_REMOVED lines=24> */
.L_x_362:
[----:B------:R-:W-:Y:S05]  /*1fa0*/  BSYNC B0 ;  /* 0x0000000000007941 */ /* 0x000fea0003800000 */
.L_x_361:
        /* <DEDUP_REMOVED lines=24> */
.L_x_364:
[----:B------:R-:W-:Y:S05]  /*2130*/  BSYNC B0 ;  /* 0x0000000000007941 */ /* 0x000fea0003800000 */
.L_x_363:
        /* <DEDUP_REMOVED lines=24> */
.L_x_366:
[----:B------:R-:W-:Y:S05]  /*22c0*/  BSYNC B0 ;  /* 0x0000000000007941 */ /* 0x000fea0003800000 */
.L_x_365:
        /* <DEDUP_REMOVED lines=52> */
.L_x_368:
[----:B------:R-:W-:Y:S05]  /*2610*/  BSYNC B0 ;  /* 0x0000000000007941 */ /* 0x000fea0003800000 */
.L_x_367:
        /* <DEDUP_REMOVED lines=21> */
.L_x_370:
[----:B------:R-:W-:Y:S05]  /*2770*/  BSYNC B0 ;  /* 0x0000000000007941 */ /* 0x000fea0003800000 */
.L_x_369:
        /* <DEDUP_REMOVED lines=21> */
.L_x_372:
[----:B------:R-:W-:Y:S05]  /*28d0*/  BSYNC B0 ;  /* 0x0000000000007941 */ /* 0x000fea0003800000 */
.L_x_371:
        /* <DEDUP_REMOVED lines=21> */
.L_x_374:
[----:B------:R-:W-:Y:S05]  /*2a30*/  BSYNC B0 ;  /* 0x0000000000007941 */ /* 0x000fea0003800000 */
.L_x_373:
        /* <DEDUP_REMOVED lines=36> */
.L_x_376:
[----:B------:R-:W-:Y:S05]  /*2c80*/  BSYNC B0 ;  /* 0x0000000000007941 */ /* 0x000fea0003800000 */
.L_x_375:
        /* <DEDUP_REMOVED lines=23> */
.L_x_378:
[----:B------:R-:W-:Y:S05]  /*2e00*/  BSYNC B0 ;  /* 0x0000000000007941 */ /* 0x000fea0003800000 */
.L_x_377:
        /* <DEDUP_REMOVED lines=24> */
.L_x_380:
[----:B------:R-:W-:Y:S05]  /*2f90*/  BSYNC B0 ;  /* 0x0000000000007941 */ /* 0x000fea0003800000 */
.L_x_379:
        /* <DEDUP_REMOVED lines=26> */
.L_x_382:
[----:B------:R-:W-:Y:S05]  /*3140*/  BSYNC B0 ;  /* 0x0000000000007941 */ /* 0x000fea0003800000 */
.L_x_381:
        /* <DEDUP_REMOVED lines=62> */
.L_x_384:
[----:B------:R-:W-:Y:S05]  /*3530*/  BSYNC B0 ;  /* 0x0000000000007941 */ /* 0x000fea0003800000 */
.L_x_383:
        /* <DEDUP_REMOVED lines=21> */
.L_x_386:
[----:B------:R-:W-:Y:S05]  /*3690*/  BSYNC B0 ;  /* 0x0000000000007941 */ /* 0x000fea0003800000 */
.L_x_385:
        /* <DEDUP_REMOVED lines=33> */
.L_x_388:
[----:B------:R-:W-:Y:S05]  /*38b0*/  BSYNC B0 ;  /* 0x0000000000007941 */ /* 0x000fea0003800000 */
.L_x_387:
        /* <DEDUP_REMOVED lines=21> */
.L_x_390:
[----:B------:R-:W-:Y:S05]  /*3a10*/  BSYNC B0 ;  /* 0x0000000000007941 */ /* 0x000fea0003800000 */
.L_x_389:
        /* <DEDUP_REMOVED lines=21> */
.L_x_392:
[----:B------:R-:W-:Y:S05]  /*3b70*/  BSYNC B0 ;  /* 0x0000000000007941 */ /* 0x000fea0003800000 */
.L_x_391:
        /* <DEDUP_REMOVED lines=21> */
.L_x_394:
[----:B------:R-:W-:Y:S05]  /*3cd0*/  BSYNC B0 ;  /* 0x0000000000007941 */ /* 0x000fea0003800000 */
.L_x_393:
        /* <DEDUP_REMOVED lines=21> */
.L_x_396:
[----:B------:R-:W-:Y:S05]  /*3e30*/  BSYNC B0 ;  /* 0x0000000000007941 */ /* 0x000fea0003800000 */
.L_x_395:
        /* <DEDUP_REMOVED lines=19> */
.L_x_398:
[----:B------:R-:W-:Y:S05]  /*3f70*/  BSYNC B0 ;  /* 0x0000000000007941 */ /* 0x000fea0003800000 */
.L_x_397:
[----:B------:R-:W-:Y:S06]  /*3f80*/  BAR.SYNC.DEFER_BLOCKING 0x0 ;  /* 0x0000000000007b1d */ /* 0x000fec0000010000 */
[----:B------:R-:W-:Y:S05]  /*3f90*/  EXIT ;  /* 0x000000000000794d */ /* 0x000fea0003800000 */
        .weak           $__internal_3_$__cuda_sm20_div_u64
        .type           $__internal_3_$__cuda_sm20_div_u64,@function
        .size           $__internal_3_$__cuda_sm20_div_u64,(.L_x_426 - $__internal_3_$__cuda_sm20_div_u64)
$__internal_3_$__cuda_sm20_div_u64:
        /* <DEDUP_REMOVED lines=64> */
[----:B------:R-:W-:Y:S06]  /*43a0*/  RET.REL.NODEC R4 `(_ZN18transformer_engine45_GLOBAL__N__233fe513_12_transpose_cu_974b958524transpose_general_kernelILm4ELm4E6__halfEEvPKT1_PKfPS3_mm) ;  /* 0xffffffbc04147950 */ /* 0x000fec0003c3ffff */
.L_x_399:
        /* <DEDUP_REMOVED lines=13> */
.L_x_426:


//--------------------- .text._ZN18transformer_engine45_GLOBAL__N__233fe513_12_transpose_cu_974b958524transpose_general_kernelILm4ELm4EfEEvPKT1_PKfPS2_mm --------------------------
	.section	.text._ZN18transformer_engine45_GLOBAL__N__233fe513_12_transpose_cu_974b958524transpose_general_kernelILm4ELm4EfEEvPKT1_PKfPS2_mm,"ax",@progbits
	.align	128
.text._ZN18transformer_engine45_GLOBAL__N__233fe513_12_transpose_cu_974b958524transpose_general_kernelILm4ELm4EfEEvPKT1_PKfPS2_mm:
        .type           _ZN18transformer_engine45_GLOBAL__N__233fe513_12_transpose_cu_974b958524transpose_general_kernelILm4ELm4EfEEvPKT1_PKfPS2_mm,@function
        .size           _ZN18transformer_engine45_GLOBAL__N__233fe513_12_transpose_cu_974b958524transpose_general_kernelILm4ELm4EfEEvPKT1_PKfPS2_mm,(.L_x_428 - _ZN18transformer_engine45_GLOBAL__N__233fe513_12_transpose_cu_974b958524transpose_general_kernelILm4ELm4EfEEvPKT1_PKfPS2_mm)
        .other          _ZN18transformer_engine45_GLOBAL__N__233fe513_12_transpose_cu_974b958524transpose_general_kernelILm4ELm4EfEEvPKT1_PKfPS2_mm,@"STO_CUDA_ENTRY STV_DEFAULT"
_ZN18transformer_engine45_GLOBAL__N__233fe513_12_transpose_cu_974b958524transpose_general_kernelILm4ELm4EfEEvPKT1_PKfPS2_mm:
        /* <DEDUP_REMOVED lines=10> */
.L_x_400:
[----:B------:R-:W0:Y:S01]  /*00a0*/  LDC.64 R2, c[0x0][0x230] ;  /* 0x00008c00ff027b82 */ /* 0x000e220000000a00 */
[----:B------:R-:W1:Y:S07]  /*00b0*/  S2R R0, SR_TID.X ;  /* 0x0000000000007919 */ /* 0x000e6e0000002100 */
[----:B------:R-:W2:Y:S01]  /*00c0*/  S2UR UR4, SR_CTAID.X ;  /* 0x00000000000479c3 */ /* 0x000ea20000002500 */
[----:B0-----:R-:W-:-:S05]  /*00d0*/  IADD3 R4, P0, R2, 0x1f, RZ ;  /* 0x0000001f02047810 */ /* 0x001fca0007f1e0ff */
[----:B------:R-:W-:-:S05]  /*00e0*/  IMAD.X R3, RZ, RZ, R3, P0 ;  /* 0x000000ffff037224 */ /* 0x000fca00000e0603 */
[--C-:B------:R-:W-:Y:S02]  /*00f0*/  SHF.R.U32.HI R5, RZ, 0x5, R3.reuse ;  /* 0x00000005ff057819 */ /* 0x100fe40000011603 */
[----:B------:R-:W-:Y:S02]  /*0100*/  SHF.R.U64 R4, R4, 0x5, R3 ;  /* 0x0000000504047819 */ /* 0x000fe40000001203 */
[----:B------:R-:W-:Y:S02]  /*0110*/  LOP3.LUT P0, RZ, R5, 0x7ffffff, RZ, 0xc0, !PT ;  /* 0x07ffffff05ff7812 */ /* 0x000fe4000780c0ff */
[----:B-1----:R-:W-:-:S11]  /*0120*/  SHF.R.U64 R3, R0, 0x5, RZ ;  /* 0x0000000500037819 */ /* 0x002fd600000012ff */
[----:B--2---:R-:W-:Y:S05]  /*0130*/  @!P0 BRA `(.L_x_401) ;  /* 0x0000000000288947 */ /* 0x004fea0003800000 */
[----:B------:R-:W-:-:S07]  /*0140*/  MOV R2, 0x160 ;  /* 0x0000016000027802 */ /* 0x000fce0000000f00 */
[----:B------:R-:W-:Y:S05]  /*0150*/  CALL.REL.NOINC `($__internal_4_$__cuda_sm20_div_u64) ;  /* 0x0000001000e47944 */ /* 0x000fea0003c00000 */
[----:B------:R-:W-:Y:S01]  /*0160*/  IADD3 R11, P0, RZ, -R8, RZ ;  /* 0x80000008ff0b7210 */ /* 0x000fe20007f1e0ff */
[----:B------:R-:W-:-:S04]  /*0170*/  UMOV UR5, URZ ;  /* 0x0000003f00057c82 */ /* 0x000fc80008000000 */
[----:B------:R-:W-:-:S04]  /*0180*/  IMAD.X R7, RZ, RZ, ~R9, P0 ;  /* 0x000000ffff077224 */ /* 0x000fc800000e0e09 */
[----:B------:R-:W-:Y:S02]  /*0190*/  IMAD R2, R7, R4, RZ ;  /* 0x0000000407027224 */ /* 0x000fe400078e02ff */
[----:B------:R-:W-:-:S04]  /*01a0*/  IMAD.WIDE.U32 R6, R4, R11, UR4 ;  /* 0x0000000404067e25 */ /* 0x000fc8000f8e000b */
[----:B------:R-:W-:-:S04]  /*01b0*/  IMAD R5, R5, R11, R2 ;  /* 0x0000000b05057224 */ /* 0x000fc800078e0202 */
[----:B------:R-:W-:Y:S01]  /*01c0*/  IMAD.IADD R7, R7, 0x1, R5 ;  /* 0x0000000107077824 */ /* 0x000fe200078e0205 */
[----:B------:R-:W-:Y:S06]  /*01d0*/  BRA `(.L_x_402) ;  /* 0x0000000000587947 */ /* 0x000fec0003800000 */
.L_x_401:
[----:B------:R-:W0:Y:S01]  /*01e0*/  I2F.U32.RP R2, R4 ;  /* 0x0000000400027306 */ /* 0x000e220000209000 */
[----:B------:R-:W-:Y:S01]  /*01f0*/  ISETP.NE.U32.AND P2, PT, R4, RZ, PT ;  /* 0x000000ff0400720c */ /* 0x000fe20003f45070 */
[----:B------:R-:W-:-:S06]  /*0200*/  IMAD.MOV.U32 R9, RZ, RZ, RZ ;  /* 0x000000ffff097224 */ /* 0x000fcc00078e00ff */
[----:B0-----:R-:W0:Y:S02]  /*0210*/  MUFU.RCP R2, R2 ;  /* 0x0000000200027308 */ /* 0x001e240000001000 */
[----:B0-----:R-:W-:-:S06]  /*0220*/  VIADD R6, R2, 0xffffffe ;  /* 0x0ffffffe02067836 */ /* 0x001fcc0000000000 */
[----:B------:R0:W1:Y:S02]  /*0230*/  F2I.FTZ.U32.TRUNC.NTZ R7, R6 ;  /* 0x0000000600077305 */ /* 0x000064000021f000 */
[----:B0-----:R-:W-:Y:S01]  /*0240*/  HFMA2.MMA R6, -RZ, RZ, 0, 0 ;  /* 0x00000000ff067435 */ /* 0x001fe200000001ff */
[----:B-1----:R-:W-:-:S04]  /*0250*/  IMAD.MOV R5, RZ, RZ, -R7 ;  /* 0x000000ffff057224 */ /* 0x002fc800078e0a07 */
[----:B------:R-:W-:-:S05]  /*0260*/  IMAD R5, R5, R4, RZ ;  /* 0x0000000405057224 */ /* 0x000fca00078e02ff */
[----:B------:R-:W-:-:S06]  /*0270*/  IMAD.HI.U32 R7, R7, R5, R6 ;  /* 0x0000000507077227 */ /* 0x000fcc00078e0006 */
[----:B------:R-:W-:Y:S01]  /*0280*/  IMAD.HI.U32 R8, R7, UR4, RZ ;  /* 0x0000000407087c27 */ /* 0x000fe2000f8e00ff */
[----:B------:R-:W-:-:S03]  /*0290*/  MOV R7, RZ ;  /* 0x000000ff00077202 */ /* 0x000fc60000000f00 */
[----:B------:R-:W-:-:S04]  /*02a0*/  IMAD.MOV R5, RZ, RZ, -R8 ;  /* 0x000000ffff057224 */ /* 0x000fc800078e0a08 */
[----:B------:R-:W-:-:S05]  /*02b0*/  IMAD R5, R4, R5, UR4 ;  /* 0x0000000404057e24 */ /* 0x000fca000f8e0205 */
[----:B------:R-:W-:-:S13]  /*02c0*/  ISETP.GE.U32.AND P0, PT, R5, R4, PT ;  /* 0x000000040500720c */ /* 0x000fda0003f06070 */
[----:B------:R-:W-:Y:S02]  /*02d0*/  @P0 IMAD.IADD R5, R5, 0x1, -R4 ;  /* 0x0000000105050824 */ /* 0x000fe400078e0a04 */
[----:B------:R-:W-:-:S03]  /*02e0*/  @P0 VIADD R8, R8, 0x1 ;  /* 0x0000000108080836 */ /* 0x000fc60000000000 */
[----:B------:R-:W-:-:S13]  /*02f0*/  ISETP.GE.U32.AND P1, PT, R5, R4, PT ;  /* 0x000000040500720c */ /* 0x000fda0003f26070 */
[----:B------:R-:W-:Y:S01]  /*0300*/  @P1 VIADD R8, R8, 0x1 ;  /* 0x0000000108081836 */ /* 0x000fe20000000000 */
[----:B------:R-:W-:-:S05]  /*0310*/  @!P2 LOP3.LUT R8, RZ, R4, RZ, 0x33, !PT ;  /* 0x00000004ff08a212 */ /* 0x000fca00078e33ff */
[----:B------:R-:W-:-:S04]  /*0320*/  IMAD.MOV R5, RZ, RZ, -R8 ;  /* 0x000000ffff057224 */ /* 0x000fc800078e0a08 */
[----:B------:R-:W-:-:S07]  /*0330*/  IMAD R6, R4, R5, UR4 ;  /* 0x0000000404067e24 */ /* 0x000fce000f8e0205 */
.L_x_402:
[C---:B------:R-:W-:Y:S01]  /*0340*/  IMAD.SHL.U32 R2, R6.reuse, 0x20, RZ ;  /* 0x0000002006027824 */ /* 0x040fe200078e00ff */
[----:B------:R-:W-:Y:S01]  /*0350*/  SHF.L.U64.HI R7, R6, 0x5, R7 ;  /* 0x0000000506077819 */ /* 0x000fe20000010207 */
[----:B------:R-:W-:Y:S01]  /*0360*/  IMAD.SHL.U32 R19, R8, 0x20, RZ ;  /* 0x0000002008137824 */ /* 0x000fe200078e00ff */
[----:B------:R-:W-:Y:S01]  /*0370*/  LOP3.LUT R11, R9, 0x7ffffff, RZ, 0xc0, !PT ;  /* 0x07ffffff090b7812 */ /* 0x000fe200078ec0ff */
[----:B------:R-:W-:Y:S01]  /*0380*/  ULDC.64 UR4, c[0x0][0x228] ;  /* 0x00008a0000047ab9 */ /* 0x000fe20000000a00 */
[----:B------:R-:W-:Y:S01]  /*0390*/  IADD3 R5, P1, R2, R3, RZ ;  /* 0x0000000302057210 */ /* 0x000fe20007f3e0ff */
[----:B------:R-:W-:Y:S01]  /*03a0*/  ULDC.64 UR10, c[0x0][0x230] ;  /* 0x00008c00000a7ab9 */ /* 0x000fe20000000a00 */
[----:B------:R-:W-:Y:S02]  /*03b0*/  LOP3.LUT R18, R19, 0x1f, R0, 0xf8, !PT ;  /* 0x0000001f13127812 */ /* 0x000fe400078ef800 */
[----:B------:R-:W-:Y:S01]  /*03c0*/  IADD3 R13, P2, R5, 0x4, RZ ;  /* 0x00000004050d7810 */ /* 0x000fe20007f5e0ff */
[----:B------:R-:W-:Y:S01]  /*03d0*/  IMAD.X R6, RZ, RZ, R7, P1 ;  /* 0x000000ffff067224 */ /* 0x000fe200008e0607 */
[----:B------:R-:W-:-:S02]  /*03e0*/  SHF.L.U64.HI R19, R8, 0x5, R11 ;  /* 0x0000000508137819 */ /* 0x000fc4000001020b */
[----:B------:R-:W-:Y:S01]  /*03f0*/  ISETP.GE.U32.AND P0, PT, R18, UR4, PT ;  /* 0x0000000412007c0c */ /* 0x000fe2000bf06070 */
[----:B------:R-:W-:Y:S01]  /*0400*/  IMAD.X R4, RZ, RZ, R6, P2 ;  /* 0x000000ffff047224 */ /* 0x000fe200010e0606 */
[----:B------:R-:W-:Y:S02]  /*0410*/  ISETP.GE.U32.AND P3, PT, R13, UR10, PT ;  /* 0x0000000a0d007c0c */ /* 0x000fe4000bf66070 */
[----:B------:R-:W-:Y:S02]  /*0420*/  ISETP.GE.U32.AND.EX P0, PT, R19, UR5, PT, P0 ;  /* 0x0000000513007c0c */ /* 0x000fe4000bf06100 */
[----:B------:R-:W-:Y:S02]  /*0430*/  IADD3 R15, P1, R5, 0x8, RZ ;  /* 0x00000008050f7810 */ /* 0x000fe40007f3e0ff */
[----:B------:R-:W-:Y:S02]  /*0440*/  ISETP.GE.U32.OR.EX P3, PT, R4, UR11, P0, P3 ;  /* 0x0000000b04007c0c */ /* 0x000fe40008766530 */
[----:B------:R-:W-:-:S02]  /*0450*/  ISETP.GE.U32.AND P5, PT, R15, UR10, PT ;  /* 0x0000000a0f007c0c */ /* 0x000fc4000bfa6070 */
[----:B------:R-:W-:Y:S02]  /*0460*/  IADD3.X R20, RZ, R6, RZ, P1, !PT ;  /* 0x00000006ff147210 */ /* 0x000fe40000ffe4ff */
[----:B------:R-:W-:Y:S02]  /*0470*/  IADD3 R23, P2, R5, 0xc, RZ ;  /* 0x0000000c05177810 */ /* 0x000fe40007f5e0ff */
[----:B------:R-:W-:Y:S02]  /*0480*/  ISETP.GE.U32.OR.EX P5, PT, R20, UR11, P0, P5 ;  /* 0x0000000b14007c0c */ /* 0x000fe400087a6550 */
[----:B------:R-:W-:Y:S01]  /*0490*/  ISETP.GE.U32.AND P1, PT, R23, UR10, PT ;  /* 0x0000000a17007c0c */ /* 0x000fe2000bf26070 */
[----:B------:R-:W-:Y:S01]  /*04a0*/  IMAD.X R16, RZ, RZ, R6, P2 ;  /* 0x000000ffff107224 */ /* 0x000fe200010e0606 */
[----:B------:R-:W-:Y:S01]  /*04b0*/  IADD3 R14, P4, R5, 0x10, RZ ;  /* 0x00000010050e7810 */ /* 0x000fe20007f9e0ff */
[----:B------:R-:W0:Y:S01]  /*04c0*/  @!P3 LDC.64 R26, c[0x0][0x210] ;  /* 0x00008400ff1abb82 */ /* 0x000e220000000a00 */
[----:B------:R-:W-:-:S02]  /*04d0*/  @!P3 IMAD R4, R4, UR4, RZ ;  /* 0x000000040404bc24 */ /* 0x000fc4000f8e02ff */
[----:B------:R-:W-:Y:S02]  /*04e0*/  ISETP.GE.U32.OR.EX P1, PT, R16, UR11, P0, P1 ;  /* 0x0000000b10007c0c */ /* 0x000fe40008726510 */
[C---:B------:R-:W-:Y:S02]  /*04f0*/  @!P3 IMAD R11, R13.reuse, UR5, R4 ;  /* 0x000000050d0bbc24 */ /* 0x040fe4000f8e0204 */
[----:B------:R-:W-:Y:S01]  /*0500*/  @!P3 IMAD.WIDE.U32 R12, R13, UR4, R18 ;  /* 0x000000040d0cbc25 */ /* 0x000fe2000f8e0012 */
[----:B------:R-:W1:Y:S03]  /*0510*/  @!P5 LDC.64 R24, c[0x0][0x210] ;  /* 0x00008400ff18db82 */ /* 0x000e660000000a00 */
[----:B------:R-:W-:Y:S02]  /*0520*/  @!P3 IMAD.IADD R4, R13, 0x1, R11 ;  /* 0x000000010d04b824 */ /* 0x000fe400078e020b */
[----:B------:R-:W-:-:S02]  /*0530*/  @!P5 IMAD R20, R20, UR4, RZ ;  /* 0x000000041414dc24 */ /* 0x000fc4000f8e02ff */
[----:B------:R-:W-:Y:S02]  /*0540*/  @!P5 IMAD.MOV.U32 R10, RZ, RZ, R18 ;  /* 0x000000ffff0ad224 */ /* 0x000fe400078e0012 */
[----:B------:R-:W-:Y:S02]  /*0550*/  @!P5 IMAD.MOV.U32 R11, RZ, RZ, R19 ;  /* 0x000000ffff0bd224 */ /* 0x000fe400078e0013 */
[C---:B------:R-:W-:Y:S02]  /*0560*/  @!P5 IMAD R17, R15.reuse, UR5, R20 ;  /* 0x000000050f11dc24 */ /* 0x040fe4000f8e0214 */
[----:B------:R-:W-:Y:S01]  /*0570*/  @!P5 IMAD.WIDE.U32 R10, R15, UR4, R10 ;  /* 0x000000040f0adc25 */ /* 0x000fe2000f8e000a */
[----:B------:R-:W-:Y:S02]  /*0580*/  IADD3.X R15, RZ, R6, RZ, P4, !PT ;  /* 0x00000006ff0f7210 */ /* 0x000fe400027fe4ff */
[----:B0-----:R-:W-:Y:S01]  /*0590*/  @!P3 LEA R26, P2, R12, R26, 0x2 ;  /* 0x0000001a0c1ab211 */ /* 0x001fe200078410ff */
[----:B------:R-:W-:-:S03]  /*05a0*/  @!P5 IMAD.IADD R17, R11, 0x1, R17 ;  /* 0x000000010b11d824 */ /* 0x000fc600078e0211 */
[----:B------:R-:W-:Y:S01]  /*05b0*/  @!P3 LEA.HI.X R27, R12, R27, R4, 0x2, P2 ;  /* 0x0000001b0c1bb211 */ /* 0x000fe200010f1404 */
[----:B------:R-:W-:Y:S01]  /*05c0*/  @!P1 IMAD R16, R16, UR4, RZ ;  /* 0x0000000410109c24 */ /* 0x000fe2000f8e02ff */
[----:B------:R-:W-:Y:S01]  /*05d0*/  ISETP.GE.U32.AND P2, PT, R14, UR10, PT ;  /* 0x0000000a0e007c0c */ /* 0x000fe2000bf46070 */
[----:B------:R-:W0:Y:S01]  /*05e0*/  @!P1 LDC.64 R12, c[0x0][0x210] ;  /* 0x00008400ff0c9b82 */ /* 0x000e220000000a00 */
[C---:B-1----:R-:W-:Y:S01]  /*05f0*/  @!P5 LEA R24, P4, R10.reuse, R24, 0x2 ;  /* 0x000000180a18d211 */ /* 0x042fe200078810ff */
[----:B------:R-:W-:Y:S01]  /*0600*/  IMAD.MOV.U32 R4, RZ, RZ, RZ ;  /* 0x000000ffff047224 */ /* 0x000fe200078e00ff */
[----:B------:R-:W-:Y:S01]  /*0610*/  ISETP.GE.U32.OR.EX P2, PT, R15, UR11, P0, P2 ;  /* 0x0000000b0f007c0c */ /* 0x000fe20008746520 */
[----:B------:R-:W-:Y:S01]  /*0620*/  @!P1 IMAD R29, R23, UR5, R16 ;  /* 0x00000005171d9c24 */ /* 0x000fe2000f8e0210 */
[----:B------:R-:W-:Y:S02]  /*0630*/  IADD3 R21, P6, R5, 0x14, RZ ;  /* 0x0000001405157810 */ /* 0x000fe40007fde0ff */
[----:B------:R-:W-:Y:S01]  /*0640*/  @!P5 LEA.HI.X R25, R10, R25, R17, 0x2, P4 ;  /* 0x000000190a19d211 */ /* 0x000fe200020f1411 */
[----:B------:R-:W-:Y:S01]  /*0650*/  @!P1 IMAD.MOV.U32 R10, RZ, RZ, R18 ;  /* 0x000000ffff0a9224 */ /* 0x000fe200078e0012 */
[----:B------:R-:W-:Y:S01]  /*0660*/  @!P1 MOV R11, R19 ;  /* 0x00000013000b9202 */ /* 0x000fe20000000f00 */
[----:B------:R1:W2:Y:S01]  /*0670*/  @!P3 LDG.E.CONSTANT R4, desc[UR6][R26.64] ;  /* 0x000000061a04b981 */ /* 0x0002a2000c1e9900 */
[----:B------:R-:W-:Y:S01]  /*0680*/  IMAD.X R20, RZ, RZ, R6, P6 ;  /* 0x000000ffff147224 */ /* 0x000fe200030e0606 */
[----:B------:R-:W-:Y:S01]  /*0690*/  ISETP.GE.U32.AND P3, PT, R21, UR10, PT ;  /* 0x0000000a15007c0c */ /* 0x000fe2000bf66070 */
[----:B------:R-:W-:Y:S01]  /*06a0*/  @!P1 IMAD.WIDE.U32 R10, R23, UR4, R10 ;  /* 0x00000004170a9c25 */ /* 0x000fe2000f8e000a */
[----:B------:R-:W-:-:S02]  /*06b0*/  IADD3 R22, P6, R5, 0x18, RZ ;  /* 0x0000001805167810 */ /* 0x000fc40007fde0ff */
[----:B------:R-:W3:Y:S01]  /*06c0*/  @!P2 LDC.64 R16, c[0x0][0x210] ;  /* 0x00008400ff10ab82 */ /* 0x000ee20000000a00 */
[----:B------:R-:W-:Y:S01]  /*06d0*/  ISETP.GE.U32.OR.EX P3, PT, R20, UR11, P0, P3 ;  /* 0x0000000b14007c0c */ /* 0x000fe20008766530 */
[----:B------:R-:W-:Y:S02]  /*06e0*/  @!P1 IMAD.IADD R11, R11, 0x1, R29 ;  /* 0x000000010b0b9824 */ /* 0x000fe400078e021d */
[----:B------:R-:W-:Y:S02]  /*06f0*/  @!P2 IMAD R15, R15, UR4, RZ ;  /* 0x000000040f0fac24 */ /* 0x000fe4000f8e02ff */
[----:B------:R-:W-:Y:S01]  /*0700*/  IMAD.X R23, RZ, RZ, R6, P6 ;  /* 0x000000ffff177224 */ /* 0x000fe200030e0606 */
[----:B0-----:R-:W-:Y:S01]  /*0710*/  @!P1 LEA R12, P4, R10, R12, 0x2 ;  /* 0x0000000c0a0c9211 */ /* 0x001fe200078810ff */
[----:B-1----:R-:W-:-:S03]  /*0720*/  @!P2 IMAD R27, R14, UR5, R15 ;  /* 0x000000050e1bac24 */ /* 0x002fc6000f8e020f */
[----:B------:R-:W-:Y:S01]  /*0730*/  @!P1 LEA.HI.X R13, R10, R13, R11, 0x2, P4 ;  /* 0x0000000d0a0d9211 */ /* 0x000fe200020f140b */
[----:B------:R-:W-:Y:S01]  /*0740*/  @!P2 IMAD.MOV.U32 R10, RZ, RZ, R18 ;  /* 0x000000ffff0aa224 */ /* 0x000fe200078e0012 */
[----:B------:R-:W-:Y:S01]  /*0750*/  ISETP.GE.U32.AND P4, PT, R22, UR10, PT ;  /* 0x0000000a16007c0c */ /* 0x000fe2000bf86070 */
[----:B------:R-:W-:Y:S02]  /*0760*/  @!P2 IMAD.MOV.U32 R11, RZ, RZ, R19 ;  /* 0x000000ffff0ba224 */ /* 0x000fe400078e0013 */
[----:B------:R-:W-:Y:S01]  /*0770*/  @!P3 IMAD R20, R20, UR4, RZ ;  /* 0x000000041414bc24 */ /* 0x000fe2000f8e02ff */
[----:B------:R-:W-:Y:S01]  /*0780*/  ISETP.GE.U32.OR.EX P4, PT, R23, UR11, P0, P4 ;  /* 0x0000000b17007c0c */ /* 0x000fe20008786540 */
[----:B------:R-:W-:Y:S02]  /*0790*/  @!P2 IMAD.WIDE.U32 R14, R14, UR4, R10 ;  /* 0x000000040e0eac25 */ /* 0x000fe4000f8e000a */
[----:B------:R-:W0:Y:S03]  /*07a0*/  @!P3 LDC.64 R10, c[0x0][0x210] ;  /* 0x00008400ff0abb82 */ /* 0x000e260000000a00 */
[----:B------:R-:W-:Y:S01]  /*07b0*/  @!P2 IADD3 R15, R15, R27, RZ ;  /* 0x0000001b0f0fa210 */ /* 0x000fe20007ffe0ff */
[----:B------:R-:W-:Y:S01]  /*07c0*/  @!P3 IMAD R27, R21, UR5, R20 ;  /* 0x00000005151bbc24 */ /* 0x000fe2000f8e0214 */
[----:B---3--:R-:W-:-:S04]  /*07d0*/  @!P2 LEA R16, P6, R14, R16, 0x2 ;  /* 0x000000100e10a211 */ /* 0x008fc800078c10ff */
[----:B------:R-:W-:Y:S01]  /*07e0*/  @!P2 LEA.HI.X R17, R14, R17, R15, 0x2, P6 ;  /* 0x000000110e11a211 */ /* 0x000fe200030f140f */
[----:B------:R-:W-:Y:S02]  /*07f0*/  @!P3 IMAD.MOV.U32 R14, RZ, RZ, R18 ;  /* 0x000000ffff0eb224 */ /* 0x000fe400078e0012 */
[----:B------:R-:W-:Y:S02]  /*0800*/  @!P3 IMAD.MOV.U32 R15, RZ, RZ, R19 ;  /* 0x000000ffff0fb224 */ /* 0x000fe400078e0013 */
[----:B------:R-:W-:Y:S02]  /*0810*/  @!P4 IMAD R23, R23, UR4, RZ ;  /* 0x000000041717cc24 */ /* 0x000fe4000f8e02ff */
[----:B------:R-:W-:Y:S02]  /*0820*/  @!P3 IMAD.WIDE.U32 R20, R21, UR4, R14 ;  /* 0x000000041514bc25 */ /* 0x000fe4000f8e000e */
[----:B------:R-:W1:Y:S02]  /*0830*/  @!P4 LDC.64 R14, c[0x0][0x210] ;  /* 0x00008400ff0ecb82 */ /* 0x000e640000000a00 */
[----:B------:R-:W-:Y:S01]  /*0840*/  @!P3 IMAD.IADD R21, R21, 0x1, R27 ;  /* 0x000000011515b824 */ /* 0x000fe200078e021b */
[----:B0-----:R-:W-:-:S04]  /*0850*/  @!P3 LEA R10, P6, R20, R10, 0x2 ;  /* 0x0000000a140ab211 */ /* 0x001fc800078c10ff */
[----:B------:R-:W-:Y:S01]  /*0860*/  @!P3 LEA.HI.X R11, R20, R11, R21, 0x2, P6 ;  /* 0x0000000b140bb211 */ /* 0x000fe200030f1415 */
[C---:B------:R-:W-:Y:S02]  /*0870*/  @!P4 IMAD R21, R22.reuse, UR5, R23 ;  /* 0x000000051615cc24 */ /* 0x040fe4000f8e0217 */
[----:B------:R-:W-:Y:S02]  /*0880*/  IMAD.MOV.U32 R20, RZ, RZ, RZ ;  /* 0x000000ffff147224 */ /* 0x000fe400078e00ff */
[----:B------:R-:W-:-:S04]  /*0890*/  @!P4 IMAD.WIDE.U32 R22, R22, UR4, R18 ;  /* 0x000000041616cc25 */ /* 0x000fc8000f8e0012 */
[----:B------:R0:W3:Y:S01]  /*08a0*/  @!P5 LDG.E.CONSTANT R20, desc[UR6][R24.64] ;  /* 0x000000061814d981 */ /* 0x0000e2000c1e9900 */
[----:B------:R-:W-:Y:S02]  /*08b0*/  @!P4 IADD3 R23, R23, R21, RZ ;  /* 0x000000151717c210 */ /* 0x000fe40007ffe0ff */
[----:B------:R-:W-:Y:S02]  /*08c0*/  CS2R R26, SRZ ;  /* 0x00000000001a7805 */ /* 0x000fe4000001ff00 */
[----:B------:R-:W-:Y:S02]  /*08d0*/  IADD3 R21, P5, R5, 0x1c, RZ ;  /* 0x0000001c05157810 */ /* 0x000fe40007fbe0ff */
[----:B-1----:R-:W-:-:S03]  /*08e0*/  @!P4 LEA R14, P6, R22, R14, 0x2 ;  /* 0x0000000e160ec211 */ /* 0x002fc600078c10ff */
[----:B------:R-:W-:Y:S01]  /*08f0*/  IMAD.X R28, RZ, RZ, R6, P5 ;  /* 0x000000ffff1c7224 */ /* 0x000fe200028e0606 */
[----:B------:R-:W-:Y:S01]  /*0900*/  @!P4 LEA.HI.X R15, R22, R15, R23, 0x2, P6 ;  /* 0x0000000f160fc211 */ /* 0x000fe200030f1417 */
[----:B------:R1:W4:Y:S01]  /*0910*/  @!P1 LDG.E.CONSTANT R27, desc[UR6][R12.64] ;  /* 0x000000060c1b9981 */ /* 0x000322000c1e9900 */
[----:B------:R-:W-:Y:S02]  /*0920*/  ISETP.GE.U32.AND P6, PT, R5, UR10, PT ;  /* 0x0000000a05007c0c */ /* 0x000fe4000bfc6070 */
[----:B------:R-:W-:Y:S01]  /*0930*/  ISETP.GE.U32.AND P5, PT, R21, UR10, PT ;  /* 0x0000000a15007c0c */ /* 0x000fe2000bfa6070 */
[----:B------:R-:W5:Y:S01]  /*0940*/  @!P2 LDG.E.CONSTANT R26, desc[UR6][R16.64] ;  /* 0x00000006101aa981 */ /* 0x000f62000c1e9900 */
[----:B------:R-:W-:Y:S02]  /*0950*/  ISETP.GE.U32.OR.EX P6, PT, R6, UR11, P0, P6 ;  /* 0x0000000b06007c0c */ /* 0x000fe400087c6560 */
[----:B------:R-:W-:-:S11]  /*0960*/  ISETP.GE.U32.OR.EX P5, PT, R28, UR11, P0, P5 ;  /* 0x0000000b1c007c0c */ /* 0x000fd600087a6550 */
[----:B------:R-:W1:Y:S08]  /*0970*/  @!P6 LDC.64 R22, c[0x0][0x210] ;  /* 0x00008400ff16eb82 */ /* 0x000e700000000a00 */
[----:B0-----:R-:W0:Y:S01]  /*0980*/  @!P5 LDC.64 R24, c[0x0][0x210] ;  /* 0x00008400ff18db82 */ /* 0x001e220000000a00 */
[----:B------:R-:W-:Y:S02]  /*0990*/  @!P6 IMAD R6, R6, UR4, RZ ;  /* 0x000000040606ec24 */ /* 0x000fe4000f8e02ff */
[----:B-1----:R-:W-:-:S02]  /*09a0*/  @!P6 IMAD.MOV.U32 R12, RZ, RZ, R18 ;  /* 0x000000ffff0ce224 */ /* 0x002fc400078e0012 */
[----:B------:R-:W-:Y:S02]  /*09b0*/  @!P6 IMAD.MOV.U32 R13, RZ, RZ, R19 ;  /* 0x000000ffff0de224 */ /* 0x000fe400078e0013 */
[----:B------:R-:W-:Y:S02]  /*09c0*/  @!P5 IMAD R28, R28, UR4, RZ ;  /* 0x000000041c1cdc24 */ /* 0x000fe4000f8e02ff */
[C---:B------:R-:W-:Y:S02]  /*09d0*/  @!P6 IMAD R29, R5.reuse, UR5, R6 ;  /* 0x00000005051dec24 */ /* 0x040fe4000f8e0206 */
[----:B------:R-:W-:-:S04]  /*09e0*/  @!P6 IMAD.WIDE.U32 R12, R5, UR4, R12 ;  /* 0x00000004050cec25 */ /* 0x000fc8000f8e000c */
[----:B------:R-:W-:Y:S01]  /*09f0*/  @!P5 IMAD.WIDE.U32 R18, R21, UR4, R18 ;  /* 0x000000041512dc25 */ /* 0x000fe2000f8e0012 */
[----:B------:R-:W-:-:S03]  /*0a00*/  @!P6 IADD3 R29, R13, R29, RZ ;  /* 0x0000001d0d1de210 */ /* 0x000fc60007ffe0ff */
[----:B------:R-:W-:Y:S01]  /*0a10*/  @!P5 IMAD R21, R21, UR5, R28 ;  /* 0x000000051515dc24 */ /* 0x000fe2000f8e021c */
[----:B------:R-:W-:-:S03]  /*0a20*/  @!P6 LEA R22, P0, R12, R22, 0x2 ;  /* 0x000000160c16e211 */ /* 0x000fc600078010ff */
[----:B------:R-:W-:Y:S01]  /*0a30*/  @!P5 IMAD.IADD R13, R19, 0x1, R21 ;  /* 0x00000001130dd824 */ /* 0x000fe200078e0215 */
[----:B0-----:R-:W-:Y:S01]  /*0a40*/  @!P5 LEA R24, P1, R18, R24, 0x2 ;  /* 0x000000181218d211 */ /* 0x001fe200078210ff */
[----:B------:R-:W-:Y:S01]  /*0a50*/  IMAD.MOV.U32 R5, RZ, RZ, RZ ;  /* 0x000000ffff057224 */ /* 0x000fe200078e00ff */
[----:B------:R-:W-:Y:S01]  /*0a60*/  @!P6 LEA.HI.X R23, R12, R23, R29, 0x2, P0 ;  /* 0x000000170c17e211 */ /* 0x000fe200000f141d */
[----:B------:R-:W-:Y:S01]  /*0a70*/  IMAD.MOV.U32 R6, RZ, RZ, RZ ;  /* 0x000000ffff067224 */ /* 0x000fe200078e00ff */
[----:B------:R-:W-:Y:S02]  /*0a80*/  @!P5 LEA.HI.X R25, R18, R25, R13, 0x2, P1 ;  /* 0x000000191219d211 */ /* 0x000fe400008f140d */
[----:B------:R-:W-:Y:S01]  /*0a90*/  CS2R R12, SRZ ;  /* 0x00000000000c7805 */ /* 0x000fe2000001ff00 */
[----:B------:R0:W5:Y:S04]  /*0aa0*/  @!P3 LDG.E.CONSTANT R5, desc[UR6][R10.64] ;  /* 0x000000060a05b981 */ /* 0x000168000c1e9900 */
[----:B------:R1:W5:Y:S04]  /*0ab0*/  @!P4 LDG.E.CONSTANT R6, desc[UR6][R14.64] ;  /* 0x000000060e06c981 */ /* 0x000368000c1e9900 */
[----:B------:R-:W5:Y:S04]  /*0ac0*/  @!P6 LDG.E.CONSTANT R12, desc[UR6][R22.64] ;  /* 0x00000006160ce981 */ /* 0x000f68000c1e9900 */
[----:B------:R-:W5:Y:S01]  /*0ad0*/  @!P5 LDG.E.CONSTANT R13, desc[UR6][R24.64] ;  /* 0x00000006180dd981 */ /* 0x000f62000c1e9900 */
[----:B0-----:R-:W0:Y:S01]  /*0ae0*/  S2R R11, SR_CgaCtaId ;  /* 0x00000000000b7919 */ /* 0x001e220000008800 */
[----:B------:R-:W-:-:S02]  /*0af0*/  MOV R10, 0x400 ;  /* 0x00000400000a7802 */ /* 0x000fc40000000f00 */
[----:B------:R-:W-:-:S04]  /*0b00*/  LEA R17, P0, R8, R3, 0x5 ;  /* 0x0000000308117211 */ /* 0x000fc800078028ff */
[----:B-1----:R-:W-:Y:S02]  /*0b10*/  LEA.HI.X R15, R8, RZ, R9, 0x5, P0 ;  /* 0x000000ff080f7211 */ /* 0x002fe400000f2c09 */
[----:B------:R-:W-:Y:S02]  /*0b20*/  ISETP.GE.U32.AND P0, PT, R17, UR4, PT ;  /* 0x0000000411007c0c */ /* 0x000fe4000bf06070 */
[----:B0-----:R-:W-:Y:S02]  /*0b30*/  LEA R10, R11, R10, 0x18 ;  /* 0x0000000a0b0a7211 */ /* 0x001fe400078ec0ff */
[----:B------:R-:W-:-:S04]  /*0b40*/  LOP3.LUT R11, R0, 0x1f, RZ, 0xc0, !PT ;  /* 0x0000001f000b7812 */ /* 0x000fc800078ec0ff */
[C---:B------:R-:W-:Y:S01]  /*0b50*/  IADD3 R2, P1, R11.reuse, R2, RZ ;  /* 0x000000020b027210 */ /* 0x040fe20007f3e0ff */
[--C-:B------:R-:W-:Y:S02]  /*0b60*/  IMAD R0, R11, 0x84, R10.reuse ;  /* 0x000000840b007824 */ /* 0x100fe400078e020a */
[C---:B------:R-:W-:Y:S01]  /*0b70*/  IMAD R10, R3.reuse, 0x84, R10 ;  /* 0x00000084030a7824 */ /* 0x040fe200078e020a */
[----:B------:R-:W-:Y:S01]  /*0b80*/  ISETP.GE.U32.AND P5, PT, R2, UR10, PT ;  /* 0x0000000a02007c0c */ /* 0x000fe2000bfa6070 */
[----:B------:R-:W-:Y:S01]  /*0b90*/  IMAD R19, R3, 0x4, R0 ;  /* 0x0000000403137824 */ /* 0x000fe200078e0200 */
[----:B------:R-:W-:-:S04]  /*0ba0*/  IADD3.X R3, RZ, R7, RZ, P1, !PT ;  /* 0x00000007ff037210 */ /* 0x000fc80000ffe4ff */
[----:B------:R-:W-:-:S04]  /*0bb0*/  ISETP.GE.U32.AND.EX P5, PT, R3, UR11, PT, P5 ;  /* 0x0000000b03007c0c */ /* 0x000fc8000bfa6150 */
[----:B------:R-:W-:Y:S02]  /*0bc0*/  ISETP.GE.U32.OR.EX P0, PT, R15, UR5, P5, P0 ;  /* 0x000000050f007c0c */ /* 0x000fe4000af06500 */
[----:B------:R-:W-:Y:S01]  /*0bd0*/  IADD3 R7, P1, R17, 0x4, RZ ;  /* 0x0000000411077810 */ /* 0x000fe20007f3e0ff */
[----:B------:R-:W-:Y:S01]  /*0be0*/  BSSY B0, `(.L_x_403) ;  /* 0x000001b000007945 */ /* 0x000fe20003800000 */
[----:B------:R-:W-:Y:S01]  /*0bf0*/  IMAD R0, R11, 0x4, R10 ;  /* 0x000000040b007824 */ /* 0x000fe200078e020a */
[C---:B------:R-:W-:Y:S02]  /*0c00*/  IADD3 R11, P6, R17.reuse, 0x8, RZ ;  /* 0x00000008110b7810 */ /* 0x040fe40007fde0ff */
[C---:B------:R-:W-:Y:S02]  /*0c10*/  IADD3 R10, P4, R17.reuse, 0xc, RZ ;  /* 0x0000000c110a7810 */ /* 0x040fe40007f9e0ff */
[C---:B------:R-:W-:Y:S02]  /*0c20*/  IADD3 R9, P3, R17.reuse, 0x10, RZ ;  /* 0x0000001011097810 */ /* 0x040fe40007f7e0ff */
[C---:B------:R-:W-:Y:S01]  /*0c30*/  IADD3 R8, P2, R17.reuse, 0x14, RZ ;  /* 0x0000001411087810 */ /* 0x040fe20007f5e0ff */
[----:B--2---:R0:W-:Y:S02]  /*0c40*/  STS [R19+0x10], R4 ;  /* 0x0000100413007388 */ /* 0x0041e40000000800 */
[----:B0-----:R-:W-:Y:S01]  /*0c50*/  IMAD.X R4, RZ, RZ, R15, P1 ;  /* 0x000000ffff047224 */ /* 0x001fe200008e060f */
[----:B------:R-:W-:Y:S01]  /*0c60*/  IADD3 R14, P1, R17, 0x18, RZ ;  /* 0x00000018110e7810 */ /* 0x000fe20007f3e0ff */
[----:B---3--:R0:W-:Y:S04]  /*0c70*/  STS [R19+0x20], R20 ;  /* 0x0000201413007388 */ /* 0x0081e80000000800 */
[----:B----4-:R0:W-:Y:S04]  /*0c80*/  STS [R19+0x30], R27 ;  /* 0x0000301b13007388 */ /* 0x0101e80000000800 */
[----:B-----5:R0:W-:Y:S04]  /*0c90*/  STS [R19+0x40], R26 ;  /* 0x0000401a13007388 */ /* 0x0201e80000000800 */
[----:B------:R0:W-:Y:S04]  /*0ca0*/  STS [R19+0x50], R5 ;  /* 0x0000500513007388 */ /* 0x0001e80000000800 */
[----:B------:R0:W-:Y:S04]  /*0cb0*/  STS [R19+0x60], R6 ;  /* 0x0000600613007388 */ /* 0x0001e80000000800 */
[----:B------:R0:W-:Y:S04]  /*0cc0*/  STS [R19], R12 ;  /* 0x0000000c13007388 */ /* 0x0001e80000000800 */
[----:B------:R0:W-:Y:S01]  /*0cd0*/  STS [R19+0x70], R13 ;  /* 0x0000700d13007388 */ /* 0x0001e20000000800 */
[----:B------:R-:W-:Y:S06]  /*0ce0*/  BAR.SYNC.DEFER_BLOCKING 0x0 ;  /* 0x0000000000007b1d */ /* 0x000fec0000010000 */
[----:B------:R-:W-:Y:S05]  /*0cf0*/  @P0 BRA `(.L_x_404) ;  /* 0x0000000000240947 */ /* 0x000fea0003800000 */
[----:B0-----:R-:W0:Y:S01]  /*0d00*/  LDS R5, [R0] ;  /* 0x0000000000057984 */ /* 0x001e220000000800 */
[----:B------:R-:W-:Y:S01]  /*0d10*/  IMAD R6, R15, UR10, RZ ;  /* 0x0000000a0f067c24 */ /* 0x000fe2000f8e02ff */
[----:B------:R-:W-:Y:S01]  /*0d20*/  ULDC.64 UR8, c[0x0][0x220] ;  /* 0x0000880000087ab9 */ /* 0x000fe20000000a00 */
[----:B------:R-:W-:-:S04]  /*0d30*/  IMAD.WIDE.U32 R12, R17, UR10, R2 ;  /* 0x0000000a110c7c25 */ /* 0x000fc8000f8e0002 */
[----:B------:R-:W-:Y:S01]  /*0d40*/  IMAD R19, R17, UR11, R6 ;  /* 0x0000000b11137c24 */ /* 0x000fe2000f8e0206 */
[----:B------:R-:W-:-:S03]  /*0d50*/  LEA R18, P0, R12, UR8, 0x2 ;  /* 0x000000080c127c11 */ /* 0x000fc6000f8010ff */
[----:B------:R-:W-:-:S05]  /*0d60*/  IMAD.IADD R13, R13, 0x1, R19 ;  /* 0x000000010d0d7824 */ /* 0x000fca00078e0213 */
[----:B------:R-:W-:-:S05]  /*0d70*/  LEA.HI.X R19, R12, UR9, R13, 0x2, P0 ;  /* 0x000000090c137c11 */ /* 0x000fca00080f140d */
[----:B0-----:R1:W-:Y:S02]  /*0d80*/  STG.E desc[UR6][R18.64], R5 ;  /* 0x0000000512007986 */ /* 0x0013e4000c101906 */
.L_x_404:
[----:B------:R-:W-:Y:S05]  /*0d90*/  BSYNC B0 ;  /* 0x0000000000007941 */ /* 0x000fea0003800000 */
.L_x_403:
[--C-:B01----:R-:W-:Y:S01]  /*0da0*/  IMAD.X R19, RZ, RZ, R15.reuse, P6 ;  /* 0x000000ffff137224 */ /* 0x103fe200030e060f */
[----:B------:R-:W-:Y:S01]  /*0db0*/  ISETP.GE.U32.AND P6, PT, R7, UR4, PT ;  /* 0x0000000407007c0c */ /* 0x000fe2000bfc6070 */
[--C-:B------:R-:W-:Y:S01]  /*0dc0*/  IMAD.X R18, RZ, RZ, R15.reuse, P4 ;  /* 0x000000ffff127224 */ /* 0x100fe200020e060f */
[----:B------:R-:W-:Y:S01]  /*0dd0*/  IADD3 R12, P0, R17, 0x1c, RZ ;  /* 0x0000001c110c7810 */ /* 0x000fe20007f1e0ff */
[--C-:B------:R-:W-:Y:S01]  /*0de0*/  IMAD.X R16, RZ, RZ, R15.reuse, P2 ;  /* 0x000000ffff107224 */ /* 0x100fe200010e060f */
[----:B------:R-:W-:Y:S01]  /*0df0*/  ISETP.GE.U32.OR.EX P6, PT, R4, UR5, P5, P6 ;  /* 0x0000000504007c0c */ /* 0x000fe2000afc6560 */
[--C-:B------:R-:W-:Y:S01]  /*0e00*/  IMAD.X R17, RZ, RZ, R15.reuse, P1 ;  /* 0x000000ffff117224 */ /* 0x100fe200008e060f */
[----:B------:R-:W-:Y:S01]  /*0e10*/  IADD3.X R13, RZ, R15, RZ, P3, !PT ;  /* 0x0000000fff0d7210 */ /* 0x000fe20001ffe4ff */
[----:B------:R-:W-:Y:S01]  /*0e20*/  IMAD.X R15, RZ, RZ, R15, P0 ;  /* 0x000000ffff0f7224 */ /* 0x000fe200000e060f */
[----:B------:R-:W-:Y:S01]  /*0e30*/  P2R R5, PR, RZ, 0x40 ;  /* 0x00000040ff057803 */ /* 0x000fe20000000000 */
[----:B------:R-:W-:Y:S01]  /*0e40*/  BSSY B0, `(.L_x_405) ;  /* 0x000001a000007945 */ /* 0x000fe20003800000 */
[----:B------:R-:W-:-:S02]  /*0e50*/  ISETP.GE.U32.AND P4, PT, R11, UR4, PT ;  /* 0x000000040b007c0c */ /* 0x000fc4000bf86070 */
[----:B------:R-:W-:Y:S02]  /*0e60*/  ISETP.GE.U32.AND P3, PT, R10, UR4, PT ;  /* 0x000000040a007c0c */ /* 0x000fe4000bf66070 */
[----:B------:R-:W-:Y:S02]  /*0e70*/  ISETP.GE.U32.AND P2, PT, R9, UR4, PT ;  /* 0x0000000409007c0c */ /* 0x000fe4000bf46070 */
[----:B------:R-:W-:Y:S02]  /*0e80*/  ISETP.GE.U32.AND P1, PT, R8, UR4, PT ;  /* 0x0000000408007c0c */ /* 0x000fe4000bf26070 */
[----:B------:R-:W-:Y:S02]  /*0e90*/  ISETP.GE.U32.AND P0, PT, R14, UR4, PT ;  /* 0x000000040e007c0c */ /* 0x000fe4000bf06070 */
[----:B------:R-:W-:Y:S02]  /*0ea0*/  ISETP.GE.U32.AND P6, PT, R12, UR4, PT ;  /* 0x000000040c007c0c */ /* 0x000fe4000bfc6070 */
[----:B------:R-:W-:-:S02]  /*0eb0*/  ISETP.GE.U32.OR.EX P4, PT, R19, UR5, P5, P4 ;  /* 0x0000000513007c0c */ /* 0x000fc4000af86540 */
[----:B------:R-:W-:Y:S02]  /*0ec0*/  ISETP.GE.U32.OR.EX P3, PT, R18, UR5, P5, P3 ;  /* 0x0000000512007c0c */ /* 0x000fe4000af66530 */
[----:B------:R-:W-:Y:S02]  /*0ed0*/  ISETP.GE.U32.OR.EX P2, PT, R13, UR5, P5, P2 ;  /* 0x000000050d007c0c */ /* 0x000fe4000af46520 */
[----:B------:R-:W-:Y:S02]  /*0ee0*/  ISETP.GE.U32.OR.EX P1, PT, R16, UR5, P5, P1 ;  /* 0x0000000510007c0c */ /* 0x000fe4000af26510 */
[----:B------:R-:W-:Y:S02]  /*0ef0*/  ISETP.GE.U32.OR.EX P0, PT, R17, UR5, P5, P0 ;  /* 0x0000000511007c0c */ /* 0x000fe4000af06500 */
[----:B------:R-:W-:Y:S02]  /*0f00*/  ISETP.GE.U32.OR.EX P6, PT, R15, UR5, P5, P6 ;  /* 0x000000050f007c0c */ /* 0x000fe4000afc6560 */
[----:B------:R-:W-:-:S13]  /*0f10*/  ISETP.NE.AND P5, PT, R5, RZ, PT ;  /* 0x000000ff0500720c */ /* 0x000fda0003fa5270 */
[----:B------:R-:W-:Y:S05]  /*0f20*/  @P5 BRA `(.L_x_406) ;  /* 0x00000000002c5947 */ /* 0x000fea0003800000 */
[----:B------:R-:W0:Y:S01]  /*0f30*/  LDS R21, [R0+0x210] ;  /* 0x0002100000157984 */ /* 0x000e220000000800 */
[----:B------:R-:W-:Y:S01]  /*0f40*/  IMAD R6, R4, UR10, RZ ;  /* 0x0000000a04067c24 */ /* 0x000fe2000f8e02ff */
[----:B------:R-:W-:Y:S01]  /*0f50*/  MOV R5, R3 ;  /* 0x0000000300057202 */ /* 0x000fe20000000f00 */
[----:B------:R-:W-:Y:S01]  /*0f60*/  IMAD.MOV.U32 R4, RZ, RZ, R2 ;  /* 0x000000ffff047224 */ /* 0x000fe200078e0002 */
[----:B------:R-:W-:Y:S01]  /*0f70*/  ULDC.64 UR8, c[0x0][0x220] ;  /* 0x0000880000087ab9 */ /* 0x000fe20000000a00 */
[C---:B------:R-:W-:Y:S02]  /*0f80*/  IMAD R23, R7.reuse, UR11, R6 ;  /* 0x0000000b07177c24 */ /* 0x040fe4000f8e0206 */
[----:B------:R-:W-:-:S04]  /*0f90*/  IMAD.WIDE.U32 R4, R7, UR10, R4 ;  /* 0x0000000a07047c25 */ /* 0x000fc8000f8e0004 */
[----:B------:R-:W-:Y:S01]  /*0fa0*/  IMAD.IADD R5, R5, 0x1, R23 ;  /* 0x0000000105057824 */ /* 0x000fe200078e0217 */
[----:B------:R-:W-:-:S04]  /*0fb0*/  LEA R6, P5, R4, UR8, 0x2 ;  /* 0x0000000804067c11 */ /* 0x000fc8000f8a10ff */
[----:B------:R-:W-:-:S05]  /*0fc0*/  LEA.HI.X R7, R4, UR9, R5, 0x2, P5 ;  /* 0x0000000904077c11 */ /* 0x000fca000a8f1405 */
[----:B0-----:R0:W-:Y:S04]  /*0fd0*/  STG.E desc[UR6][R6.64], R21 ;  /* 0x0000001506007986 */ /* 0x0011e8000c101906 */
.L_x_406:
[----:B------:R-:W-:Y:S05]  /*0fe0*/  BSYNC B0 ;  /* 0x0000000000007941 */ /* 0x000fea0003800000 */
.L_x_405:
[----:B------:R-:W-:Y:S04]  /*0ff0*/  BSSY B0, `(.L_x_407) ;  /* 0x000000d000007945 */ /* 0x000fe80003800000 */
[----:B------:R-:W-:Y:S05]  /*1000*/  @P4 BRA `(.L_x_408) ;  /* 0x00000000002c4947 */ /* 0x000fea0003800000 */
[----:B0-----:R-:W0:Y:S01]  /*1010*/  LDS R21, [R0+0x420] ;  /* 0x0004200000157984 */ /* 0x001e220000000800 */
[----:B------:R-:W-:Y:S01]  /*1020*/  IMAD R6, R19, UR10, RZ ;  /* 0x0000000a13067c24 */ /* 0x000fe2000f8e02ff */
[----:B------:R-:W-:Y:S01]  /*1030*/  ULDC.64 UR8, c[0x0][0x220] ;  /* 0x0000880000087ab9 */ /* 0x000fe20000000a00 */
[----:B------:R-:W-:Y:S02]  /*1040*/  IMAD.MOV.U32 R4, RZ, RZ, R2 ;  /* 0x000000ffff047224 */ /* 0x000fe400078e0002 */
[----:B------:R-:W-:Y:S02]  /*1050*/  IMAD.MOV.U32 R5, RZ, RZ, R3 ;  /* 0x000000ffff057224 */ /* 0x000fe400078e0003 */
[C---:B------:R-:W-:Y:S02]  /*1060*/  IMAD R7, R11.reuse, UR11, R6 ;  /* 0x0000000b0b077c24 */ /* 0x040fe4000f8e0206 */
[----:B------:R-:W-:-:S04]  /*1070*/  IMAD.WIDE.U32 R4, R11, UR10, R4 ;  /* 0x0000000a0b047c25 */ /* 0x000fc8000f8e0004 */
[----:B------:R-:W-:Y:S01]  /*1080*/  IMAD.IADD R5, R5, 0x1, R7 ;  /* 0x0000000105057824 */ /* 0x000fe200078e0207 */
[----:B------:R-:W-:-:S04]  /*1090*/  LEA R6, P4, R4, UR8, 0x2 ;  /* 0x0000000804067c11 */ /* 0x000fc8000f8810ff */
[----:B------:R-:W-:-:S05]  /*10a0*/  LEA.HI.X R7, R4, UR9, R5, 0x2, P4 ;  /* 0x0000000904077c11 */ /* 0x000fca000a0f1405 */
[----:B0-----:R1:W-:Y:S04]  /*10b0*/  STG.E desc[UR6][R6.64], R21 ;  /* 0x0000001506007986 */ /* 0x0013e8000c101906 */
.L_x_408:
[----:B------:R-:W-:Y:S05]  /*10c0*/  BSYNC B0 ;  /* 0x0000000000007941 */ /* 0x000fea0003800000 */
.L_x_407:
[----:B------:R-:W-:Y:S04]  /*10d0*/  BSSY B0, `(.L_x_409) ;  /* 0x000000b000007945 */ /* 0x000fe80003800000 */
[----:B------:R-:W-:Y:S05]  /*10e0*/  @P3 BRA `(.L_x_410) ;  /* 0x0000000000243947 */ /* 0x000fea0003800000 */
[----:B01----:R-:W0:Y:S01]  /*10f0*/  LDS R7, [R0+0x630] ;  /* 0x0006300000077984 */ /* 0x003e220000000800 */
[----:B------:R-:W-:Y:S01]  /*1100*/  IMAD R5, R18, UR10, RZ ;  /* 0x0000000a12057c24 */ /* 0x000fe2000f8e02ff */
[----:B------:R-:W-:-:S03]  /*1110*/  ULDC.64 UR8, c[0x0][0x220] ;  /* 0x0000880000087ab9 */ /* 0x000fc60000000a00 */
[C---:B------:R-:W-:Y:S02]  /*1120*/  IMAD R5, R10.reuse, UR11, R5 ;  /* 0x0000000b0a057c24 */ /* 0x040fe4000f8e0205 */
[----:B------:R-:W-:-:S05]  /*1130*/  IMAD.WIDE.U32 R10, R10, UR10, R2 ;  /* 0x0000000a0a0a7c25 */ /* 0x000fca000f8e0002 */
[----:B------:R-:W-:Y:S02]  /*1140*/  IADD3 R5, R11, R5, RZ ;  /* 0x000000050b057210 */ /* 0x000fe40007ffe0ff */
[----:B------:R-:W-:-:S04]  /*1150*/  LEA R4, P3, R10, UR8, 0x2 ;  /* 0x000000080a047c11 */ /* 0x000fc8000f8610ff */
[----:B------:R-:W-:-:S05]  /*1160*/  LEA.HI.X R5, R10, UR9, R5, 0x2, P3 ;  /* 0x000000090a057c11 */ /* 0x000fca00098f1405 */
[----:B0-----:R2:W-:Y:S04]  /*1170*/  STG.E desc[UR6][R4.64], R7 ;  /* 0x0000000704007986 */ /* 0x0015e8000c101906 */
.L_x_410:
[----:B------:R-:W-:Y:S05]  /*1180*/  BSYNC B0 ;  /* 0x0000000000007941 */ /* 0x000fea0003800000 */
.L_x_409:
[----:B------:R-:W-:Y:S04]  /*1190*/  BSSY B0, `(.L_x_411) ;  /* 0x000000d000007945 */ /* 0x000fe80003800000 */
[----:B------:R-:W-:Y:S05]  /*11a0*/  @P2 BRA `(.L_x_412) ;  /* 0x00000000002c2947 */ /* 0x000fea0003800000 */
[----:B------:R-:W3:Y:S01]  /*11b0*/  LDS R11, [R0+0x840] ;  /* 0x00084000000b7984 */ /* 0x000ee20000000800 */
[----:B01----:R-:W-:Y:S01]  /*11c0*/  IMAD R6, R13, UR10, RZ ;  /* 0x0000000a0d067c24 */ /* 0x003fe2000f8e02ff */
[----:B------:R-:W-:Y:S01]  /*11d0*/  ULDC.64 UR8, c[0x0][0x220] ;  /* 0x0000880000087ab9 */ /* 0x000fe20000000a00 */
[----:B--2---:R-:W-:Y:S02]  /*11e0*/  IMAD.MOV.U32 R4, RZ, RZ, R2 ;  /* 0x000000ffff047224 */ /* 0x004fe400078e0002 */
[----:B------:R-:W-:Y:S02]  /*11f0*/  IMAD.MOV.U32 R5, RZ, RZ, R3 ;  /* 0x000000ffff057224 */ /* 0x000fe400078e0003 */
[C---:B------:R-:W-:Y:S02]  /*1200*/  IMAD R7, R9.reuse, UR11, R6 ;  /* 0x0000000b09077c24 */ /* 0x040fe4000f8e0206 */
[----:B------:R-:W-:-:S04]  /*1210*/  IMAD.WIDE.U32 R4, R9, UR10, R4 ;  /* 0x0000000a09047c25 */ /* 0x000fc8000f8e0004 */
[----:B------:R-:W-:Y:S01]  /*1220*/  IMAD.IADD R5, R5, 0x1, R7 ;  /* 0x0000000105057824 */ /* 0x000fe200078e0207 */
[----:B------:R-:W-:-:S04]  /*1230*/  LEA R6, P2, R4, UR8, 0x2 ;  /* 0x0000000804067c11 */ /* 0x000fc8000f8410ff */
[----:B------:R-:W-:-:S05]  /*1240*/  LEA.HI.X R7, R4, UR9, R5, 0x2, P2 ;  /* 0x0000000904077c11 */ /* 0x000fca00090f1405 */
[----:B---3--:R3:W-:Y:S04]  /*1250*/  STG.E desc[UR6][R6.64], R11 ;  /* 0x0000000b06007986 */ /* 0x0087e8000c101906 */
.L_x_412:
[----:B------:R-:W-:Y:S05]  /*1260*/  BSYNC B0 ;  /* 0x0000000000007941 */ /* 0x000fea0003800000 */
.L_x_411:
[----:B------:R-:W-:Y:S04]  /*1270*/  BSSY B0, `(.L_x_413) ;  /* 0x000000b000007945 */ /* 0x000fe80003800000 */
[----:B------:R-:W-:Y:S05]  /*1280*/  @P1 BRA `(.L_x_414) ;  /* 0x0000000000241947 */ /* 0x000fea0003800000 */
[----:B0123--:R-:W0:Y:S01]  /*1290*/  LDS R7, [R0+0xa50] ;  /* 0x000a500000077984 */ /* 0x00fe220000000800 */
[----:B------:R-:W-:Y:S01]  /*12a0*/  IMAD R5, R16, UR10, RZ ;  /* 0x0000000a10057c24 */ /* 0x000fe2000f8e02ff */
[----:B------:R-:W-:-:S03]  /*12b0*/  ULDC.64 UR8, c[0x0][0x220] ;  /* 0x0000880000087ab9 */ /* 0x000fc60000000a00 */
[C---:B------:R-:W-:Y:S02]  /*12c0*/  IMAD R5, R8.reuse, UR11, R5 ;  /* 0x0000000b08057c24 */ /* 0x040fe4000f8e0205 */
[----:B------:R-:W-:-:S04]  /*12d0*/  IMAD.WIDE.U32 R8, R8, UR10, R2 ;  /* 0x0000000a08087c25 */ /* 0x000fc8000f8e0002 */
[----:B------:R-:W-:Y:S01]  /*12e0*/  IMAD.IADD R5, R9, 0x1, R5 ;  /* 0x0000000109057824 */ /* 0x000fe200078e0205 */
[----:B------:R-:W-:-:S04]  /*12f0*/  LEA R4, P1, R8, UR8, 0x2 ;  /* 0x0000000808047c11 */ /* 0x000fc8000f8210ff */
[----:B------:R-:W-:-:S05]  /*1300*/  LEA.HI.X R5, R8, UR9, R5, 0x2, P1 ;  /* 0x0000000908057c11 */ /* 0x000fca00088f1405 */
[----:B0-----:R4:W-:Y:S04]  /*1310*/  STG.E desc[UR6][R4.64], R7 ;  /* 0x0000000704007986 */ /* 0x0019e8000c101906 */
.L_x_414:
[----:B------:R-:W-:Y:S05]  /*1320*/  BSYNC B0 ;  /* 0x0000000000007941 */ /* 0x000fea0003800000 */
.L_x_413:
[----:B------:R-:W-:Y:S04]  /*1330*/  BSSY B0, `(.L_x_415) ;  /* 0x000000d000007945 */ /* 0x000fe80003800000 */
[----:B------:R-:W-:Y:S05]  /*1340*/  @P0 BRA `(.L_x_416) ;  /* 0x00000000002c0947 */ /* 0x000fea0003800000 */
[----:B------:R-:W5:Y:S01]  /*1350*/  LDS R9, [R0+0xc60] ;  /* 0x000c600000097984 */ /* 0x000f620000000800 */
[----:B--2-4-:R-:W-:Y:S01]  /*1360*/  MOV R4, R2 ;  /* 0x0000000200047202 */ /* 0x014fe20000000f00 */
[----:B------:R-:W-:Y:S01]  /*1370*/  IMAD R17, R17, UR10, RZ ;  /* 0x0000000a11117c24 */ /* 0x000fe2000f8e02ff */
[----:B------:R-:W-:Y:S01]  /*1380*/  ULDC.64 UR8, c[0x0][0x220] ;  /* 0x0000880000087ab9 */ /* 0x000fe20000000a00 */
[----:B------:R-:W-:Y:S02]  /*1390*/  IMAD.MOV.U32 R5, RZ, RZ, R3 ;  /* 0x000000ffff057224 */ /* 0x000fe400078e0003 */
[C---:B------:R-:W-:Y:S02]  /*13a0*/  IMAD R17, R14.reuse, UR11, R17 ;  /* 0x0000000b0e117c24 */ /* 0x040fe4000f8e0211 */
[----:B------:R-:W-:-:S04]  /*13b0*/  IMAD.WIDE.U32 R4, R14, UR10, R4 ;  /* 0x0000000a0e047c25 */ /* 0x000fc8000f8e0004 */
[----:B------:R-:W-:Y:S01]  /*13c0*/  IMAD.IADD R5, R5, 0x1, R17 ;  /* 0x0000000105057824 */ /* 0x000fe200078e0211 */
[----:B01-3--:R-:W-:-:S04]  /*13d0*/  LEA R6, P0, R4, UR8, 0x2 ;  /* 0x0000000804067c11 */ /* 0x00bfc8000f8010ff */
[----:B------:R-:W-:-:S05]  /*13e0*/  LEA.HI.X R7, R4, UR9, R5, 0x2, P0 ;  /* 0x0000000904077c11 */ /* 0x000fca00080f1405 */
[----:B-----5:R0:W-:Y:S04]  /*13f0*/  STG.E desc[UR6][R6.64], R9 ;  /* 0x0000000906007986 */ /* 0x0201e8000c101906 */
.L_x_416:
[----:B------:R-:W-:Y:S05]  /*1400*/  BSYNC B0 ;  /* 0x0000000000007941 */ /* 0x000fea0003800000 */
.L_x_415:
[----:B------:R-:W-:Y:S04]  /*1410*/  BSSY B0, `(.L_x_417) ;  /* 0x000000b000007945 */ /* 0x000fe80003800000 */
[----:B------:R-:W-:Y:S05]  /*1420*/  @P6 BRA `(.L_x_418) ;  /* 0x0000000000246947 */ /* 0x000fea0003800000 */
[----:B01234-:R-:W0:Y:S01]  /*1430*/  LDS R7, [R0+0xe70] ;  /* 0x000e700000077984 */ /* 0x01fe220000000800 */
        /* <DEDUP_REMOVED lines=8> */
.L_x_418:
[----:B------:R-:W-:Y:S05]  /*14c0*/  BSYNC B0 ;  /* 0x0000000000007941 */ /* 0x000fea0003800000 */
.L_x_417:
[----:B------:R-:W-:Y:S06]  /*14d0*/  BAR.SYNC.DEFER_BLOCKING 0x0 ;  /* 0x0000000000007b1d */ /* 0x000fec0000010000 */
[----:B------:R-:W-:Y:S05]  /*14e0*/  EXIT ;  /* 0x000000000000794d */ /* 0x000fea0003800000 */
        .weak           $__internal_4_$__cuda_sm20_div_u64
        .type           $__internal_4_$__cuda_sm20_div_u64,@function
        .size           $__internal_4_$__cuda_sm20_div_u64,(.L_x_428 - $__internal_4_$__cuda_sm20_div_u64)
$__internal_4_$__cuda_sm20_div_u64:
[----:B------:R-:W0:Y:S08]  /*14f0*/  I2F.U64.RP R10, R4 ;  /* 0x00000004000a7312 */ /* 0x000e300000309000 */
[----:B0-----:R-:W0:Y:S02]  /*1500*/  MUFU.RCP R10, R10 ;  /* 0x0000000a000a7308 */ /* 0x001e240000001000 */
[----:B0-----:R-:W-:-:S06]  /*1510*/  VIADD R6, R10, 0x1ffffffe ;  /* 0x1ffffffe0a067836 */ /* 0x001fcc0000000000 */
[----:B------:R-:W0:Y:S02]  /*1520*/  F2I.U64.TRUNC R6, R6 ;  /* 0x0000000600067311 */ /* 0x000e24000020d800 */
[----:B0-----:R-:W-:-:S04]  /*1530*/  IMAD.WIDE.U32 R8, R6, R4, RZ ;  /* 0x0000000406087225 */ /* 0x001fc800078e00ff */
[----:B------:R-:W-:Y:S01]  /*1540*/  IMAD R9, R6, R5, R9 ;  /* 0x0000000506097224 */ /* 0x000fe200078e0209 */
[----:B------:R-:W-:-:S03]  /*1550*/  IADD3 R11, P0, RZ, -R8, RZ ;  /* 0x80000008ff0b7210 */ /* 0x000fc60007f1e0ff */
[----:B------:R-:W-:Y:S02]  /*1560*/  IMAD R9, R7, R4, R9 ;  /* 0x0000000407097224 */ /* 0x000fe400078e0209 */
[----:B------:R-:W-:-:S03]  /*1570*/  IMAD.HI.U32 R8, R6, R11, RZ ;  /* 0x0000000b06087227 */ /* 0x000fc600078e00ff */
[----:B------:R-:W-:Y:S01]  /*1580*/  IADD3.X R13, RZ, ~R9, RZ, P0, !PT ;  /* 0x80000009ff0d7210 */ /* 0x000fe200007fe4ff */
[----:B------:R-:W-:-:S04]  /*1590*/  IMAD.MOV.U32 R9, RZ, RZ, R6 ;  /* 0x000000ffff097224 */ /* 0x000fc800078e0006 */
        /* <DEDUP_REMOVED lines=12> */
[----:B------:R-:W-:Y:S01]  /*1660*/  IMAD.X R6, RZ, RZ, ~R7, P0 ;  /* 0x000000ffff067224 */ /* 0x000fe200000e0e07 */
[----:B------:R-:W-:-:S03]  /*1670*/  HFMA2.MMA R7, -RZ, RZ, 0, 0 ;  /* 0x00000000ff077435 */ /* 0x000fc600000001ff */
        /* <DEDUP_REMOVED lines=9> */
[----:B------:R-:W-:-:S04]  /*1710*/  IMAD.HI.U32 R6, P0, R11, UR4, R6 ;  /* 0x000000040b067c27 */ /* 0x000fc8000f800006 */
[----:B------:R-:W-:Y:S01]  /*1720*/  IMAD.X R8, RZ, RZ, RZ, P0 ;  /* 0x000000ffff087224 */ /* 0x000fe200000e06ff */
[----:B------:R-:W-:-:S05]  /*1730*/  IADD3 R9, P1, RZ, R6, RZ ;  /* 0x00000006ff097210 */ /* 0x000fca0007f3e0ff */
[----:B------:R-:W-:-:S04]  /*1740*/  IMAD.WIDE.U32 R6, R9, R4, RZ ;  /* 0x0000000409067225 */ /* 0x000fc800078e00ff */
[----:B------:R-:W-:Y:S01]  /*1750*/  IMAD.X R11, RZ, RZ, R8, P1 ;  /* 0x000000ffff0b7224 */ /* 0x000fe200008e0608 */
[----:B------:R-:W-:Y:S01]  /*1760*/  IADD3 R15, P1, -R6, UR4, RZ ;  /* 0x00000004060f7c10 */ /* 0x000fe2000ff3e1ff */
[C---:B------:R-:W-:Y:S01]  /*1770*/  IMAD R7, R9.reuse, R5, R7 ;  /* 0x0000000509077224 */ /* 0x040fe200078e0207 */
[----:B------:R-:W-:Y:S02]  /*1780*/  IADD3 R6, P2, R9, 0x1, RZ ;  /* 0x0000000109067810 */ /* 0x000fe40007f5e0ff */
[-C--:B------:R-:W-:Y:S01]  /*1790*/  ISETP.GE.U32.AND P0, PT, R15, R4.reuse, PT ;  /* 0x000000040f00720c */ /* 0x080fe20003f06070 */
[----:B------:R-:W-:Y:S01]  /*17a0*/  IMAD R7, R11, R4, R7 ;  /* 0x000000040b077224 */ /* 0x000fe200078e0207 */
[----:B------:R-:W-:-:S03]  /*17b0*/  IADD3.X R8, RZ, R11, RZ, P2, !PT ;  /* 0x0000000bff087210 */ /* 0x000fc600017fe4ff */
[----:B------:R-:W-:Y:S01]  /*17c0*/  IMAD.X R12, RZ, RZ, ~R7, P1 ;  /* 0x000000ffff0c7224 */ /* 0x000fe200008e0e07 */
[----:B------:R-:W-:-:S04]  /*17d0*/  IADD3 R13, P1, -R4, R15, RZ ;  /* 0x0000000f040d7210 */ /* 0x000fc80007f3e1ff */
[C---:B------:R-:W-:Y:S01]  /*17e0*/  ISETP.GE.U32.AND.EX P0, PT, R12.reuse, R5, PT, P0 ;  /* 0x000000050c00720c */ /* 0x040fe20003f06100 */
[----:B------:R-:W-:Y:S01]  /*17f0*/  IMAD.X R10, R12, 0x1, ~R5, P1 ;  /* 0x000000010c0a7824 */ /* 0x000fe200008e0e05 */
[----:B------:R-:W-:Y:S02]  /*1800*/  ISETP.NE.U32.AND P1, PT, R4, RZ, PT ;  /* 0x000000ff0400720c */ /* 0x000fe40003f25070 */
[----:B------:R-:W-:Y:S02]  /*1810*/  SEL R7, R6, R9, P0 ;  /* 0x0000000906077207 */ /* 0x000fe40000000000 */
[----:B------:R-:W-:Y:S02]  /*1820*/  SEL R13, R13, R15, P0 ;  /* 0x0000000f0d0d7207 */ /* 0x000fe40000000000 */
[----:B------:R-:W-:Y:S02]  /*1830*/  SEL R6, R8, R11, P0 ;  /* 0x0000000b08067207 */ /* 0x000fe40000000000 */
[----:B------:R-:W-:-:S02]  /*1840*/  IADD3 R8, P2, R7, 0x1, RZ ;  /* 0x0000000107087810 */ /* 0x000fc40007f5e0ff */
[----:B------:R-:W-:Y:S02]  /*1850*/  SEL R10, R10, R12, P0 ;  /* 0x0000000c0a0a7207 */ /* 0x000fe40000000000 */
[----:B------:R-:W-:Y:S01]  /*1860*/  ISETP.GE.U32.AND P0, PT, R13, R4, PT ;  /* 0x000000040d00720c */ /* 0x000fe20003f06070 */
[----:B------:R-:W-:Y:S01]  /*1870*/  IMAD.X R9, RZ, RZ, R6, P2 ;  /* 0x000000ffff097224 */ /* 0x000fe200010e0606 */
[----:B------:R-:W-:Y:S02]  /*1880*/  ISETP.NE.AND.EX P1, PT, R5, RZ, PT, P1 ;  /* 0x000000ff0500720c */ /* 0x000fe40003f25310 */
[----:B------:R-:W-:-:S04]  /*1890*/  ISETP.GE.U32.AND.EX P0, PT, R10, R5, PT, P0 ;  /* 0x000000050a00720c */ /* 0x000fc80003f06100 */
[----:B------:R-:W-:Y:S01]  /*18a0*/  SEL R8, R8, R7, P0 ;  /* 0x0000000708087207 */ /* 0x000fe20000000000 */
[----:B------:R-:W-:Y:S01]  /*18b0*/  IMAD.MOV.U32 R7, RZ, RZ, 0x0 ;  /* 0x00000000ff077424 */ /* 0x000fe200078e00ff */
[----:B------:R-:W-:Y:S01]  /*18c0*/  SEL R9, R9, R6, P0 ;  /* 0x0000000609097207 */ /* 0x000fe20000000000 */
[----:B------:R-:W-:Y:S01]  /*18d0*/  IMAD.MOV.U32 R6, RZ, RZ, R2 ;  /* 0x000000ffff067224 */ /* 0x000fe200078e0002 */
[----:B------:R-:W-:Y:S02]  /*18e0*/  SEL R8, R8, 0xffffffff, P1 ;  /* 0xffffffff08087807 */ /* 0x000fe40000800000 */
[----:B------:R-:W-:Y:S01]  /*18f0*/  SEL R9, R9, 0xffffffff, P1 ;  /* 0xffffffff09097807 */ /* 0x000fe20000800000 */
[----:B------:R-:W-:Y:S06]  /*1900*/  RET.REL.NODEC R6 `(_ZN18transformer_engine45_GLOBAL__N__233fe513_12_transpose_cu_974b958524transpose_general_kernelILm4ELm4EfEEvPKT1_PKfPS2_mm) ;  /* 0xffffffe406bc7950 */ /* 0x000fec0003c3ffff */
.L_x_419:
        /* <DEDUP_REMOVED lines=15> */
.L_x_428:


//--------------------- .nv.shared._ZN18transformer_engine45_GLOBAL__N__233fe513_12_transpose_cu_974b958524transpose_general_kernelILm4ELm4E13__nv_fp8_e4m3EEvPKT1_PKfPS3_mm --------------------------
	.section	.nv.shared._ZN18transformer_engine45_GLOBAL__N__233fe513_12_transpose_cu_974b958524transpose_general_kernelILm4ELm4E13__nv_fp8_e4m3EEvPKT1_PKfPS3_mm,"aw",@nobits
	.sectionflags	@""
	.align	4
.nv.shared._ZN18transformer_engine45_GLOBAL__N__233fe513_12_transpose_cu_974b958524transpose_general_kernelILm4ELm4E13__nv_fp8_e4m3EEvPKT1_PKfPS3_mm:
	.zero		5248


//--------------------- .nv.shared.reserved.0     --------------------------
	.section	.nv.shared.reserved.0,"aw",@nobits
	.weak		__nv_reservedSMEM_offset_0_alias
	.size		__nv_reservedSMEM_offset_0_alias, 0, 0
	.other		__nv_reservedSMEM_offset_0_alias,@"STO_CUDA_RESERVED_SHARED STV_DEFAULT"
__nv_reservedSMEM_offset_0_alias:
	.zero		0


//--------------------- .nv.shared._ZN18transformer_engine45_GLOBAL__N__233fe513_12_transpose_cu_974b958524transpose_general_kernelILm4ELm4E13__nv_fp8_e5m2EEvPKT1_PKfPS3_mm --------------------------
	.section	.nv.shared._ZN18transformer_engine45_GLOBAL__N__233fe513_12_transpose_cu_974b958524transpose_general_kernelILm4ELm4E13__nv_fp8_e5m2EEvPKT1_PKfPS3_mm,"aw",@nobits
	.sectionflags	@""
	.align	4
.nv.shared._ZN18transformer_engine45_GLOBAL__N__233fe513_12_transpose_cu_974b958524transpose_general_kernelILm4ELm4E13__nv_fp8_e5m2EEvPKT1_PKfPS3_mm:
	.zero		5248


//--------------------- .nv.shared._ZN18transformer_engine45_GLOBAL__N__233fe513_12_transpose_cu_974b958524transpose_general_kernelILm4ELm4E13__nv_bfloat16EEvPKT1_PKfPS3_mm --------------------------
	.section	.nv.shared._ZN18transformer_engine45_GLOBAL__N__233fe513_12_transpose_cu_974b958524transpose_general_kernelILm4ELm4E13__nv_bfloat16EEvPKT1_PKfPS3_mm,"aw",@nobits
	.sectionflags	@""
	.align	4
.nv.shared._ZN18transformer_engine45_GLOBAL__N__233fe513_12_transpose_cu_974b958524transpose_general_kernelILm4ELm4E13__nv_bfloat16EEvPKT1_PKfPS3_mm:
	.zero		5248


//--------------------- .nv.shared._ZN18transformer_engine45_GLOBAL__N__233fe513_12_transpose_cu_974b958524transpose_general_kernelILm4ELm4E6__halfEEvPKT1_PKfPS3_mm --------------------------
	.section	.nv.shared._ZN18transformer_engine45_GLOBAL__N__233fe513_12_transpose_cu_974b958524transpose_general_kernelILm4ELm4E6__halfEEvPKT1_PKfPS3_mm,"aw",@nobits
	.sectionflags	@""
	.align	4
.nv.shared._ZN18transformer_engine45_GLOBAL__N__233fe513_12_transpose_cu_974b958524transpose_general_kernelILm4ELm4E6__halfEEvPKT1_PKfPS3_mm:
	.zero		5248


//--------------------- .nv.shared._ZN18transformer_engine45_GLOBAL__N__233fe513_12_transpose_cu_974b958524transpose_general_kernelILm4ELm4EfEEvPKT1_PKfPS2_mm --------------------------
	.section	.nv.shared._ZN18transformer_engine45_GLOBAL__N__233fe513_12_transpose_cu_974b958524transpose_general_kernelILm4ELm4EfEEvPKT1_PKfPS2_mm,"aw",@nobits
	.sectionflags	@""
	.align	4
.nv.shared._ZN18transformer_engine45_GLOBAL__N__233fe513_12_transpose_cu_974b958524transpose_general_kernelILm4ELm4EfEEvPKT1_PKfPS2_mm:
	.zero		5248


//--------------------- .nv.constant0._ZN18transformer_engine45_GLOBAL__N__233fe513_12_transpose_cu_974b958524transpose_general_kernelILm4ELm4E13__nv_fp8_e4m3EEvPKT1_PKfPS3_mm --------------------------
	.section	.nv.constant0._ZN18transformer_engine45_GLOBAL__N__233fe513_12_transpose_cu_974b958524transpose_general_kernelILm4ELm4E13__nv_fp8_e4m3EEvPKT1_PKfPS3_mm,"a",@progbits
	.sectionflags	@""
	.align	4
.nv.constant0._ZN18transformer_engine45_GLOBAL__N__233fe513_12_transpose_cu_974b958524transpose_general_kernelILm4ELm4E13__nv_fp8_e4m3EEvPKT1_PKfPS3_mm:
	.zero		568


//--------------------- .nv.constant0._ZN18transformer_engine45_GLOBAL__N__233fe513_12_transpose_cu_974b958524transpose_general_kernelILm4ELm4E13__nv_fp8_e5m2EEvPKT1_PKfPS3_mm --------------------------
	.section	.nv.constant0._ZN18transformer_engine45_GLOBAL__N__233fe513_12_transpose_cu_974b958524transpose_general_kernelILm4ELm4E13__nv_fp8_e5m2EEvPKT1_PKfPS3_mm,"a",@progbits
	.sectionflags	@""
	.align	4
.nv.constant0._ZN18transformer_engine45_GLOBAL__N__233fe513_12_transpose_cu_974b958524transpose_general_kernelILm4ELm4E13__nv_fp8_e5m2EEvPKT1_PKfPS3_mm:
	.zero		568


//--------------------- .nv.constant0._ZN18transformer_engine45_GLOBAL__N__233fe513_12_transpose_cu_974b958524transpose_general_kernelILm4ELm4E13__nv_bfloat16EEvPKT1_PKfPS3_mm --------------------------
	.section	.nv.constant0._ZN18transformer_engine45_GLOBAL__N__233fe513_12_transpose_cu_974b958524transpose_general_kernelILm4ELm4E13__nv_bfloat16EEvPKT1_PKfPS3_mm,"a",@progbits
	.sectionflags	@""
	.align	4
.nv.constant0._ZN18transformer_engine45_GLOBAL__N__233fe513_12_transpose_cu_974b958524transpose_general_kernelILm4ELm4E13__nv_bfloat16EEvPKT1_PKfPS3_mm:
	.zero		568


//--------------------- .nv.constant0._ZN18transformer_engine45_GLOBAL__N__233fe513_12_transpose_cu_974b958524transpose_general_kernelILm4ELm4E6__halfEEvPKT1_PKfPS3_mm --------------------------
	.section	.nv.constant0._ZN18transformer_engine45_GLOBAL__N__233fe513_12_transpose_cu_974b958524transpose_general_kernelILm4ELm4E6__halfEEvPKT1_PKfPS3_mm,"a",@progbits
	.sectionflags	@""
	.align	4
.nv.constant0._ZN18transformer_engine45_GLOBAL__N__233fe513_12_transpose_cu_974b958524transpose_general_kernelILm4ELm4E6__halfEEvPKT1_PKfPS3_mm:
	.zero		568


//--------------------- .nv.constant0._ZN18transformer_engine45_GLOBAL__N__233fe513_12_transpose_cu_974b958524transpose_general_kernelILm4ELm4EfEEvPKT1_PKfPS2_mm --------------------------
	.section	.nv.constant0._ZN18transformer_engine45_GLOBAL__N__233fe513_12_transpose_cu_974b958524transpose_general_kernelILm4ELm4EfEEvPKT1_PKfPS2_mm,"a",@progbits
	.sectionflags	@""
	.align	4
.nv.constant0._ZN18transformer_engine45_GLOBAL__N__233fe513_12_transpose_cu_974b958524transpose_general_kernelILm4ELm4EfEEvPKT1_PKfPS2_mm:
	.zero		568


//--------------------- SYMBOLS --------------------------

	.type		.nv.reservedSmem.offset0,@object
	.size		.nv.reservedSmem.offset0,0x4
